def matmul_kernel(
    a_ptr,
    b_ptr,
    c_ptr,
    M,
    N,
    K,
    stride_am,
    stride_ak,
    stride_bk,
    stride_bn,
    stride_cm,
    stride_cn,
    BLOCK_M: tl.constexpr,
    BLOCK_N: tl.constexpr,
    BLOCK_K: tl.constexpr,
    GROUP_M: tl.constexpr,
):
    pid = tl.program_id(axis=0)
    num_pid_m = tl.cdiv(M, BLOCK_M)
    num_pid_n = tl.cdiv(N, BLOCK_N)
    num_pid_in_group = GROUP_M * num_pid_n
    group_id = pid // num_pid_in_group
    first_pid_m = group_id * GROUP_M
    group_size_m = min(num_pid_m - first_pid_m, GROUP_M)
    pid_m = first_pid_m + ((pid % num_pid_in_group) % group_size_m)
    pid_n = (pid % num_pid_in_group) // group_size_m

    offs_am = (pid_m * BLOCK_M + tl.arange(0, BLOCK_M)) % M
    offs_bn = (pid_n * BLOCK_N + tl.arange(0, BLOCK_N)) % N
    offs_k = tl.arange(0, BLOCK_K)
    a_ptrs = a_ptr + offs_am[:, None] * stride_am + offs_k[None, :] * stride_ak
    b_ptrs = b_ptr + offs_k[:, None] * stride_bk + offs_bn[None, :] * stride_bn

    acc = tl.zeros((BLOCK_M, BLOCK_N), dtype=tl.float32)
    for kk in range(0, tl.cdiv(K, BLOCK_K)):
        a = tl.load(a_ptrs, mask=offs_k[None, :] < K - kk * BLOCK_K, other=0.0)
        b = tl.load(b_ptrs, mask=offs_k[:, None] < K - kk * BLOCK_K, other=0.0)
        acc = tl.dot(a, b, acc)
        a_ptrs += BLOCK_K * stride_ak
        b_ptrs += BLOCK_K * stride_bk

    c = acc.to(c_ptr.dtype.element_ty)
    offs_cm = pid_m * BLOCK_M + tl.arange(0, BLOCK_M)
    offs_cn = pid_n * BLOCK_N + tl.arange(0, BLOCK_N)
    c_ptrs = c_ptr + offs_cm[:, None] * stride_cm + offs_cn[None, :] * stride_cn
    mask = (offs_cm[:, None] < M) & (offs_cn[None, :] < N)
    tl.store(c_ptrs, c, mask=mask)

# config = {"BLOCK_K": 256, "BLOCK_M": 32, "BLOCK_N": 512, "GROUP_M": 8, "arch": "sm_90", "dtype": "bf16", "num_ctas": 1, "num_stages": 3, "num_warps": 4}
# arch = sm_90


// ===== COMPILED SASS (sm_90a) =====

	.target	sm_90a

	.elftype	@"ET_EXEC"


//--------------------- .note.nv.tkinfo           --------------------------
	.section	.note.nv.tkinfo,"",@"SHT_NOTE"
	.sectionflags	@"SHF_NOTE_NV_TKINFO"
	.tkinfo
        /*0018*/ 	.word	0x00000002
        /*0030*/ 	.string	""
        /*0030*/ 	.string	"ptxas"
        /*0030*/ 	.string	"Cuda compilation tools, release 13.0, V13.0.88"
        /*0030*/ 	.string	"Build cuda_13.0.r13.0/compiler.36424714_0"
        /*0030*/ 	.string	"-v  -suppress-debug-info  -lineinfo  -arch sm_90a "



//--------------------- .note.nv.cuinfo           --------------------------
	.section	.note.nv.cuinfo,"",@"SHT_NOTE"
	.sectionflags	@"SHF_NOTE_NV_CUINFO"
        /*0018*/ 	.short	0x0002
        /*001a*/ 	.short	0x005a
        /*001c*/ 	.short	0x0082
	.zero		2


//--------------------- .nv.info                  --------------------------
	.section	.nv.info,"",@"SHT_CUDA_INFO"
	.align	4


	//----- nvinfo : EIATTR_REGCOUNT
	.align		4
        /*0000*/ 	.byte	0x04, 0x2f
        /*0002*/ 	.short	(.L_1 - .L_0)
	.align		4
.L_0:
        /*0004*/ 	.word	index@(matmul_kernel)
        /*0008*/ 	.word	0x00000020


	//----- nvinfo : EIATTR_FRAME_SIZE
	.align		4
.L_1:
        /*000c*/ 	.byte	0x04, 0x11
        /*000e*/ 	.short	(.L_3 - .L_2)
	.align		4
.L_2:
        /*0010*/ 	.word	index@(matmul_kernel)
        /*0014*/ 	.word	0x00005e60


	//----- nvinfo : EIATTR_MIN_STACK_SIZE
	.align		4
.L_3:
        /*0018*/ 	.byte	0x04, 0x12
        /*001a*/ 	.short	(.L_5 - .L_4)
	.align		4
.L_4:
        /*001c*/ 	.word	index@(matmul_kernel)
        /*0020*/ 	.word	0x00005e60
.L_5:


//--------------------- .nv.compat                --------------------------
	.section	.nv.compat,"",@"SHT_CUDA_COMPAT_INFO"
	.align	4
        /*0000*/ 	.byte	0x02, 0x09, 0x01, 0x00, 0x02, 0x02, 0x01, 0x00, 0x02, 0x05, 0x05, 0x00, 0x03, 0x07, 0x01, 0x01
        /*0010*/ 	.byte	0x02, 0x03, 0x00, 0x00, 0x02, 0x06, 0x01, 0x00, 0x04, 0x0b, 0x08, 0x00, 0x00, 0x00, 0x00, 0x00
        /*0020*/ 	.byte	0x00, 0x00, 0x00, 0x00


//--------------------- .nv.info.matmul_kernel    --------------------------
	.section	.nv.info.matmul_kernel,"",@"SHT_CUDA_INFO"
	.sectionflags	@""
	.align	4


	//----- nvinfo : EIATTR_CUDA_API_VERSION
	.align		4
        /*0000*/ 	.byte	0x04, 0x37
        /*0002*/ 	.short	(.L_7 - .L_6)
.L_6:
        /*0004*/ 	.word	0x00000082


	//----- nvinfo : EIATTR_KPARAM_INFO
	.align		4
.L_7:
        /*0008*/ 	.byte	0x04, 0x17
        /*000a*/ 	.short	(.L_9 - .L_8)
.L_8:
        /*000c*/ 	.word	0x00000000
        /*0010*/ 	.short	0x000d
        /*0012*/ 	.short	0x0048
        /*0014*/ 	.byte	0x00, 0xf4, 0x21, 0x00


	//----- nvinfo : EIATTR_KPARAM_INFO
	.align		4
.L_9:
        /*0018*/ 	.byte	0x04, 0x17
        /*001a*/ 	.short	(.L_11 - .L_10)
.L_10:
        /*001c*/ 	.word	0x00000000
        /*0020*/ 	.short	0x000c
        /*0022*/ 	.short	0x0040
        /*0024*/ 	.byte	0x00, 0xf4, 0x21, 0x00


	//----- nvinfo : EIATTR_KPARAM_INFO
	.align		4
.L_11:
        /*0028*/ 	.byte	0x04, 0x17
        /*002a*/ 	.short	(.L_13 - .L_12)
.L_12:
        /*002c*/ 	.word	0x00000000
        /*0030*/ 	.short	0x000b
        /*0032*/ 	.short	0x0038
        /*0034*/ 	.byte	0x00, 0xf0, 0x11, 0x00


	//----- nvinfo : EIATTR_KPARAM_INFO
	.align		4
.L_13:
        /*0038*/ 	.byte	0x04, 0x17
        /*003a*/ 	.short	(.L_15 - .L_14)
.L_14:
        /*003c*/ 	.word	0x00000000
        /*0040*/ 	.short	0x000a
        /*0042*/ 	.short	0x0034
        /*0044*/ 	.byte	0x00, 0xf0, 0x11, 0x00


	//----- nvinfo : EIATTR_KPARAM_INFO
	.align		4
.L_15:
        /*0048*/ 	.byte	0x04, 0x17
        /*004a*/ 	.short	(.L_17 - .L_16)
.L_16:
        /*004c*/ 	.word	0x00000000
        /*0050*/ 	.short	0x0009
        /*0052*/ 	.short	0x0030
        /*0054*/ 	.byte	0x00, 0xf0, 0x11, 0x00


	//----- nvinfo : EIATTR_KPARAM_INFO
	.align		4
.L_17:
        /*0058*/ 	.byte	0x04, 0x17
        /*005a*/ 	.short	(.L_19 - .L_18)
.L_18:
        /*005c*/ 	.word	0x00000000
        /*0060*/ 	.short	0x0008
        /*0062*/ 	.short	0x002c
        /*0064*/ 	.byte	0x00, 0xf0, 0x11, 0x00


	//----- nvinfo : EIATTR_KPARAM_INFO
	.align		4
.L_19:
        /*0068*/ 	.byte	0x04, 0x17
        /*006a*/ 	.short	(.L_21 - .L_20)
.L_20:
        /*006c*/ 	.word	0x00000000
        /*0070*/ 	.short	0x0007
        /*0072*/ 	.short	0x0028
        /*0074*/ 	.byte	0x00, 0xf0, 0x11, 0x00


	//----- nvinfo : EIATTR_KPARAM_INFO
	.align		4
.L_21:
        /*0078*/ 	.byte	0x04, 0x17
        /*007a*/ 	.short	(.L_23 - .L_22)
.L_22:
        /*007c*/ 	.word	0x00000000
        /*0080*/ 	.short	0x0006
        /*0082*/ 	.short	0x0024
        /*0084*/ 	.byte	0x00, 0xf0, 0x11, 0x00


	//----- nvinfo : EIATTR_KPARAM_INFO
	.align		4
.L_23:
        /*0088*/ 	.byte	0x04, 0x17
        /*008a*/ 	.short	(.L_25 - .L_24)
.L_24:
        /*008c*/ 	.word	0x00000000
        /*0090*/ 	.short	0x0005
        /*0092*/ 	.short	0x0020
        /*0094*/ 	.byte	0x00, 0xf0, 0x11, 0x00


	//----- nvinfo : EIATTR_KPARAM_INFO
	.align		4
.L_25:
        /*0098*/ 	.byte	0x04, 0x17
        /*009a*/ 	.short	(.L_27 - .L_26)
.L_26:
        /*009c*/ 	.word	0x00000000
        /*00a0*/ 	.short	0x0004
        /*00a2*/ 	.short	0x001c
        /*00a4*/ 	.byte	0x00, 0xf0, 0x11, 0x00


	//----- nvinfo : EIATTR_KPARAM_INFO
	.align		4
.L_27:
        /*00a8*/ 	.byte	0x04, 0x17
        /*00aa*/ 	.short	(.L_29 - .L_28)
.L_28:
        /*00ac*/ 	.word	0x00000000
        /*00b0*/ 	.short	0x0003
        /*00b2*/ 	.short	0x0018
        /*00b4*/ 	.byte	0x00, 0xf0, 0x11, 0x00


	//----- nvinfo : EIATTR_KPARAM_INFO
	.align		4
.L_29:
        /*00b8*/ 	.byte	0x04, 0x17
        /*00ba*/ 	.short	(.L_31 - .L_30)
.L_30:
        /*00bc*/ 	.word	0x00000000
        /*00c0*/ 	.short	0x0002
        /*00c2*/ 	.short	0x0010
        /*00c4*/ 	.byte	0x00, 0xf4, 0x21, 0x00


	//----- nvinfo : EIATTR_KPARAM_INFO
	.align		4
.L_31:
        /*00c8*/ 	.byte	0x04, 0x17
        /*00ca*/ 	.short	(.L_33 - .L_32)
.L_32:
        /*00cc*/ 	.word	0x00000000
        /*00d0*/ 	.short	0x0001
        /*00d2*/ 	.short	0x0008
        /*00d4*/ 	.byte	0x00, 0xf4, 0x21, 0x00


	//----- nvinfo : EIATTR_KPARAM_INFO
	.align		4
.L_33:
        /*00d8*/ 	.byte	0x04, 0x17
        /*00da*/ 	.short	(.L_35 - .L_34)
.L_34:
        /*00dc*/ 	.word	0x00000000
        /*00e0*/ 	.short	0x0000
        /*00e2*/ 	.short	0x0000
        /*00e4*/ 	.byte	0x00, 0xf4, 0x21, 0x00


	//----- nvinfo : EIATTR_SPARSE_MMA_MASK
	.align		4
.L_35:
        /*00e8*/ 	.byte	0x03, 0x50
        /*00ea*/ 	.short	0x0000


	//----- nvinfo : EIATTR_MAXREG_COUNT
	.align		4
        /*00ec*/ 	.byte	0x03, 0x1b
        /*00ee*/ 	.short	0x00ff


	//----- nvinfo : EIATTR_NUM_BARRIERS
	.align		4
        /*00f0*/ 	.byte	0x02, 0x4c
        /*00f2*/ 	.byte	0x01
	.zero		1


	//----- nvinfo : EIATTR_ANNOTATIONS
	.align		4
        /*00f4*/ 	.byte	0x04, 0x55
        /*00f6*/ 	.short	(.L_37 - .L_36)


	//   ....[0]....
.L_36:
        /*00f8*/ 	.word	0x00000001
        /*00fc*/ 	.byte	0x60, 0x05, 0x00, 0x00, 0x01, 0x00, 0x00, 0x00, 0x90, 0x05, 0x00, 0x00, 0x01, 0x00, 0x00, 0x00
        /* <DEDUP_REMOVED lines=3131> */
        /*c4bc*/ 	.byte	0xb0, 0xff, 0x03, 0x00


	//----- nvinfo : EIATTR_MERCURY_ISA_VERSION
	.align		4
.L_37:
        /*c4c0*/ 	.byte	0x03, 0x5f
        /*c4c2*/ 	.short	0x0101


	//----- nvinfo : EIATTR_EXIT_INSTR_OFFSETS
	.align		4
        /*c4c4*/ 	.byte	0x04, 0x1c
        /*c4c6*/ 	.short	(.L_39 - .L_38)


	//   ....[0]....
.L_38:
        /*c4c8*/ 	.word	0x000aa9e0


	//   ....[1]....
        /*c4cc*/ 	.word	0x000aaa10


	//----- nvinfo : EIATTR_REQNTID
	.align		4
.L_39:
        /*c4d0*/ 	.byte	0x04, 0x10
        /*c4d2*/ 	.short	(.L_41 - .L_40)
.L_40:
        /*c4d4*/ 	.word	0x00000080
        /*c4d8*/ 	.word	0x00000001
        /*c4dc*/ 	.word	0x00000001


	//----- nvinfo : EIATTR_CBANK_PARAM_SIZE
	.align		4
.L_41:
        /*c4e0*/ 	.byte	0x03, 0x19
        /*c4e2*/ 	.short	0x0050


	//----- nvinfo : EIATTR_PARAM_CBANK
	.align		4
        /*c4e4*/ 	.byte	0x04, 0x0a
        /*c4e6*/ 	.short	(.L_43 - .L_42)
	.align		4
.L_42:
        /*c4e8*/ 	.word	index@(.nv.constant0.matmul_kernel)
        /*c4ec*/ 	.short	0x0210
        /*c4ee*/ 	.short	0x0050


	//----- nvinfo : EIATTR_SW_WAR
	.align		4
.L_43:
        /*c4f0*/ 	.byte	0x04, 0x36
        /*c4f2*/ 	.short	(.L_45 - .L_44)
.L_44:
        /*c4f4*/ 	.word	0x00000008
.L_45:


//--------------------- .nv.callgraph             --------------------------
	.section	.nv.callgraph,"",@"SHT_CUDA_CALLGRAPH"
	.align	4
	.sectionentsize	8
	.align		4
        /*0000*/ 	.word	0x00000000
	.align		4
        /*0004*/ 	.word	0xffffffff
	.align		4
        /*0008*/ 	.word	0x00000000
	.align		4
        /*000c*/ 	.word	0xfffffffe
	.align		4
        /*0010*/ 	.word	0x00000000
	.align		4
        /*0014*/ 	.word	0xfffffffd
	.align		4
        /*0018*/ 	.word	0x00000000
	.align		4
        /*001c*/ 	.word	0xfffffffc


//--------------------- .text.matmul_kernel       --------------------------
	.section	.text.matmul_kernel,"ax",@progbits
	.align	128
        .global         matmul_kernel
        .type           matmul_kernel,@function
        .size           matmul_kernel,(.L_x_4 - matmul_kernel)
        .other          matmul_kernel,@"STO_CUDA_ENTRY STV_DEFAULT"
matmul_kernel:
.text.matmul_kernel:
[----:B------:R-:W0:Y:S08]  /*0000*/  LDC R1, c[0x0][0x28] ;  /* 0x00000a00ff017b82 */ /* 0x000e300000000800 */
[----:B------:R-:W1:Y:S01]  /*0010*/  LDC.64 R6, c[0x0][0x228] ;  /* 0x00008a00ff067b82 */ /* 0x000e620000000a00 */
[----:B------:R-:W2:Y:S01]  /*0020*/  S2R R14, SR_TID.X ;  /* 0x00000000000e7919 */ /* 0x000ea20000002100 */
[----:B0-----:R-:W-:Y:S01]  /*0030*/  VIADD R1, R1, 0xffffa1a0 ;  /* 0xffffa1a001017836 */ /* 0x001fe20000000000 */
[----:B------:R-:W-:Y:S01]  /*0040*/  UMOV UR4, 0x400 ;  /* 0x0000040000047882 */ /* 0x000fe20000000000 */
[----:B------:R-:W-:-:S04]  /*0050*/  ULDC.64 UR8, c[0x0][0x208] ;  /* 0x0000820000087ab9 */ /* 0x000fc80000000a00 */
[----:B------:R-:W0:Y:S01]  /*0060*/  S2UR UR5, SR_CgaCtaId ;  /* 0x00000000000579c3 */ /* 0x000e220000008800 */
[----:B-1----:R-:W-:-:S05]  /*0070*/  VIADD R0, R7, 0x1ff ;  /* 0x000001ff07007836 */ /* 0x002fca0000000000 */
[----:B------:R-:W-:Y:S01]  /*0080*/  SHF.R.S32.HI R3, RZ, 0x1f, R0 ;  /* 0x0000001fff037819 */ /* 0x000fe20000011400 */
[----:B0-----:R-:W-:-:S03]  /*0090*/  ULEA UR5, UR5, UR4, 0x18 ;  /* 0x0000000405057291 */ /* 0x001fc6000f8ec03f */
[----:B------:R-:W-:-:S04]  /*00a0*/  LEA.HI R3, R3, R0, RZ, 0x9 ;  /* 0x0000000003037211 */ /* 0x000fc800078f48ff */
[----:B------:R-:W-:Y:S02]  /*00b0*/  SHF.R.S32.HI R0, RZ, 0x9, R3 ;  /* 0x00000009ff007819 */ /* 0x000fe40000011403 */
[----:B------:R-:W0:Y:S03]  /*00c0*/  S2R R3, SR_CTAID.X ;  /* 0x0000000000037919 */ /* 0x000e260000002500 */
[----:B------:R-:W-:-:S05]  /*00d0*/  IMAD.SHL.U32 R0, R0, 0x8, RZ ;  /* 0x0000000800007824 */ /* 0x000fca00078e00ff */
[-C--:B------:R-:W-:Y:S02]  /*00e0*/  IABS R9, R0.reuse ;  /* 0x0000000000097213 */ /* 0x080fe40000000000 */
[----:B------:R-:W-:Y:S02]  /*00f0*/  IABS R12, R0 ;  /* 0x00000000000c7213 */ /* 0x000fe40000000000 */
[----:B------:R-:W1:Y:S08]  /*0100*/  I2F.RP R2, R9 ;  /* 0x0000000900027306 */ /* 0x000e700000209400 */
[----:B-1----:R-:W1:Y:S01]  /*0110*/  MUFU.RCP R2, R2 ;  /* 0x0000000200027308 */ /* 0x002e620000001000 */
[----:B0-----:R-:W-:Y:S01]  /*0120*/  IABS R10, R3 ;  /* 0x00000003000a7213 */ /* 0x001fe20000000000 */
[----:B-1----:R-:W-:-:S02]  /*0130*/  VIADD R4, R2, 0xffffffe ;  /* 0x0ffffffe02047836 */ /* 0x002fc40000000000 */
[----:B------:R-:W-:-:S04]  /*0140*/  IMAD.MOV R2, RZ, RZ, -R12 ;  /* 0x000000ffff027224 */ /* 0x000fc800078e0a0c */
[----:B------:R0:W1:Y:S02]  /*0150*/  F2I.FTZ.U32.TRUNC.NTZ R5, R4 ;  /* 0x0000000400057305 */ /* 0x000064000021f000 */
[----:B0-----:R-:W-:Y:S02]  /*0160*/  IMAD.MOV.U32 R4, RZ, RZ, RZ ;  /* 0x000000ffff047224 */ /* 0x001fe400078e00ff */
[----:B-1----:R-:W-:-:S04]  /*0170*/  IMAD.MOV R8, RZ, RZ, -R5 ;  /* 0x000000ffff087224 */ /* 0x002fc800078e0a05 */
[----:B------:R-:W-:Y:S02]  /*0180*/  IMAD R11, R8, R9, RZ ;  /* 0x00000009080b7224 */ /* 0x000fe400078e02ff */
[----:B------:R-:W-:Y:S02]  /*0190*/  IMAD.MOV.U32 R8, RZ, RZ, R10 ;  /* 0x000000ffff087224 */ /* 0x000fe400078e000a */
[----:B------:R-:W-:-:S06]  /*01a0*/  IMAD.HI.U32 R5, R5, R11, R4 ;  /* 0x0000000b05057227 */ /* 0x000fcc00078e0004 */
[----:B------:R-:W-:-:S04]  /*01b0*/  IMAD.HI.U32 R5, R5, R8, RZ ;  /* 0x0000000805057227 */ /* 0x000fc800078e00ff */
[----:B------:R-:W-:-:S05]  /*01c0*/  IMAD R2, R5, R2, R8 ;  /* 0x0000000205027224 */ /* 0x000fca00078e0208 */
[----:B------:R-:W-:-:S13]  /*01d0*/  ISETP.GT.U32.AND P1, PT, R9, R2, PT ;  /* 0x000000020900720c */ /* 0x000fda0003f24070 */
[----:B------:R-:W-:Y:S02]  /*01e0*/  @!P1 IMAD.IADD R2, R2, 0x1, -R9 ;  /* 0x0000000102029824 */ /* 0x000fe400078e0a09 */
[----:B------:R-:W-:Y:S01]  /*01f0*/  @!P1 VIADD R5, R5, 0x1 ;  /* 0x0000000105059836 */ /* 0x000fe20000000000 */
[----:B------:R-:W-:Y:S02]  /*0200*/  ISETP.NE.AND P1, PT, R0, RZ, PT ;  /* 0x000000ff0000720c */ /* 0x000fe40003f25270 */
[----:B------:R-:W-:Y:S02]  /*0210*/  ISETP.GE.U32.AND P0, PT, R2, R9, PT ;  /* 0x000000090200720c */ /* 0x000fe40003f06070 */
[----:B------:R-:W-:-:S04]  /*0220*/  LOP3.LUT R2, R3, R0, RZ, 0x3c, !PT ;  /* 0x0000000003027212 */ /* 0x000fc800078e3cff */
[----:B------:R-:W-:Y:S01]  /*0230*/  ISETP.GE.AND P2, PT, R2, RZ, PT ;  /* 0x000000ff0200720c */ /* 0x000fe20003f46270 */
[----:B------:R-:W-:-:S06]  /*0240*/  VIADD R2, R6, 0x1f ;  /* 0x0000001f06027836 */ /* 0x000fcc0000000000 */
[----:B------:R-:W-:-:S04]  /*0250*/  @P0 VIADD R5, R5, 0x1 ;  /* 0x0000000105050836 */ /* 0x000fc80000000000 */
[----:B------:R-:W-:Y:S01]  /*0260*/  IMAD.MOV.U32 R8, RZ, RZ, R5 ;  /* 0x000000ffff087224 */ /* 0x000fe200078e0005 */
[----:B------:R-:W-:-:S03]  /*0270*/  SHF.R.S32.HI R5, RZ, 0x1f, R2 ;  /* 0x0000001fff057819 */ /* 0x000fc60000011402 */
[----:B------:R-:W-:Y:S01]  /*0280*/  @!P2 IMAD.MOV R8, RZ, RZ, -R8 ;  /* 0x000000ffff08a224 */ /* 0x000fe200078e0a08 */
[----:B------:R-:W-:Y:S02]  /*0290*/  @!P1 LOP3.LUT R8, RZ, R0, RZ, 0x33, !PT ;  /* 0x00000000ff089212 */ /* 0x000fe400078e33ff */
[----:B------:R-:W-:-:S03]  /*02a0*/  LEA.HI R5, R5, R2, RZ, 0x5 ;  /* 0x0000000205057211 */ /* 0x000fc600078f28ff */
[----:B------:R-:W-:Y:S02]  /*02b0*/  IMAD.SHL.U32 R4, R8, 0x8, RZ ;  /* 0x0000000808047824 */ /* 0x000fe400078e00ff */
[----:B------:R-:W-:-:S03]  /*02c0*/  IMAD.MOV R8, RZ, RZ, -R8 ;  /* 0x000000ffff087224 */ /* 0x000fc600078e0a08 */
[----:B------:R-:W-:Y:S01]  /*02d0*/  LEA.HI.SX32 R5, R5, -R4, 0x1b ;  /* 0x8000000405057211 */ /* 0x000fe200078fdaff */
[----:B------:R-:W-:Y:S02]  /*02e0*/  IMAD R10, R0, R8, R3 ;  /* 0x00000008000a7224 */ /* 0x000fe400078e0203 */
[----:B------:R-:W-:Y:S01]  /*02f0*/  IMAD.MOV.U32 R8, RZ, RZ, RZ ;  /* 0x000000ffff087224 */ /* 0x000fe200078e00ff */
[----:B------:R-:W-:Y:S02]  /*0300*/  VIMNMX R5, R5, 0x8, PT ;  /* 0x0000000805057848 */ /* 0x000fe40003fe0100 */
[----:B------:R-:W-:Y:S02]  /*0310*/  IABS R13, R10 ;  /* 0x0000000a000d7213 */ /* 0x000fe40000000000 */
[----:B------:R-:W-:-:S04]  /*0320*/  IABS R11, R5 ;  /* 0x00000005000b7213 */ /* 0x000fc80000000000 */
[----:B------:R-:W0:Y:S08]  /*0330*/  I2F.RP R2, R11 ;  /* 0x0000000b00027306 */ /* 0x000e300000209400 */
[----:B0-----:R-:W0:Y:S02]  /*0340*/  MUFU.RCP R2, R2 ;  /* 0x0000000200027308 */ /* 0x001e240000001000 */
[----:B0-----:R-:W-:-:S06]  /*0350*/  VIADD R9, R2, 0xffffffe ;  /* 0x0ffffffe02097836 */ /* 0x001fcc0000000000 */
[----:B------:R-:W0:Y:S02]  /*0360*/  F2I.FTZ.U32.TRUNC.NTZ R9, R9 ;  /* 0x0000000900097305 */ /* 0x000e24000021f000 */
[----:B0-----:R-:W-:-:S04]  /*0370*/  IMAD.MOV R12, RZ, RZ, -R9 ;  /* 0x000000ffff0c7224 */ /* 0x001fc800078e0a09 */
[----:B------:R-:W-:-:S04]  /*0380*/  IMAD.MOV.U32 R0, RZ, RZ, R12 ;  /* 0x000000ffff007224 */ /* 0x000fc800078e000c */
[----:B------:R-:W-:Y:S01]  /*0390*/  IMAD R3, R0, R11, RZ ;  /* 0x0000000b00037224 */ /* 0x000fe200078e02ff */
[----:B------:R-:W-:-:S03]  /*03a0*/  IABS R0, R5 ;  /* 0x0000000500007213 */ /* 0x000fc60000000000 */
[----:B------:R-:W-:Y:S02]  /*03b0*/  IMAD.HI.U32 R8, R9, R3, R8 ;  /* 0x0000000309087227 */ /* 0x000fe400078e0008 */
[----:B------:R-:W0:Y:S02]  /*03c0*/  LDC R3, c[0x0][0x230] ;  /* 0x00008c00ff037b82 */ /* 0x000e240000000800 */
[----:B------:R-:W-:Y:S02]  /*03d0*/  IMAD.MOV R0, RZ, RZ, -R0 ;  /* 0x000000ffff007224 */ /* 0x000fe400078e0a00 */
[----:B------:R-:W-:-:S04]  /*03e0*/  IMAD.HI.U32 R2, R8, R13, RZ ;  /* 0x0000000d08027227 */ /* 0x000fc800078e00ff */
[----:B------:R-:W-:-:S05]  /*03f0*/  IMAD R0, R2, R0, R13 ;  /* 0x0000000002007224 */ /* 0x000fca00078e020d */
[----:B------:R-:W-:Y:S01]  /*0400*/  ISETP.GT.U32.AND P1, PT, R11, R0, PT ;  /* 0x000000000b00720c */ /* 0x000fe20003f24070 */
[----:B0-----:R-:W-:-:S12]  /*0410*/  VIADD R15, R3, 0xff ;  /* 0x000000ff030f7836 */ /* 0x001fd80000000000 */
[----:B------:R-:W-:Y:S02]  /*0420*/  @!P1 IMAD.IADD R0, R0, 0x1, -R11 ;  /* 0x0000000100009824 */ /* 0x000fe400078e0a0b */
[----:B------:R-:W-:Y:S01]  /*0430*/  @!P1 VIADD R2, R2, 0x1 ;  /* 0x0000000102029836 */ /* 0x000fe20000000000 */
[----:B------:R-:W-:Y:S02]  /*0440*/  ISETP.NE.AND P1, PT, R5, RZ, PT ;  /* 0x000000ff0500720c */ /* 0x000fe40003f25270 */
[----:B------:R-:W-:Y:S02]  /*0450*/  ISETP.GE.U32.AND P0, PT, R0, R11, PT ;  /* 0x0000000b0000720c */ /* 0x000fe40003f06070 */
[----:B------:R-:W-:-:S04]  /*0460*/  LOP3.LUT R0, R10, R5, RZ, 0x3c, !PT ;  /* 0x000000050a007212 */ /* 0x000fc800078e3cff */
[----:B------:R-:W-:-:S07]  /*0470*/  ISETP.GE.AND P2, PT, R0, RZ, PT ;  /* 0x000000ff0000720c */ /* 0x000fce0003f46270 */
[----:B------:R-:W-:Y:S01]  /*0480*/  @P0 VIADD R2, R2, 0x1 ;  /* 0x0000000102020836 */ /* 0x000fe20000000000 */
[----:B------:R-:W-:-:S05]  /*0490*/  ISETP.GT.AND P0, PT, R15, 0xff, PT ;  /* 0x000000ff0f00780c */ /* 0x000fca0003f04270 */
[----:B------:R-:W-:Y:S01]  /*04a0*/  @!P2 IMAD.MOV R2, RZ, RZ, -R2 ;  /* 0x000000ffff02a224 */ /* 0x000fe200078e0a02 */
[----:B------:R-:W-:-:S05]  /*04b0*/  @!P1 LOP3.LUT R2, RZ, R5, RZ, 0x33, !PT ;  /* 0x00000005ff029212 */ /* 0x000fca00078e33ff */
[----:B------:R-:W-:Y:S02]  /*04c0*/  IMAD.MOV R0, RZ, RZ, -R2 ;  /* 0x000000ffff007224 */ /* 0x000fe400078e0a02 */
[----:B------:R-:W-:Y:S02]  /*04d0*/  IMAD.SHL.U32 R28, R2, 0x200, RZ ;  /* 0x00000200021c7824 */ /* 0x000fe400078e00ff */
[----:B------:R-:W-:Y:S01]  /*04e0*/  IMAD R5, R5, R0, R10 ;  /* 0x0000000005057224 */ /* 0x000fe200078e020a */
[----:B--2---:R-:W-:-:S03]  /*04f0*/  SHF.R.U32.HI R0, RZ, 0x5, R14 ;  /* 0x00000005ff007819 */ /* 0x004fc6000001160e */
[----:B------:R-:W-:Y:S01]  /*0500*/  IMAD.IADD R5, R4, 0x1, R5 ;  /* 0x0000000104057824 */ /* 0x000fe200078e0205 */
[----:B------:R-:W-:Y:S02]  /*0510*/  LOP3.LUT R4, R14, 0x1f, RZ, 0xc0, !PT ;  /* 0x0000001f0e047812 */ /* 0x000fe400078ec0ff */
[----:B------:R-:W-:-:S03]  /*0520*/  SGXT.U32 R0, R0, 0x2 ;  /* 0x000000020000781a */ /* 0x000fc60000000000 */
[----:B------:R-:W-:Y:S01]  /*0530*/  IMAD R3, R5, 0x20, R4 ;  /* 0x0000002005037824 */ /* 0x000fe200078e0204 */
[C---:B------:R-:W-:Y:S02]  /*0540*/  LOP3.LUT R5, R0.reuse, 0x4, RZ, 0xfc, !PT ;  /* 0x0000000400057812 */ /* 0x040fe400078efcff */
[C---:B------:R-:W-:Y:S02]  /*0550*/  LOP3.LUT R4, R0.reuse, 0x8, RZ, 0xfc, !PT ;  /* 0x0000000800047812 */ /* 0x040fe400078efcff */
[----:B------:R0:W-:Y:S01]  /*0560*/  STL [R1+0x32c0], R3 ;  /* 0x0032c00301007387 */ /* 0x0001e20000100800 */
[C---:B------:R-:W-:Y:S02]  /*0570*/  LOP3.LUT R8, R0.reuse, 0xc, RZ, 0xfc, !PT ;  /* 0x0000000c00087812 */ /* 0x040fe400078efcff */
[C---:B------:R-:W-:Y:S01]  /*0580*/  LOP3.LUT R5, R0.reuse, 0x10, RZ, 0xfc, !PT ;  /* 0x0000001000057812 */ /* 0x040fe200078efcff */
[----:B------:R0:W-:Y:S01]  /*0590*/  STL [R1+0x4b8], R28 ;  /* 0x0004b81c01007387 */ /* 0x0001e20000100800 */
[----:B------:R-:W-:-:S02]  /*05a0*/  LOP3.LUT R4, R0, 0x14, RZ, 0xfc, !PT ;  /* 0x0000001400047812 */ /* 0x000fc400078efcff */
[C---:B------:R-:W-:Y:S02]  /*05b0*/  LOP3.LUT R8, R0.reuse, 0x18, RZ, 0xfc, !PT ;  /* 0x0000001800087812 */ /* 0x040fe400078efcff */
[C---:B------:R-:W-:Y:S02]  /*05c0*/  LOP3.LUT R5, R0.reuse, 0x1c, RZ, 0xfc, !PT ;  /* 0x0000001c00057812 */ /* 0x040fe400078efcff */
[C---:B------:R-:W-:Y:S02]  /*05d0*/  LOP3.LUT R4, R0.reuse, 0x20, RZ, 0xfc, !PT ;  /* 0x0000002000047812 */ /* 0x040fe400078efcff */
[C---:B------:R-:W-:Y:S02]  /*05e0*/  LOP3.LUT R8, R0.reuse, 0x24, RZ, 0xfc, !PT ;  /* 0x0000002400087812 */ /* 0x040fe400078efcff */
[C---:B------:R-:W-:Y:S02]  /*05f0*/  LOP3.LUT R5, R0.reuse, 0x28, RZ, 0xfc, !PT ;  /* 0x0000002800057812 */ /* 0x040fe400078efcff */
        /* <DEDUP_REMOVED lines=52> */
[----:B------:R-:W-:Y:S01]  /*0940*/  LOP3.LUT R29, R0, 0xfc, RZ, 0xfc, !PT ;  /* 0x000000fc001d7812 */ /* 0x000fe200078efcff */
[----:B0-----:R-:W-:Y:S06]  /*0950*/  @P0 BRA `(.L_x_0) ;  /* 0x0000000000dc0947 */ /* 0x001fec0003800000 */
[----:B------:R-:W-:Y:S01]  /*0960*/  IMAD.SHL.U32 R0, R14, 0x20, RZ ;  /* 0x000000200e007824 */ /* 0x000fe200078e00ff */
[----:B------:R-:W-:Y:S02]  /*0970*/  CS2R R24, SRZ ;  /* 0x0000000000187805 */ /* 0x000fe4000001ff00 */
[----:B------:R-:W-:Y:S02]  /*0980*/  CS2R R26, SRZ ;  /* 0x00000000001a7805 */ /* 0x000fe4000001ff00 */
[----:B------:R-:W-:Y:S02]  /*0990*/  CS2R R20, SRZ ;  /* 0x0000000000147805 */ /* 0x000fe4000001ff00 */
[----:B------:R-:W-:Y:S01]  /*09a0*/  CS2R R22, SRZ ;  /* 0x0000000000167805 */ /* 0x000fe2000001ff00 */
[----:B------:R0:W-:Y:S01]  /*09b0*/  STL [R1+0x32bc], R0 ;  /* 0x0032bc0001007387 */ /* 0x0001e20000100800 */
[----:B------:R-:W-:Y:S02]  /*09c0*/  CS2R R16, SRZ ;  /* 0x0000000000107805 */ /* 0x000fe4000001ff00 */
[----:B------:R-:W-:-:S02]  /*09d0*/  CS2R R18, SRZ ;  /* 0x0000000000127805 */ /* 0x000fc4000001ff00 */
[----:B------:R-:W-:Y:S01]  /*09e0*/  CS2R R12, SRZ ;  /* 0x00000000000c7805 */ /* 0x000fe2000001ff00 */
[----:B------:R0:W-:Y:S01]  /*09f0*/  STL [R1], RZ ;  /* 0x000000ff01007387 */ /* 0x0001e20000100800 */
[----:B------:R-:W-:Y:S02]  /*0a00*/  CS2R R14, SRZ ;  /* 0x00000000000e7805 */ /* 0x000fe4000001ff00 */
[----:B------:R-:W-:Y:S02]  /*0a10*/  CS2R R8, SRZ ;  /* 0x0000000000087805 */ /* 0x000fe4000001ff00 */
[----:B------:R-:W-:Y:S01]  /*0a20*/  CS2R R10, SRZ ;  /* 0x00000000000a7805 */ /* 0x000fe2000001ff00 */
[----:B------:R0:W-:Y:S01]  /*0a30*/  STL [R1+0x4], RZ ;  /* 0x000004ff01007387 */ /* 0x0001e20000100800 */
[----:B------:R-:W-:Y:S02]  /*0a40*/  CS2R R4, SRZ ;  /* 0x0000000000047805 */ /* 0x000fe4000001ff00 */
[----:B------:R-:W-:Y:S01]  /*0a50*/  CS2R R6, SRZ ;  /* 0x0000000000067805 */ /* 0x000fe2000001ff00 */
[----:B------:R0:W-:Y:S04]  /*0a60*/  STL [R1+0x8], RZ ;  /* 0x000008ff01007387 */ /* 0x0001e80000100800 */
        /* <DEDUP_REMOVED lines=36> */
[----:B------:R0:W-:Y:S01]  /*0cb0*/  STL [R1+0x9c], RZ ;  /* 0x00009cff01007387 */ /* 0x0001e20000100800 */
[----:B------:R-:W-:Y:S05]  /*0cc0*/  BRA `(.L_x_1) ;  /* 0x00000a4000907947 */ /* 0x000fea0003800000 */
.L_x_0:
[----:B------:R-:W-:Y:S01]  /*0cd0*/  IABS R4, R6 ;  /* 0x0000000600047213 */ /* 0x000fe20000000000 */
[----:B------:R-:W-:Y:S01]  /*0ce0*/  IMAD.MOV.U32 R0, RZ, RZ, R3 ;  /* 0x000000ffff007224 */ /* 0x000fe200078e0003 */
[----:B------:R-:W-:Y:S01]  /*0cf0*/  IABS R5, R7 ;  /* 0x0000000700057213 */ /* 0x000fe20000000000 */
[C---:B------:R-:W-:Y:S01]  /*0d00*/  VIADD R15, R28.reuse, 0x1fd ;  /* 0x000001fd1c0f7836 */ /* 0x040fe20000000000 */
[----:B------:R-:W0:Y:S01]  /*0d10*/  I2F.RP R3, R4 ;  /* 0x0000000400037306 */ /* 0x000e220000209400 */
[C---:B------:R-:W-:Y:S01]  /*0d20*/  VIADD R16, R28.reuse, 0x1fc ;  /* 0x000001fc1c107836 */ /* 0x040fe20000000000 */
[----:B------:R-:W-:Y:S01]  /*0d30*/  IABS R10, R0 ;  /* 0x00000000000a7213 */ /* 0x000fe20000000000 */
[----:B------:R-:W-:Y:S01]  /*0d40*/  VIADD R17, R28, 0x1f9 ;  /* 0x000001f91c117836 */ /* 0x000fe20000000000 */
[----:B------:R-:W-:Y:S01]  /*0d50*/  ISETP.GE.AND P5, PT, R0, RZ, PT ;  /* 0x000000ff0000720c */ /* 0x000fe20003fa6270 */
[----:B------:R-:W-:Y:S01]  /*0d60*/  ULDC UR6, c[0x0][0x238] ;  /* 0x00008e0000067ab9 */ /* 0x000fe20000000800 */
[----:B------:R-:W-:Y:S01]  /*0d70*/  ISETP.GE.AND P2, PT, R15, RZ, PT ;  /* 0x000000ff0f00720c */ /* 0x000fe20003f46270 */
[----:B------:R-:W-:Y:S01]  /*0d80*/  ULDC UR4, c[0x0][0x234] ;  /* 0x00008d0000047ab9 */ /* 0x000fe20000000800 */
[----:B------:R-:W1:Y:S01]  /*0d90*/  I2F.RP R2, R5 ;  /* 0x0000000500027306 */ /* 0x000e620000209400 */
[----:B------:R-:W-:Y:S01]  /*0da0*/  IABS R15, R15 ;  /* 0x0000000f000f7213 */ /* 0x000fe20000000000 */
[----:B------:R-:W-:-:S06]  /*0db0*/  ULDC.64 UR10, c[0x0][0x210] ;  /* 0x00008400000a7ab9 */ /* 0x000fcc0000000a00 */
[----:B0-----:R-:W0:Y:S08]  /*0dc0*/  MUFU.RCP R3, R3 ;  /* 0x0000000300037308 */ /* 0x001e300000001000 */
[----:B-1----:R-:W1:Y:S01]  /*0dd0*/  MUFU.RCP R2, R2 ;  /* 0x0000000200027308 */ /* 0x002e620000001000 */
[----:B0-----:R-:W-:-:S07]  /*0de0*/  VIADD R3, R3, 0xffffffe ;  /* 0x0ffffffe03037836 */ /* 0x001fce0000000000 */
[----:B------:R-:W0:Y:S01]  /*0df0*/  F2I.FTZ.U32.TRUNC.NTZ R3, R3 ;  /* 0x0000000300037305 */ /* 0x000e22000021f000 */
[----:B-1----:R-:W-:-:S07]  /*0e00*/  VIADD R2, R2, 0xffffffe ;  /* 0x0ffffffe02027836 */ /* 0x002fce0000000000 */
[----:B------:R1:W2:Y:S01]  /*0e10*/  F2I.FTZ.U32.TRUNC.NTZ R9, R2 ;  /* 0x0000000200097305 */ /* 0x0002a2000021f000 */
[----:B0-----:R-:W-:Y:S02]  /*0e20*/  IMAD.MOV R8, RZ, RZ, -R3 ;  /* 0x000000ffff087224 */ /* 0x001fe400078e0a03 */
[----:B-1----:R-:W-:Y:S02]  /*0e30*/  IMAD.MOV.U32 R2, RZ, RZ, RZ ;  /* 0x000000ffff027224 */ /* 0x002fe400078e00ff */
[----:B------:R-:W-:-:S04]  /*0e40*/  IMAD R8, R8, R4, RZ ;  /* 0x0000000408087224 */ /* 0x000fc800078e02ff */
[----:B------:R-:W-:-:S04]  /*0e50*/  IMAD.HI.U32 R3, R3, R8, R2 ;  /* 0x0000000803037227 */ /* 0x000fc800078e0002 */
[----:B--2---:R-:W-:Y:S02]  /*0e60*/  IMAD.MOV R12, RZ, RZ, -R9 ;  /* 0x000000ffff0c7224 */ /* 0x004fe400078e0a09 */
[----:B------:R-:W-:-:S04]  /*0e70*/  IMAD.HI.U32 R3, R3, R10, RZ ;  /* 0x0000000a03037227 */ /* 0x000fc800078e00ff */
[----:B------:R-:W-:Y:S02]  /*0e80*/  IMAD.MOV R3, RZ, RZ, -R3 ;  /* 0x000000ffff037224 */ /* 0x000fe400078e0a03 */
[----:B------:R-:W-:Y:S02]  /*0e90*/  VIADD R2, R28, 0x1ff ;  /* 0x000001ff1c027836 */ /* 0x000fe40000000000 */
[----:B------:R-:W-:Y:S02]  /*0ea0*/  IMAD R12, R12, R5, RZ ;  /* 0x000000050c0c7224 */ /* 0x000fe400078e02ff */
[----:B------:R-:W-:Y:S01]  /*0eb0*/  IMAD.MOV.U32 R8, RZ, RZ, RZ ;  /* 0x000000ffff087224 */ /* 0x000fe200078e00ff */
[----:B------:R-:W-:Y:S01]  /*0ec0*/  IABS R11, R2 ;  /* 0x00000002000b7213 */ /* 0x000fe20000000000 */
[----:B------:R-:W-:Y:S01]  /*0ed0*/  IMAD R10, R4, R3, R10 ;  /* 0x00000003040a7224 */ /* 0x000fe200078e020a */
[----:B------:R-:W-:Y:S01]  /*0ee0*/  ISETP.GE.AND P0, PT, R2, RZ, PT ;  /* 0x000000ff0200720c */ /* 0x000fe20003f06270 */
[----:B------:R-:W-:-:S03]  /*0ef0*/  IMAD.HI.U32 R9, R9, R12, R8 ;  /* 0x0000000c09097227 */ /* 0x000fc600078e0008 */
[----:B------:R-:W-:Y:S01]  /*0f00*/  ISETP.GT.U32.AND P1, PT, R4, R10, PT ;  /* 0x0000000a0400720c */ /* 0x000fe20003f24070 */
[----:B------:R-:W-:Y:S02]  /*0f10*/  VIADD R3, R28, 0x1fe ;  /* 0x000001fe1c037836 */ /* 0x000fe40000000000 */
[----:B------:R-:W-:-:S03]  /*0f20*/  IMAD.HI.U32 R12, R9, R11, RZ ;  /* 0x0000000b090c7227 */ /* 0x000fc600078e00ff */
[----:B------:R-:W-:Y:S01]  /*0f30*/  IABS R8, R3 ;  /* 0x0000000300087213 */ /* 0x000fe20000000000 */
[----:B------:R-:W-:Y:S01]  /*0f40*/  IMAD.MOV R12, RZ, RZ, -R12 ;  /* 0x000000ffff0c7224 */ /* 0x000fe200078e0a0c */
[----:B------:R-:W-:Y:S01]  /*0f50*/  ISETP.GE.AND P3, PT, R3, RZ, PT ;  /* 0x000000ff0300720c */ /* 0x000fe20003f66270 */
[----:B------:R-:W-:Y:S01]  /*0f60*/  IMAD.HI.U32 R13, R9, R15, RZ ;  /* 0x0000000f090d7227 */ /* 0x000fe200078e00ff */
[----:B------:R-:W-:-:S03]  /*0f70*/  IABS R3, R16 ;  /* 0x0000001000037213 */ /* 0x000fc60000000000 */
[----:B------:R-:W-:Y:S02]  /*0f80*/  IMAD R11, R5, R12, R11 ;  /* 0x0000000c050b7224 */ /* 0x000fe400078e020b */
[----:B------:R-:W-:Y:S02]  /*0f90*/  @!P1 IMAD.IADD R10, R10, 0x1, -R4 ;  /* 0x000000010a0a9824 */ /* 0x000fe400078e0a04 */
[----:B------:R-:W-:Y:S01]  /*0fa0*/  IMAD.HI.U32 R2, R9, R8, RZ ;  /* 0x0000000809027227 */ /* 0x000fe200078e00ff */
[----:B------:R-:W-:Y:S02]  /*0fb0*/  ISETP.GT.U32.AND P4, PT, R5, R11, PT ;  /* 0x0000000b0500720c */ /* 0x000fe40003f84070 */
[----:B------:R-:W-:Y:S01]  /*0fc0*/  ISETP.GT.U32.AND P1, PT, R4, R10, PT ;  /* 0x0000000a0400720c */ /* 0x000fe20003f24070 */
[----:B------:R-:W-:Y:S02]  /*0fd0*/  IMAD.MOV R2, RZ, RZ, -R2 ;  /* 0x000000ffff027224 */ /* 0x000fe400078e0a02 */
[----:B------:R-:W-:-:S02]  /*0fe0*/  VIADD R12, R28, 0x1fb ;  /* 0x000001fb1c0c7836 */ /* 0x000fc40000000000 */
[----:B------:R-:W-:-:S03]  /*0ff0*/  IMAD R8, R5, R2, R8 ;  /* 0x0000000205087224 */ /* 0x000fc600078e0208 */
[----:B------:R-:W-:Y:S02]  /*1000*/  IABS R2, R12 ;  /* 0x0000000c00027213 */ /* 0x000fe40000000000 */
[----:B------:R-:W-:Y:S01]  /*1010*/  ISETP.GT.U32.AND P6, PT, R5, R8, PT ;  /* 0x000000080500720c */ /* 0x000fe20003fc4070 */
[----:B------:R-:W-:Y:S01]  /*1020*/  @!P4 IMAD.IADD R11, R11, 0x1, -R5 ;  /* 0x000000010b0bc824 */ /* 0x000fe200078e0a05 */
[----:B------:R-:W-:Y:S01]  /*1030*/  ISETP.GE.AND P4, PT, R16, RZ, PT ;  /* 0x000000ff1000720c */ /* 0x000fe20003f86270 */
[----:B------:R-:W-:Y:S01]  /*1040*/  @!P1 IMAD.IADD R10, R10, 0x1, -R4 ;  /* 0x000000010a0a9824 */ /* 0x000fe200078e0a04 */
[----:B------:R-:W-:Y:S01]  /*1050*/  ISETP.NE.AND P1, PT, R6, RZ, PT ;  /* 0x000000ff0600720c */ /* 0x000fe20003f25270 */
[----:B------:R-:W-:Y:S02]  /*1060*/  IMAD.MOV R4, RZ, RZ, -R13 ;  /* 0x000000ffff047224 */ /* 0x000fe400078e0a0d */
[----:B------:R-:W-:Y:S01]  /*1070*/  @!P5 IMAD.MOV R10, RZ, RZ, -R10 ;  /* 0x000000ffff0ad224 */ /* 0x000fe200078e0a0a */
[----:B------:R-:W-:Y:S01]  /*1080*/  ISETP.GT.U32.AND P5, PT, R5, R11, PT ;  /* 0x0000000b0500720c */ /* 0x000fe20003fa4070 */
[----:B------:R-:W-:-:S04]  /*1090*/  IMAD.HI.U32 R13, R9, R3, RZ ;  /* 0x00000003090d7227 */ /* 0x000fc800078e00ff */
[C---:B------:R-:W-:Y:S02]  /*10a0*/  IMAD R4, R5.reuse, R4, R15 ;  /* 0x0000000405047224 */ /* 0x040fe400078e020f */
[----:B------:R-:W-:Y:S02]  /*10b0*/  IMAD.MOV R13, RZ, RZ, -R13 ;  /* 0x000000ffff0d7224 */ /* 0x000fe400078e0a0d */
[----:B------:R-:W-:Y:S01]  /*10c0*/  @!P6 IMAD.IADD R8, R8, 0x1, -R5 ;  /* 0x000000010808e824 */ /* 0x000fe200078e0a05 */
[----:B------:R-:W-:Y:S01]  /*10d0*/  @!P1 LOP3.LUT R10, RZ, R6, RZ, 0x33, !PT ;  /* 0x00000006ff0a9212 */ /* 0x000fe200078e33ff */
[C---:B------:R-:W-:Y:S01]  /*10e0*/  IMAD R3, R5.reuse, R13, R3 ;  /* 0x0000000d05037224 */ /* 0x040fe200078e0203 */
[----:B------:R-:W-:Y:S01]  /*10f0*/  ISETP.GT.U32.AND P1, PT, R5, R4, PT ;  /* 0x000000040500720c */ /* 0x000fe20003f24070 */
[----:B------:R-:W-:Y:S01]  /*1100*/  IMAD.HI.U32 R14, R9, R2, RZ ;  /* 0x00000002090e7227 */ /* 0x000fe200078e00ff */
[----:B------:R-:W-:Y:S01]  /*1110*/  ISETP.GT.U32.AND P6, PT, R5, R8, PT ;  /* 0x000000080500720c */ /* 0x000fe20003fc4070 */
[----:B------:R-:W-:Y:S01]  /*1120*/  STL [R1+0x3304], R10 ;  /* 0x0033040a01007387 */ /* 0x000fe20000100800 */
[----:B------:R-:W-:Y:S01]  /*1130*/  IABS R6, R17 ;  /* 0x0000001100067213 */ /* 0x000fe20000000000 */
[----:B------:R-:W-:Y:S01]  /*1140*/  @!P5 IMAD.IADD R11, R11, 0x1, -R5 ;  /* 0x000000010b0bd824 */ /* 0x000fe200078e0a05 */
[----:B------:R-:W-:Y:S01]  /*1150*/  ISETP.GT.U32.AND P5, PT, R5, R3, PT ;  /* 0x000000030500720c */ /* 0x000fe20003fa4070 */
[----:B------:R-:W-:-:S02]  /*1160*/  IMAD.MOV R14, RZ, RZ, -R14 ;  /* 0x000000ffff0e7224 */ /* 0x000fc400078e0a0e */
[----:B------:R-:W-:Y:S02]  /*1170*/  VIADD R15, R28, 0x1fa ;  /* 0x000001fa1c0f7836 */ /* 0x000fe40000000000 */
[C---:B------:R-:W-:Y:S02]  /*1180*/  IMAD R2, R5.reuse, R14, R2 ;  /* 0x0000000e05027224 */ /* 0x040fe400078e0202 */
[--C-:B------:R-:W-:Y:S01]  /*1190*/  @!P1 IMAD.IADD R4, R4, 0x1, -R5.reuse ;  /* 0x0000000104049824 */ /* 0x100fe200078e0a05 */
[----:B------:R-:W-:Y:S01]  /*11a0*/  IABS R18, R15 ;  /* 0x0000000f00127213 */ /* 0x000fe20000000000 */
[--C-:B------:R-:W-:Y:S01]  /*11b0*/  @!P6 IMAD.IADD R8, R8, 0x1, -R5.reuse ;  /* 0x000000010808e824 */ /* 0x100fe200078e0a05 */
[----:B------:R-:W-:Y:S01]  /*11c0*/  ISETP.GT.U32.AND P6, PT, R5, R2, PT ;  /* 0x000000020500720c */ /* 0x000fe20003fc4070 */
[----:B------:R-:W-:Y:S01]  /*11d0*/  VIADD R13, R28, 0x1f8 ;  /* 0x000001f81c0d7836 */ /* 0x000fe20000000000 */
[----:B------:R-:W-:Y:S01]  /*11e0*/  ISETP.GE.AND P1, PT, R12, RZ, PT ;  /* 0x000000ff0c00720c */ /* 0x000fe20003f26270 */
[----:B------:R-:W-:Y:S01]  /*11f0*/  @!P5 IMAD.IADD R3, R3, 0x1, -R5 ;  /* 0x000000010303d824 */ /* 0x000fe200078e0a05 */
[----:B------:R-:W-:Y:S01]  /*1200*/  ISETP.GT.U32.AND P5, PT, R5, R4, PT ;  /* 0x000000040500720c */ /* 0x000fe20003fa4070 */
[----:B------:R-:W-:Y:S01]  /*1210*/  IMAD.HI.U32 R16, R9, R18, RZ ;  /* 0x0000001209107227 */ /* 0x000fe200078e00ff */
[----:B------:R-:W-:-:S03]  /*1220*/  IABS R20, R13 ;  /* 0x0000000d00147213 */ /* 0x000fc60000000000 */
[----:B------:R-:W-:Y:S02]  /*1230*/  IMAD.MOV R16, RZ, RZ, -R16 ;  /* 0x000000ffff107224 */ /* 0x000fe400078e0a10 */
[----:B------:R-:W-:Y:S02]  /*1240*/  IMAD.MOV.U32 R12, RZ, RZ, R20 ;  /* 0x000000ffff0c7224 */ /* 0x000fe400078e0014 */
[C---:B------:R-:W-:Y:S02]  /*1250*/  IMAD R16, R5.reuse, R16, R18 ;  /* 0x0000001005107224 */ /* 0x040fe400078e0212 */
[----:B------:R-:W-:Y:S01]  /*1260*/  @!P6 IMAD.IADD R2, R2, 0x1, -R5 ;  /* 0x000000010202e824 */ /* 0x000fe200078e0a05 */
[----:B------:R-:W-:Y:S01]  /*1270*/  ISETP.GT.U32.AND P6, PT, R5, R3, PT ;  /* 0x000000030500720c */ /* 0x000fe20003fc4070 */
[----:B------:R-:W-:Y:S02]  /*1280*/  VIADD R14, R28, 0x1f7 ;  /* 0x000001f71c0e7836 */ /* 0x000fe40000000000 */
[----:B------:R-:W-:-:S03]  /*1290*/  IMAD.HI.U32 R20, R9, R6, RZ ;  /* 0x0000000609147227 */ /* 0x000fc600078e00ff */
[----:B------:R-:W-:Y:S01]  /*12a0*/  IABS R19, R14 ;  /* 0x0000000e00137213 */ /* 0x000fe20000000000 */
[----:B------:R-:W-:Y:S01]  /*12b0*/  @!P5 IMAD.IADD R4, R4, 0x1, -R5 ;  /* 0x000000010404d824 */ /* 0x000fe200078e0a05 */
[C---:B------:R-:W-:Y:S01]  /*12c0*/  ISETP.GT.U32.AND P5, PT, R5.reuse, R16, PT ;  /* 0x000000100500720c */ /* 0x040fe20003fa4070 */
[----:B------:R-:W-:Y:S02]  /*12d0*/  IMAD.MOV.U32 R21, RZ, RZ, R11 ;  /* 0x000000ffff157224 */ /* 0x000fe400078e000b */
[----:B------:R-:W-:Y:S02]  /*12e0*/  IMAD.MOV R20, RZ, RZ, -R20 ;  /* 0x000000ffff147224 */ /* 0x000fe400078e0a14 */
[----:B------:R-:W-:Y:S02]  /*12f0*/  IMAD.MOV.U32 R0, RZ, RZ, R8 ;  /* 0x000000ffff007224 */ /* 0x000fe400078e0008 */
[----:B------:R-:W-:Y:S01]  /*1300*/  @!P0 IMAD.MOV R21, RZ, RZ, -R21 ;  /* 0x000000ffff158224 */ /* 0x000fe200078e0a15 */
[----:B------:R-:W-:Y:S01]  /*1310*/  ISETP.GT.U32.AND P0, PT, R5, R2, PT ;  /* 0x000000020500720c */ /* 0x000fe20003f04070 */
[----:B------:R-:W-:Y:S01]  /*1320*/  @!P3 IMAD.MOV R0, RZ, RZ, -R0 ;  /* 0x000000ffff00b224 */ /* 0x000fe200078e0a00 */
[----:B------:R-:W-:Y:S01]  /*1330*/  ISETP.GE.AND P3, PT, R15, RZ, PT ;  /* 0x000000ff0f00720c */ /* 0x000fe20003f66270 */
[----:B------:R-:W-:Y:S01]  /*1340*/  IMAD R6, R5, R20, R6 ;  /* 0x0000001405067224 */ /* 0x000fe200078e0206 */
[----:B------:R-:W-:Y:S01]  /*1350*/  STL [R1+0x4c], R21 ;  /* 0x00004c1501007387 */ /* 0x000fe20000100800 */
[----:B------:R-:W-:-:S03]  /*1360*/  IMAD.HI.U32 R15, R9, R19, RZ ;  /* 0x00000013090f7227 */ /* 0x000fc600078e00ff */
[----:B------:R0:W-:Y:S01]  /*1370*/  STL [R1+0x84], R0 ;  /* 0x0000840001007387 */ /* 0x0001e20000100800 */
[----:B------:R-:W-:Y:S01]  /*1380*/  @!P6 IMAD.IADD R3, R3, 0x1, -R5 ;  /* 0x000000010303e824 */ /* 0x000fe200078e0a05 */
[C---:B------:R-:W-:Y:S01]  /*1390*/  ISETP.GT.U32.AND P6, PT, R5.reuse, R6, PT ;  /* 0x000000060500720c */ /* 0x040fe20003fc4070 */
[----:B------:R-:W-:Y:S02]  /*13a0*/  IMAD.MOV R15, RZ, RZ, -R15 ;  /* 0x000000ffff0f7224 */ /* 0x000fe400078e0a0f */
[----:B------:R-:W-:Y:S02]  /*13b0*/  @!P5 IMAD.IADD R16, R16, 0x1, -R5 ;  /* 0x000000011010d824 */ /* 0x000fe400078e0a05 */
[----:B------:R-:W-:Y:S02]  /*13c0*/  IMAD R15, R5, R15, R19 ;  /* 0x0000000f050f7224 */ /* 0x000fe400078e0213 */
[----:B------:R-:W-:-:S04]  /*13d0*/  IMAD.HI.U32 R11, R9, R12, RZ ;  /* 0x0000000c090b7227 */ /* 0x000fc800078e00ff */
[----:B0-----:R-:W-:Y:S02]  /*13e0*/  IMAD.MOV.U32 R0, RZ, RZ, R4 ;  /* 0x000000ffff007224 */ /* 0x001fe400078e0004 */
[----:B------:R-:W-:Y:S02]  /*13f0*/  VIADD R8, R28, 0x1f6 ;  /* 0x000001f61c087836 */ /* 0x000fe40000000000 */
[----:B------:R-:W-:Y:S01]  /*1400*/  @!P2 IMAD.MOV R0, RZ, RZ, -R0 ;  /* 0x000000ffff00a224 */ /* 0x000fe200078e0a00 */
[----:B------:R-:W-:Y:S01]  /*1410*/  ISETP.GT.U32.AND P2, PT, R5, R16, PT ;  /* 0x000000100500720c */ /* 0x000fe20003f44070 */
[----:B------:R-:W-:Y:S01]  /*1420*/  @!P0 IMAD.IADD R2, R2, 0x1, -R5 ;  /* 0x0000000102028824 */ /* 0x000fe200078e0a05 */
[----:B------:R-:W-:Y:S01]  /*1430*/  ISETP.GE.AND P0, PT, R17, RZ, PT ;  /* 0x000000ff1100720c */ /* 0x000fe20003f06270 */
[----:B------:R-:W-:Y:S01]  /*1440*/  @!P4 IMAD.MOV R3, RZ, RZ, -R3 ;  /* 0x000000ffff03c224 */ /* 0x000fe200078e0a03 */
[C---:B------:R-:W-:Y:S01]  /*1450*/  ISETP.GT.U32.AND P4, PT, R5.reuse, R15, PT ;  /* 0x0000000f0500720c */ /* 0x040fe20003f84070 */
[----:B------:R-:W-:Y:S01]  /*1460*/  IMAD.MOV R11, RZ, RZ, -R11 ;  /* 0x000000ffff0b7224 */ /* 0x000fe200078e0a0b */
[----:B------:R0:W-:Y:S01]  /*1470*/  STL [R1+0x80], R0 ;  /* 0x0000800001007387 */ /* 0x0001e20000100800 */
[----:B------:R-:W-:Y:S01]  /*1480*/  @!P6 IMAD.IADD R6, R6, 0x1, -R5 ;  /* 0x000000010606e824 */ /* 0x000fe200078e0a05 */
[----:B------:R-:W-:Y:S01]  /*1490*/  IABS R17, R8 ;  /* 0x0000000800117213 */ /* 0x000fe20000000000 */
[C---:B------:R-:W-:Y:S01]  /*14a0*/  IMAD R11, R5.reuse, R11, R12 ;  /* 0x0000000b050b7224 */ /* 0x040fe200078e020c */
[----:B------:R-:W-:Y:S01]  /*14b0*/  STL [R1+0x7c], R3 ;  /* 0x00007c0301007387 */ /* 0x000fe20000100800 */
[----:B------:R-:W-:Y:S01]  /*14c0*/  VIADD R12, R28, 0x1f5 ;  /* 0x000001f51c0c7836 */ /* 0x000fe20000000000 */
[----:B------:R-:W-:Y:S01]  /*14d0*/  ISETP.GT.U32.AND P6, PT, R5, R6, PT ;  /* 0x000000060500720c */ /* 0x000fe20003fc4070 */
[----:B------:R-:W-:Y:S01]  /*14e0*/  IMAD.HI.U32 R18, R9, R17, RZ ;  /* 0x0000001109127227 */ /* 0x000fe200078e00ff */
[----:B------:R-:W-:-:S02]  /*14f0*/  ISETP.GT.U32.AND P5, PT, R5, R11, PT ;  /* 0x0000000b0500720c */ /* 0x000fc40003fa4070 */
[----:B------:R-:W-:Y:S01]  /*1500*/  IABS R4, R12 ;  /* 0x0000000c00047213 */ /* 0x000fe20000000000 */
[----:B0-----:R-:W-:Y:S02]  /*1510*/  IMAD.MOV.U32 R0, RZ, RZ, R2 ;  /* 0x000000ffff007224 */ /* 0x001fe400078e0002 */
[--C-:B------:R-:W-:Y:S01]  /*1520*/  @!P2 IMAD.IADD R16, R16, 0x1, -R5.reuse ;  /* 0x000000011010a824 */ /* 0x100fe200078e0a05 */
[----:B------:R-:W-:Y:S01]  /*1530*/  ISETP.GE.AND P2, PT, R14, RZ, PT ;  /* 0x000000ff0e00720c */ /* 0x000fe20003f46270 */
[----:B------:R-:W-:Y:S01]  /*1540*/  @!P1 IMAD.MOV R0, RZ, RZ, -R0 ;  /* 0x000000ffff009224 */ /* 0x000fe200078e0a00 */
[----:B------:R-:W-:Y:S01]  /*1550*/  ISETP.GE.AND P1, PT, R13, RZ, PT ;  /* 0x000000ff0d00720c */ /* 0x000fe20003f26270 */
[----:B------:R-:W-:Y:S02]  /*1560*/  IMAD.MOV R18, RZ, RZ, -R18 ;  /* 0x000000ffff127224 */ /* 0x000fe400078e0a12 */
[----:B------:R-:W-:Y:S01]  /*1570*/  @!P4 IMAD.IADD R15, R15, 0x1, -R5 ;  /* 0x000000010f0fc824 */ /* 0x000fe200078e0a05 */
[----:B------:R0:W-:Y:S01]  /*1580*/  STL [R1+0x1a8], R0 ;  /* 0x0001a80001007387 */ /* 0x0001e20000100800 */
[----:B------:R-:W-:Y:S01]  /*1590*/  IMAD R17, R5, R18, R17 ;  /* 0x0000001205117224 */ /* 0x000fe200078e0211 */
[----:B------:R-:W-:Y:S01]  /*15a0*/  ISETP.GE.AND P4, PT, R8, RZ, PT ;  /* 0x000000ff0800720c */ /* 0x000fe20003f86270 */
[----:B------:R-:W-:-:S04]  /*15b0*/  IMAD.HI.U32 R2, R9, R4, RZ ;  /* 0x0000000409027227 */ /* 0x000fc800078e00ff */
[--C-:B------:R-:W-:Y:S01]  /*15c0*/  @!P6 IMAD.IADD R6, R6, 0x1, -R5.reuse ;  /* 0x000000010606e824 */ /* 0x100fe200078e0a05 */
[----:B------:R-:W-:Y:S01]  /*15d0*/  ISETP.GT.U32.AND P6, PT, R5, R17, PT ;  /* 0x000000110500720c */ /* 0x000fe20003fc4070 */
[----:B------:R-:W-:Y:S02]  /*15e0*/  IMAD.MOV R2, RZ, RZ, -R2 ;  /* 0x000000ffff027224 */ /* 0x000fe400078e0a02 */
[----:B0-----:R-:W-:Y:S02]  /*15f0*/  IMAD.MOV.U32 R0, RZ, RZ, R16 ;  /* 0x000000ffff007224 */ /* 0x001fe400078e0010 */
[--C-:B------:R-:W-:Y:S02]  /*1600*/  @!P5 IMAD.IADD R11, R11, 0x1, -R5.reuse ;  /* 0x000000010b0bd824 */ /* 0x100fe400078e0a05 */
[----:B------:R-:W-:Y:S01]  /*1610*/  @!P3 IMAD.MOV R0, RZ, RZ, -R0 ;  /* 0x000000ffff00b224 */ /* 0x000fe200078e0a00 */
[C---:B------:R-:W-:Y:S01]  /*1620*/  ISETP.GT.U32.AND P3, PT, R5.reuse, R15, PT ;  /* 0x0000000f0500720c */ /* 0x040fe20003f64070 */
[C---:B------:R-:W-:Y:S01]  /*1630*/  IMAD R4, R5.reuse, R2, R4 ;  /* 0x0000000205047224 */ /* 0x040fe200078e0204 */
[----:B------:R-:W-:Y:S01]  /*1640*/  ISETP.GT.U32.AND P5, PT, R5, R11, PT ;  /* 0x0000000b0500720c */ /* 0x000fe20003fa4070 */
[----:B------:R-:W-:Y:S01]  /*1650*/  VIADD R3, R28, 0x1f4 ;  /* 0x000001f41c037836 */ /* 0x000fe20000000000 */
[----:B------:R0:W-:Y:S01]  /*1660*/  STL [R1+0x1c0], R0 ;  /* 0x0001c00001007387 */ /* 0x0001e20000100800 */
[----:B------:R-:W-:-:S02]  /*1670*/  @!P6 IMAD.IADD R17, R17, 0x1, -R5 ;  /* 0x000000011111e824 */ /* 0x000fc400078e0a05 */
[C---:B------:R-:W-:Y:S01]  /*1680*/  VIADD R8, R28.reuse, 0x1f3 ;  /* 0x000001f31c087836 */ /* 0x040fe20000000000 */
[----:B------:R-:W-:Y:S01]  /*1690*/  IABS R19, R3 ;  /* 0x0000000300137213 */ /* 0x000fe20000000000 */
[C---:B------:R-:W-:Y:S01]  /*16a0*/  VIADD R2, R28.reuse, 0x1f1 ;  /* 0x000001f11c027836 */ /* 0x040fe20000000000 */
[----:B------:R-:W-:Y:S01]  /*16b0*/  ISETP.GT.U32.AND P6, PT, R5, R17, PT ;  /* 0x000000110500720c */ /* 0x000fe20003fc4070 */
[----:B------:R-:W-:Y:S01]  /*16c0*/  VIADD R16, R28, 0x1ef ;  /* 0x000001ef1c107836 */ /* 0x000fe20000000000 */
[----:B------:R-:W-:Y:S01]  /*16d0*/  IABS R13, R8 ;  /* 0x00000008000d7213 */ /* 0x000fe20000000000 */
[--C-:B------:R-:W-:Y:S01]  /*16e0*/  @!P3 IMAD.IADD R15, R15, 0x1, -R5.reuse ;  /* 0x000000010f0fb824 */ /* 0x100fe200078e0a05 */
[----:B------:R-:W-:Y:S01]  /*16f0*/  ISETP.GT.U32.AND P3, PT, R5, R4, PT ;  /* 0x000000040500720c */ /* 0x000fe20003f64070 */
[----:B0-----:R-:W-:Y:S02]  /*1700*/  IMAD.MOV.U32 R0, RZ, RZ, R6 ;  /* 0x000000ffff007224 */ /* 0x001fe400078e0006 */
[----:B------:R-:W-:Y:S01]  /*1710*/  @!P5 IMAD.IADD R11, R11, 0x1, -R5 ;  /* 0x000000010b0bd824 */ /* 0x000fe200078e0a05 */
[----:B------:R-:W-:Y:S01]  /*1720*/  ISETP.GE.AND P5, PT, R12, RZ, PT ;  /* 0x000000ff0c00720c */ /* 0x000fe20003fa6270 */
[----:B------:R-:W-:Y:S01]  /*1730*/  @!P0 IMAD.MOV R0, RZ, RZ, -R0 ;  /* 0x000000ffff008224 */ /* 0x000fe200078e0a00 */
[----:B------:R-:W-:Y:S01]  /*1740*/  ISETP.GE.AND P0, PT, R3, RZ, PT ;  /* 0x000000ff0300720c */ /* 0x000fe20003f06270 */
[----:B------:R-:W-:-:S02]  /*1750*/  VIADD R6, R28, 0x1f2 ;  /* 0x000001f21c067836 */ /* 0x000fc40000000000 */
[----:B------:R-:W-:Y:S01]  /*1760*/  IMAD.MOV.U32 R10, RZ, RZ, R11 ;  /* 0x000000ffff0a7224 */ /* 0x000fe200078e000b */
[----:B------:R0:W-:Y:S01]  /*1770*/  STL [R1+0x1c4], R0 ;  /* 0x0001c40001007387 */ /* 0x0001e20000100800 */
[--C-:B------:R-:W-:Y:S01]  /*1780*/  @!P6 IMAD.IADD R17, R17, 0x1, -R5.reuse ;  /* 0x000000011111e824 */ /* 0x100fe200078e0a05 */
[----:B------:R-:W-:Y:S01]  /*1790*/  IABS R12, R6 ;  /* 0x00000006000c7213 */ /* 0x000fe20000000000 */
[----:B------:R-:W-:Y:S01]  /*17a0*/  @!P3 IMAD.IADD R4, R4, 0x1, -R5 ;  /* 0x000000010404b824 */ /* 0x000fe200078e0a05 */
[----:B------:R-:W-:Y:S01]  /*17b0*/  ISETP.GE.AND P6, PT, R2, RZ, PT ;  /* 0x000000ff0200720c */ /* 0x000fe20003fc6270 */
[----:B------:R-:W-:Y:S01]  /*17c0*/  @!P1 IMAD.MOV R10, RZ, RZ, -R10 ;  /* 0x000000ffff0a9224 */ /* 0x000fe200078e0a0a */
[----:B------:R-:W-:Y:S01]  /*17d0*/  ISETP.GE.AND P1, PT, R8, RZ, PT ;  /* 0x000000ff0800720c */ /* 0x000fe20003f26270 */
[----:B------:R-:W-:Y:S01]  /*17e0*/  IMAD.HI.U32 R3, R9, R12, RZ ;  /* 0x0000000c09037227 */ /* 0x000fe200078e00ff */
[----:B------:R-:W-:Y:S02]  /*17f0*/  ISETP.GT.U32.AND P3, PT, R5, R4, PT ;  /* 0x000000040500720c */ /* 0x000fe40003f64070 */
[----:B------:R-:W-:Y:S01]  /*1800*/  STL [R1+0x1f0], R10 ;  /* 0x0001f00a01007387 */ /* 0x000fe20000100800 */
[----:B0-----:R-:W-:Y:S01]  /*1810*/  IMAD.MOV.U32 R0, RZ, RZ, R15 ;  /* 0x000000ffff007224 */ /* 0x001fe200078e000f */
[----:B------:R-:W-:Y:S01]  /*1820*/  IABS R15, R2 ;  /* 0x00000002000f7213 */ /* 0x000fe20000000000 */
[----:B------:R-:W-:-:S02]  /*1830*/  IMAD.MOV R3, RZ, RZ, -R3 ;  /* 0x000000ffff037224 */ /* 0x000fc400078e0a03 */
[----:B------:R-:W-:Y:S01]  /*1840*/  @!P2 IMAD.MOV R0, RZ, RZ, -R0 ;  /* 0x000000ffff00a224 */ /* 0x000fe200078e0a00 */
[----:B------:R-:W-:Y:S01]  /*1850*/  ISETP.GE.AND P2, PT, R6, RZ, PT ;  /* 0x000000ff0600720c */ /* 0x000fe20003f46270 */
[----:B------:R-:W-:-:S03]  /*1860*/  IMAD.HI.U32 R6, R9, R19, RZ ;  /* 0x0000001309067227 */ /* 0x000fc600078e00ff */
[----:B------:R0:W-:Y:S01]  /*1870*/  STL [R1+0x1f4], R0 ;  /* 0x0001f40001007387 */ /* 0x0001e20000100800 */
[----:B------:R-:W-:Y:S02]  /*1880*/  IMAD.MOV R6, RZ, RZ, -R6 ;  /* 0x000000ffff067224 */ /* 0x000fe400078e0a06 */
[----:B------:R-:W-:Y:S02]  /*1890*/  @!P3 IMAD.IADD R4, R4, 0x1, -R5 ;  /* 0x000000010404b824 */ /* 0x000fe400078e0a05 */
[C---:B------:R-:W-:Y:S02]  /*18a0*/  IMAD R19, R5.reuse, R6, R19 ;  /* 0x0000000605137224 */ /* 0x040fe400078e0213 */
[----:B------:R-:W-:Y:S02]  /*18b0*/  IMAD R12, R5, R3, R12 ;  /* 0x00000003050c7224 */ /* 0x000fe400078e020c */
[----:B------:R-:W-:-:S04]  /*18c0*/  IMAD.HI.U32 R2, R9, R13, RZ ;  /* 0x0000000d09027227 */ /* 0x000fc800078e00ff */
[----:B0-----:R-:W-:Y:S02]  /*18d0*/  IMAD.MOV.U32 R0, RZ, RZ, R17 ;  /* 0x000000ffff007224 */ /* 0x001fe400078e0011 */
[----:B------:R-:W-:Y:S02]  /*18e0*/  IMAD.MOV R6, RZ, RZ, -R2 ;  /* 0x000000ffff067224 */ /* 0x000fe400078e0a02 */
[----:B------:R-:W-:Y:S01]  /*18f0*/  @!P4 IMAD.MOV R0, RZ, RZ, -R0 ;  /* 0x000000ffff00c224 */ /* 0x000fe200078e0a00 */
[----:B------:R-:W-:Y:S01]  /*1900*/  ISETP.GT.U32.AND P4, PT, R5, R19, PT ;  /* 0x000000130500720c */ /* 0x000fe20003f84070 */
[----:B------:R-:W-:-:S03]  /*1910*/  IMAD.HI.U32 R2, R9, R15, RZ ;  /* 0x0000000f09027227 */ /* 0x000fc600078e00ff */
[----:B------:R0:W-:Y:S01]  /*1920*/  STL [R1+0x1fc], R0 ;  /* 0x0001fc0001007387 */ /* 0x0001e20000100800 */
[C---:B------:R-:W-:Y:S02]  /*1930*/  IMAD R13, R5.reuse, R6, R13 ;  /* 0x00000006050d7224 */ /* 0x040fe400078e020d */
[----:B------:R-:W-:Y:S02]  /*1940*/  IMAD.MOV R2, RZ, RZ, -R2 ;  /* 0x000000ffff027224 */ /* 0x000fe400078e0a02 */
[----:B------:R-:W-:Y:S01]  /*1950*/  VIADD R20, R28, 0x1f0 ;  /* 0x000001f01c147836 */ /* 0x000fe20000000000 */
[C---:B------:R-:W-:Y:S01]  /*1960*/  ISETP.GT.U32.AND P3, PT, R5.reuse, R13, PT ;  /* 0x0000000d0500720c */ /* 0x040fe20003f64070 */
[----:B------:R-:W-:Y:S01]  /*1970*/  IMAD R15, R5, R2, R15 ;  /* 0x00000002050f7224 */ /* 0x000fe200078e020f */
[----:B------:R-:W-:Y:S01]  /*1980*/  IABS R2, R16 ;  /* 0x0000001000027213 */ /* 0x000fe20000000000 */
[----:B------:R-:W-:Y:S01]  /*1990*/  @!P4 IMAD.IADD R19, R19, 0x1, -R5 ;  /* 0x000000011313c824 */ /* 0x000fe200078e0a05 */
[----:B------:R-:W-:Y:S01]  /*19a0*/  IABS R3, R20 ;  /* 0x0000001400037213 */ /* 0x000fe20000000000 */
[----:B0-----:R-:W-:-:S02]  /*19b0*/  IMAD.MOV.U32 R0, RZ, RZ, R4 ;  /* 0x000000ffff007224 */ /* 0x001fc400078e0004 */
[----:B------:R-:W-:Y:S01]  /*19c0*/  IMAD.HI.U32 R4, R9, R2, RZ ;  /* 0x0000000209047227 */ /* 0x000fe200078e00ff */
[----:B------:R-:W-:-:S03]  /*19d0*/  ISETP.GT.U32.AND P4, PT, R5, R19, PT ;  /* 0x000000130500720c */ /* 0x000fc60003f84070 */
[----:B------:R-:W-:Y:S01]  /*19e0*/  @!P5 IMAD.MOV R0, RZ, RZ, -R0 ;  /* 0x000000ffff00d224 */ /* 0x000fe200078e0a00 */
[----:B------:R-:W-:Y:S01]  /*19f0*/  ISETP.GT.U32.AND P5, PT, R5, R12, PT ;  /* 0x0000000c0500720c */ /* 0x000fe20003fa4070 */
[----:B------:R-:W-:Y:S02]  /*1a00*/  @!P3 IMAD.IADD R13, R13, 0x1, -R5 ;  /* 0x000000010d0db824 */ /* 0x000fe400078e0a05 */
[----:B------:R-:W-:Y:S01]  /*1a10*/  IMAD.MOV R4, RZ, RZ, -R4 ;  /* 0x000000ffff047224 */ /* 0x000fe200078e0a04 */
[----:B------:R0:W-:Y:S01]  /*1a20*/  STL [R1+0x214], R0 ;  /* 0x0002140001007387 */ /* 0x0001e20000100800 */
[----:B------:R-:W-:Y:S01]  /*1a30*/  IMAD.HI.U32 R17, R9, R3, RZ ;  /* 0x0000000309117227 */ /* 0x000fe200078e00ff */
[----:B------:R-:W-:-:S03]  /*1a40*/  ISETP.GT.U32.AND P3, PT, R5, R13, PT ;  /* 0x0000000d0500720c */ /* 0x000fc60003f64070 */
[--C-:B------:R-:W-:Y:S01]  /*1a50*/  @!P4 IMAD.IADD R19, R19, 0x1, -R5.reuse ;  /* 0x000000011313c824 */ /* 0x100fe200078e0a05 */
[C---:B------:R-:W-:Y:S01]  /*1a60*/  ISETP.GT.U32.AND P4, PT, R5.reuse, R15, PT ;  /* 0x0000000f0500720c */ /* 0x040fe20003f84070 */
[C---:B------:R-:W-:Y:S02]  /*1a70*/  IMAD R2, R5.reuse, R4, R2 ;  /* 0x0000000405027224 */ /* 0x040fe400078e0202 */
[----:B------:R-:W-:Y:S02]  /*1a80*/  @!P5 IMAD.IADD R12, R12, 0x1, -R5 ;  /* 0x000000010c0cd824 */ /* 0x000fe400078e0a05 */
[----:B------:R-:W-:Y:S02]  /*1a90*/  IMAD.MOV R17, RZ, RZ, -R17 ;  /* 0x000000ffff117224 */ /* 0x000fe400078e0a11 */
[----:B------:R-:W-:Y:S01]  /*1aa0*/  VIADD R6, R28, 0x1ee ;  /* 0x000001ee1c067836 */ /* 0x000fe20000000000 */
[C---:B------:R-:W-:Y:S01]  /*1ab0*/  ISETP.GT.U32.AND P5, PT, R5.reuse, R12, PT ;  /* 0x0000000c0500720c */ /* 0x040fe20003fa4070 */
[----:B------:R-:W-:-:S02]  /*1ac0*/  IMAD R3, R5, R17, R3 ;  /* 0x0000001105037224 */ /* 0x000fc400078e0203 */
[----:B0-----:R-:W-:Y:S01]  /*1ad0*/  IMAD.MOV.U32 R0, RZ, RZ, R19 ;  /* 0x000000ffff007224 */ /* 0x001fe200078e0013 */
[----:B------:R-:W-:Y:S01]  /*1ae0*/  IABS R8, R6 ;  /* 0x0000000600087213 */ /* 0x000fe20000000000 */
[--C-:B------:R-:W-:Y:S01]  /*1af0*/  @!P4 IMAD.IADD R15, R15, 0x1, -R5.reuse ;  /* 0x000000010f0fc824 */ /* 0x100fe200078e0a05 */
[----:B------:R-:W-:Y:S01]  /*1b00*/  ISETP.GE.AND P4, PT, R20, RZ, PT ;  /* 0x000000ff1400720c */ /* 0x000fe20003f86270 */
[C---:B------:R-:W-:Y:S02]  /*1b10*/  VIADD R11, R28.reuse, 0x1ed ;  /* 0x000001ed1c0b7836 */ /* 0x040fe40000000000 */
[----:B------:R-:W-:Y:S02]  /*1b20*/  VIADD R4, R28, 0x1ec ;  /* 0x000001ec1c047836 */ /* 0x000fe40000000000 */
[--C-:B------:R-:W-:Y:S01]  /*1b30*/  @!P3 IMAD.IADD R13, R13, 0x1, -R5.reuse ;  /* 0x000000010d0db824 */ /* 0x100fe200078e0a05 */
[C---:B------:R-:W-:Y:S01]  /*1b40*/  ISETP.GT.U32.AND P3, PT, R5.reuse, R3, PT ;  /* 0x000000030500720c */ /* 0x040fe20003f64070 */
[----:B------:R-:W-:Y:S01]  /*1b50*/  @!P5 IMAD.IADD R12, R12, 0x1, -R5 ;  /* 0x000000010c0cd824 */ /* 0x000fe200078e0a05 */
[C---:B------:R-:W-:Y:S01]  /*1b60*/  ISETP.GT.U32.AND P5, PT, R5.reuse, R2, PT ;  /* 0x000000020500720c */ /* 0x040fe20003fa4070 */
[----:B------:R-:W-:Y:S01]  /*1b70*/  @!P0 IMAD.MOV R0, RZ, RZ, -R0 ;  /* 0x000000ffff008224 */ /* 0x000fe200078e0a00 */
[----:B------:R-:W-:Y:S01]  /*1b80*/  ISETP.GT.U32.AND P0, PT, R5, R15, PT ;  /* 0x0000000f0500720c */ /* 0x000fe20003f04070 */
[----:B------:R-:W-:Y:S01]  /*1b90*/  IMAD.HI.U32 R18, R9, R8, RZ ;  /* 0x0000000809127227 */ /* 0x000fe200078e00ff */
[----:B------:R-:W-:-:S02]  /*1ba0*/  IABS R14, R11 ;  /* 0x0000000b000e7213 */ /* 0x000fc40000000000 */
[----:B------:R-:W-:Y:S01]  /*1bb0*/  IABS R19, R4 ;  /* 0x0000000400137213 */ /* 0x000fe20000000000 */
[----:B------:R0:W-:Y:S01]  /*1bc0*/  STL [R1+0x238], R0 ;  /* 0x0002380001007387 */ /* 0x0001e20000100800 */
[----:B------:R-:W-:Y:S02]  /*1bd0*/  IMAD.MOV R18, RZ, RZ, -R18 ;  /* 0x000000ffff127224 */ /* 0x000fe400078e0a12 */
[----:B------:R-:W-:-:S04]  /*1be0*/  IMAD.HI.U32 R17, R9, R14, RZ ;  /* 0x0000000e09117227 */ /* 0x000fc800078e00ff */
[----:B------:R-:W-:Y:S02]  /*1bf0*/  @!P5 IMAD.IADD R2, R2, 0x1, -R5 ;  /* 0x000000010202d824 */ /* 0x000fe400078e0a05 */
[----:B------:R-:W-:Y:S02]  /*1c00*/  IMAD.MOV R17, RZ, RZ, -R17 ;  /* 0x000000ffff117224 */ /* 0x000fe400078e0a11 */
[----:B0-----:R-:W-:Y:S01]  /*1c10*/  IMAD.MOV.U32 R0, RZ, RZ, R13 ;  /* 0x000000ffff007224 */ /* 0x001fe200078e000d */
[----:B------:R-:W-:Y:S01]  /*1c20*/  ISETP.GT.U32.AND P5, PT, R5, R2, PT ;  /* 0x000000020500720c */ /* 0x000fe20003fa4070 */
[----:B------:R-:W-:-:S04]  /*1c30*/  IMAD.HI.U32 R13, R9, R19, RZ ;  /* 0x00000013090d7227 */ /* 0x000fc800078e00ff */
[----:B------:R-:W-:Y:S02]  /*1c40*/  @!P1 IMAD.MOV R0, RZ, RZ, -R0 ;  /* 0x000000ffff009224 */ /* 0x000fe400078e0a00 */
[--C-:B------:R-:W-:Y:S01]  /*1c50*/  @!P3 IMAD.IADD R3, R3, 0x1, -R5.reuse ;  /* 0x000000010303b824 */ /* 0x100fe200078e0a05 */
[----:B------:R-:W-:Y:S01]  /*1c60*/  ISETP.GE.AND P3, PT, R16, RZ, PT ;  /* 0x000000ff1000720c */ /* 0x000fe20003f66270 */
[----:B------:R-:W-:Y:S01]  /*1c70*/  IMAD R8, R5, R18, R8 ;  /* 0x0000001205087224 */ /* 0x000fe200078e0208 */
[----:B------:R0:W-:Y:S01]  /*1c80*/  STL [R1+0x244], R0 ;  /* 0x0002440001007387 */ /* 0x0001e20000100800 */
[----:B------:R-:W-:Y:S01]  /*1c90*/  @!P0 IMAD.IADD R15, R15, 0x1, -R5 ;  /* 0x000000010f0f8824 */ /* 0x000fe200078e0a05 */
[C---:B------:R-:W-:Y:S01]  /*1ca0*/  ISETP.GT.U32.AND P1, PT, R5.reuse, R3, PT ;  /* 0x000000030500720c */ /* 0x040fe20003f24070 */
[----:B------:R-:W-:Y:S01]  /*1cb0*/  IMAD.MOV R13, RZ, RZ, -R13 ;  /* 0x000000ffff0d7224 */ /* 0x000fe200078e0a0d */
[C---:B------:R-:W-:Y:S01]  /*1cc0*/  ISETP.GT.U32.AND P0, PT, R5.reuse, R8, PT ;  /* 0x000000080500720c */ /* 0x040fe20003f04070 */
[----:B------:R-:W-:-:S02]  /*1cd0*/  IMAD R14, R5, R17, R14 ;  /* 0x00000011050e7224 */ /* 0x000fc400078e020e */
[C---:B------:R-:W-:Y:S02]  /*1ce0*/  IMAD R19, R5.reuse, R13, R19 ;  /* 0x0000000d05137224 */ /* 0x040fe400078e0213 */
[----:B------:R-:W-:Y:S02]  /*1cf0*/  @!P5 IMAD.IADD R2, R2, 0x1, -R5 ;  /* 0x000000010202d824 */ /* 0x000fe400078e0a05 */
[----:B0-----:R-:W-:Y:S01]  /*1d00*/  IMAD.MOV.U32 R0, RZ, RZ, R15 ;  /* 0x000000ffff007224 */ /* 0x001fe200078e000f */
[C---:B------:R-:W-:Y:S01]  /*1d10*/  ISETP.GT.U32.AND P5, PT, R5.reuse, R19, PT ;  /* 0x000000130500720c */ /* 0x040fe20003fa4070 */
[----:B------:R-:W-:Y:S02]  /*1d20*/  IMAD.MOV.U32 R10, RZ, RZ, R12 ;  /* 0x000000ffff0a7224 */ /* 0x000fe400078e000c */
[----:B------:R-:W-:Y:S01]  /*1d30*/  @!P6 IMAD.MOV R0, RZ, RZ, -R0 ;  /* 0x000000ffff00e224 */ /* 0x000fe200078e0a00 */
[----:B------:R-:W-:Y:S01]  /*1d40*/  ISETP.GT.U32.AND P6, PT, R5, R14, PT ;  /* 0x0000000e0500720c */ /* 0x000fe20003fc4070 */
[----:B------:R-:W-:-:S02]  /*1d50*/  VIADD R15, R28, 0x1eb ;  /* 0x000001eb1c0f7836 */ /* 0x000fc40000000000 */
[----:B------:R-:W-:Y:S01]  /*1d60*/  @!P2 IMAD.MOV R10, RZ, RZ, -R10 ;  /* 0x000000ffff0aa224 */ /* 0x000fe200078e0a0a */
[----:B------:R-:W-:Y:S01]  /*1d70*/  ISETP.GE.AND P2, PT, R6, RZ, PT ;  /* 0x000000ff0600720c */ /* 0x000fe20003f46270 */
[--C-:B------:R-:W-:Y:S01]  /*1d80*/  @!P1 IMAD.IADD R3, R3, 0x1, -R5.reuse ;  /* 0x0000000103039824 */ /* 0x100fe200078e0a05 */
[----:B------:R-:W-:Y:S01]  /*1d90*/  IABS R17, R15 ;  /* 0x0000000f00117213 */ /* 0x000fe20000000000 */
[----:B------:R-:W-:Y:S01]  /*1da0*/  VIADD R12, R28, 0x1ea ;  /* 0x000001ea1c0c7836 */ /* 0x000fe20000000000 */
[----:B------:R-:W-:Y:S01]  /*1db0*/  STL [R1+0x250], R10 ;  /* 0x0002500a01007387 */ /* 0x000fe20000100800 */
[--C-:B------:R-:W-:Y:S01]  /*1dc0*/  @!P0 IMAD.IADD R8, R8, 0x1, -R5.reuse ;  /* 0x0000000108088824 */ /* 0x100fe200078e0a05 */
[----:B------:R-:W-:Y:S01]  /*1dd0*/  ISETP.GE.AND P1, PT, R11, RZ, PT ;  /* 0x000000ff0b00720c */ /* 0x000fe20003f26270 */
[--C-:B------:R-:W-:Y:S01]  /*1de0*/  @!P5 IMAD.IADD R19, R19, 0x1, -R5.reuse ;  /* 0x000000011313d824 */ /* 0x100fe200078e0a05 */
[----:B------:R0:W-:Y:S01]  /*1df0*/  STL [R1+0x264], R0 ;  /* 0x0002640001007387 */ /* 0x0001e20000100800 */
[----:B------:R-:W-:Y:S01]  /*1e00*/  @!P6 IMAD.IADD R14, R14, 0x1, -R5 ;  /* 0x000000010e0ee824 */ /* 0x000fe200078e0a05 */
[----:B------:R-:W-:Y:S01]  /*1e10*/  ISETP.GE.AND P0, PT, R4, RZ, PT ;  /* 0x000000ff0400720c */ /* 0x000fe20003f06270 */
[----:B------:R-:W-:Y:S01]  /*1e20*/  IMAD.HI.U32 R4, R9, R17, RZ ;  /* 0x0000001109047227 */ /* 0x000fe200078e00ff */
[----:B------:R-:W-:-:S02]  /*1e30*/  IABS R11, R12 ;  /* 0x0000000c000b7213 */ /* 0x000fc40000000000 */
[C---:B------:R-:W-:Y:S01]  /*1e40*/  ISETP.GT.U32.AND P6, PT, R5.reuse, R8, PT ;  /* 0x000000080500720c */ /* 0x040fe20003fc4070 */
[----:B------:R-:W-:Y:S01]  /*1e50*/  IMAD.MOV R4, RZ, RZ, -R4 ;  /* 0x000000ffff047224 */ /* 0x000fe200078e0a04 */
[----:B------:R-:W-:Y:S01]  /*1e60*/  ISETP.GT.U32.AND P5, PT, R5, R14, PT ;  /* 0x0000000e0500720c */ /* 0x000fe20003fa4070 */
[----:B------:R-:W-:-:S04]  /*1e70*/  IMAD.HI.U32 R16, R9, R11, RZ ;  /* 0x0000000b09107227 */ /* 0x000fc800078e00ff */
[----:B0-----:R-:W-:Y:S02]  /*1e80*/  IMAD.MOV.U32 R0, RZ, RZ, R3 ;  /* 0x000000ffff007224 */ /* 0x001fe400078e0003 */
[C---:B------:R-:W-:Y:S02]  /*1e90*/  IMAD R4, R5.reuse, R4, R17 ;  /* 0x0000000405047224 */ /* 0x040fe400078e0211 */
[----:B------:R-:W-:Y:S01]  /*1ea0*/  @!P4 IMAD.MOV R0, RZ, RZ, -R0 ;  /* 0x000000ffff00c224 */ /* 0x000fe200078e0a00 */
[C---:B------:R-:W-:Y:S01]  /*1eb0*/  ISETP.GT.U32.AND P4, PT, R5.reuse, R19, PT ;  /* 0x000000130500720c */ /* 0x040fe20003f84070 */
[----:B------:R-:W-:Y:S02]  /*1ec0*/  IMAD.MOV R16, RZ, RZ, -R16 ;  /* 0x000000ffff107224 */ /* 0x000fe400078e0a10 */
[----:B------:R-:W-:Y:S01]  /*1ed0*/  @!P6 IMAD.IADD R8, R8, 0x1, -R5 ;  /* 0x000000010808e824 */ /* 0x000fe200078e0a05 */
[C---:B------:R-:W-:Y:S01]  /*1ee0*/  ISETP.GT.U32.AND P6, PT, R5.reuse, R4, PT ;  /* 0x000000040500720c */ /* 0x040fe20003fc4070 */
[----:B------:R-:W-:Y:S01]  /*1ef0*/  IMAD R11, R5, R16, R11 ;  /* 0x00000010050b7224 */ /* 0x000fe200078e020b */
[----:B------:R0:W-:Y:S01]  /*1f00*/  STL [R1+0x284], R0 ;  /* 0x0002840001007387 */ /* 0x0001e20000100800 */
[----:B------:R-:W-:-:S02]  /*1f10*/  VIADD R6, R28, 0x1e9 ;  /* 0x000001e91c067836 */ /* 0x000fc40000000000 */
[----:B------:R-:W-:Y:S02]  /*1f20*/  VIADD R13, R28, 0x1e8 ;  /* 0x000001e81c0d7836 */ /* 0x000fe40000000000 */
[--C-:B------:R-:W-:Y:S01]  /*1f30*/  @!P5 IMAD.IADD R14, R14, 0x1, -R5.reuse ;  /* 0x000000010e0ed824 */ /* 0x100fe200078e0a05 */
[----:B------:R-:W-:Y:S01]  /*1f40*/  IABS R3, R6 ;  /* 0x0000000600037213 */ /* 0x000fe20000000000 */
[--C-:B------:R-:W-:Y:S01]  /*1f50*/  @!P4 IMAD.IADD R19, R19, 0x1, -R5.reuse ;  /* 0x000000011313c824 */ /* 0x100fe200078e0a05 */
[----:B------:R-:W-:Y:S01]  /*1f60*/  ISETP.GT.U32.AND P4, PT, R5, R11, PT ;  /* 0x0000000b0500720c */ /* 0x000fe20003f84070 */
[----:B------:R-:W-:Y:S01]  /*1f70*/  @!P3 IMAD.MOV R2, RZ, RZ, -R2 ;  /* 0x000000ffff02b224 */ /* 0x000fe200078e0a02 */
[----:B------:R-:W-:Y:S01]  /*1f80*/  IABS R20, R13 ;  /* 0x0000000d00147213 */ /* 0x000fe20000000000 */
[----:B------:R-:W-:Y:S01]  /*1f90*/  IMAD.HI.U32 R17, R9, R3, RZ ;  /* 0x0000000309117227 */ /* 0x000fe200078e00ff */
[----:B------:R-:W-:Y:S02]  /*1fa0*/  ISETP.GE.AND P5, PT, R15, RZ, PT ;  /* 0x000000ff0f00720c */ /* 0x000fe40003fa6270 */
[----:B------:R1:W-:Y:S01]  /*1fb0*/  STL [R1+0x28c], R2 ;  /* 0x00028c0201007387 */ /* 0x0003e20000100800 */
[----:B------:R-:W-:Y:S01]  /*1fc0*/  @!P6 IMAD.IADD R4, R4, 0x1, -R5 ;  /* 0x000000010404e824 */ /* 0x000fe200078e0a05 */
[----:B------:R-:W-:Y:S01]  /*1fd0*/  ISETP.GE.AND P6, PT, R12, RZ, PT ;  /* 0x000000ff0c00720c */ /* 0x000fe20003fc6270 */
[----:B------:R-:W-:-:S03]  /*1fe0*/  IMAD.HI.U32 R16, R9, R20, RZ ;  /* 0x0000001409107227 */ /* 0x000fc600078e00ff */
[----:B------:R-:W-:Y:S01]  /*1ff0*/  ISETP.GT.U32.AND P3, PT, R5, R4, PT ;  /* 0x000000040500720c */ /* 0x000fe20003f64070 */
[C---:B------:R-:W-:Y:S02]  /*2000*/  VIADD R15, R28.reuse, 0x1e7 ;  /* 0x000001e71c0f7836 */ /* 0x040fe40000000000 */
[----:B------:R-:W-:Y:S02]  /*2010*/  IMAD.MOV R17, RZ, RZ, -R17 ;  /* 0x000000ffff117224 */ /* 0x000fe400078e0a11 */
[----:B------:R-:W-:Y:S02]  /*2020*/  @!P4 IMAD.IADD R11, R11, 0x1, -R5 ;  /* 0x000000010b0bc824 */ /* 0x000fe400078e0a05 */
[----:B0-----:R-:W-:Y:S02]  /*2030*/  IMAD.MOV.U32 R0, RZ, RZ, R8 ;  /* 0x000000ffff007224 */ /* 0x001fe400078e0008 */
[----:B------:R-:W-:Y:S01]  /*2040*/  IMAD.MOV R16, RZ, RZ, -R16 ;  /* 0x000000ffff107224 */ /* 0x000fe200078e0a10 */
[----:B------:R-:W-:Y:S01]  /*2050*/  ISETP.GT.U32.AND P4, PT, R5, R11, PT ;  /* 0x0000000b0500720c */ /* 0x000fe20003f84070 */
[----:B------:R-:W-:-:S02]  /*2060*/  VIADD R12, R28, 0x1e6 ;  /* 0x000001e61c0c7836 */ /* 0x000fc40000000000 */
[C---:B------:R-:W-:Y:S01]  /*2070*/  IMAD R3, R5.reuse, R17, R3 ;  /* 0x0000001105037224 */ /* 0x040fe200078e0203 */
[----:B------:R-:W-:Y:S01]  /*2080*/  IABS R17, R15 ;  /* 0x0000000f00117213 */ /* 0x000fe20000000000 */
[----:B------:R-:W-:Y:S02]  /*2090*/  @!P2 IMAD.MOV R0, RZ, RZ, -R0 ;  /* 0x000000ffff00a224 */ /* 0x000fe400078e0a00 */
[C---:B------:R-:W-:Y:S01]  /*20a0*/  IMAD R20, R5.reuse, R16, R20 ;  /* 0x0000001005147224 */ /* 0x040fe200078e0214 */
[----:B------:R-:W-:Y:S01]  /*20b0*/  IABS R16, R12 ;  /* 0x0000000c00107213 */ /* 0x000fe20000000000 */
[----:B------:R-:W-:Y:S01]  /*20c0*/  IMAD.MOV.U32 R10, RZ, RZ, R14 ;  /* 0x000000ffff0a7224 */ /* 0x000fe200078e000e */
[----:B------:R-:W-:Y:S01]  /*20d0*/  ISETP.GT.U32.AND P2, PT, R5, R3, PT ;  /* 0x000000030500720c */ /* 0x000fe20003f44070 */
[----:B-1----:R-:W-:Y:S01]  /*20e0*/  IMAD.HI.U32 R2, R9, R17, RZ ;  /* 0x0000001109027227 */ /* 0x002fe200078e00ff */
[----:B------:R0:W-:Y:S03]  /*20f0*/  STL [R1+0x2a4], R0 ;  /* 0x0002a40001007387 */ /* 0x0001e60000100800 */
[----:B------:R-:W-:Y:S01]  /*2100*/  @!P1 IMAD.MOV R10, RZ, RZ, -R10 ;  /* 0x000000ffff0a9224 */ /* 0x000fe200078e0a0a */
[----:B------:R-:W-:Y:S01]  /*2110*/  ISETP.GT.U32.AND P1, PT, R5, R20, PT ;  /* 0x000000140500720c */ /* 0x000fe20003f24070 */
[----:B------:R-:W-:-:S03]  /*2120*/  IMAD.HI.U32 R8, R9, R16, RZ ;  /* 0x0000001009087227 */ /* 0x000fc600078e00ff */
[----:B------:R1:W-:Y:S01]  /*2130*/  STL [R1+0x2b8], R10 ;  /* 0x0002b80a01007387 */ /* 0x0003e20000100800 */
[----:B------:R-:W-:Y:S01]  /*2140*/  @!P3 IMAD.IADD R4, R4, 0x1, -R5 ;  /* 0x000000010404b824 */ /* 0x000fe200078e0a05 */
[----:B------:R-:W-:Y:S01]  /*2150*/  ISETP.GE.AND P3, PT, R13, RZ, PT ;  /* 0x000000ff0d00720c */ /* 0x000fe20003f66270 */
[----:B0-----:R-:W-:Y:S02]  /*2160*/  IMAD.MOV.U32 R0, RZ, RZ, R19 ;  /* 0x000000ffff007224 */ /* 0x001fe400078e0013 */
[----:B------:R-:W-:Y:S02]  /*2170*/  IMAD.MOV R2, RZ, RZ, -R2 ;  /* 0x000000ffff027224 */ /* 0x000fe400078e0a02 */
[----:B------:R-:W-:Y:S01]  /*2180*/  @!P0 IMAD.MOV R0, RZ, RZ, -R0 ;  /* 0x000000ffff008224 */ /* 0x000fe200078e0a00 */
[----:B------:R-:W-:Y:S01]  /*2190*/  ISETP.GE.AND P0, PT, R6, RZ, PT ;  /* 0x000000ff0600720c */ /* 0x000fe20003f06270 */
[----:B------:R-:W-:Y:S02]  /*21a0*/  IMAD.MOV R8, RZ, RZ, -R8 ;  /* 0x000000ffff087224 */ /* 0x000fe400078e0a08 */
[----:B------:R-:W-:Y:S01]  /*21b0*/  @!P4 IMAD.IADD R11, R11, 0x1, -R5 ;  /* 0x000000010b0bc824 */ /* 0x000fe200078e0a05 */
[----:B------:R0:W-:Y:S01]  /*21c0*/  STL [R1+0x2d0], R0 ;  /* 0x0002d00001007387 */ /* 0x0001e20000100800 */
[----:B------:R-:W-:Y:S01]  /*21d0*/  IMAD R6, R5, R2, R17 ;  /* 0x0000000205067224 */ /* 0x000fe200078e0211 */
[----:B------:R-:W-:Y:S01]  /*21e0*/  ISETP.GE.AND P4, PT, R15, RZ, PT ;  /* 0x000000ff0f00720c */ /* 0x000fe20003f86270 */
[----:B-1----:R-:W-:-:S02]  /*21f0*/  IMAD.MOV.U32 R10, RZ, RZ, R4 ;  /* 0x000000ffff0a7224 */ /* 0x002fc400078e0004 */
[----:B------:R-:W-:Y:S02]  /*2200*/  @!P2 IMAD.IADD R3, R3, 0x1, -R5 ;  /* 0x000000010303a824 */ /* 0x000fe400078e0a05 */
[C---:B------:R-:W-:Y:S02]  /*2210*/  IMAD R8, R5.reuse, R8, R16 ;  /* 0x0000000805087224 */ /* 0x040fe400078e0210 */
[----:B------:R-:W-:Y:S01]  /*2220*/  @!P5 IMAD.MOV R10, RZ, RZ, -R10 ;  /* 0x000000ffff0ad224 */ /* 0x000fe200078e0a0a */
[C---:B------:R-:W-:Y:S01]  /*2230*/  ISETP.GT.U32.AND P5, PT, R5.reuse, R6, PT ;  /* 0x000000060500720c */ /* 0x040fe20003fa4070 */
[----:B0-----:R-:W-:Y:S01]  /*2240*/  IMAD.MOV.U32 R0, RZ, RZ, R11 ;  /* 0x000000ffff007224 */ /* 0x001fe200078e000b */
[C---:B------:R-:W-:Y:S01]  /*2250*/  ISETP.GT.U32.AND P2, PT, R5.reuse, R3, PT ;  /* 0x000000030500720c */ /* 0x040fe20003f44070 */
[C---:B------:R-:W-:Y:S01]  /*2260*/  VIADD R13, R28.reuse, 0x1e5 ;  /* 0x000001e51c0d7836 */ /* 0x040fe20000000000 */
[----:B------:R-:W-:Y:S01]  /*2270*/  STL [R1+0x2d8], R10 ;  /* 0x0002d80a01007387 */ /* 0x000fe20000100800 */
[----:B------:R-:W-:Y:S01]  /*2280*/  @!P6 IMAD.MOV R0, RZ, RZ, -R0 ;  /* 0x000000ffff00e224 */ /* 0x000fe200078e0a00 */
[C---:B------:R-:W-:Y:S01]  /*2290*/  ISETP.GT.U32.AND P6, PT, R5.reuse, R8, PT ;  /* 0x000000080500720c */ /* 0x040fe20003fc4070 */
[----:B------:R-:W-:Y:S01]  /*22a0*/  VIADD R2, R28, 0x1e4 ;  /* 0x000001e41c027836 */ /* 0x000fe20000000000 */
[----:B------:R-:W-:Y:S01]  /*22b0*/  IABS R14, R13 ;  /* 0x0000000d000e7213 */ /* 0x000fe20000000000 */
[--C-:B------:R-:W-:Y:S01]  /*22c0*/  @!P1 IMAD.IADD R20, R20, 0x1, -R5.reuse ;  /* 0x0000000114149824 */ /* 0x100fe200078e0a05 */
[----:B------:R0:W-:Y:S01]  /*22d0*/  STL [R1+0x2fc], R0 ;  /* 0x0002fc0001007387 */ /* 0x0001e20000100800 */
[----:B------:R-:W-:Y:S01]  /*22e0*/  VIADD R17, R28, 0x1e3 ;  /* 0x000001e31c117836 */ /* 0x000fe20000000000 */
[----:B------:R-:W-:Y:S01]  /*22f0*/  IABS R4, R2 ;  /* 0x0000000200047213 */ /* 0x000fe20000000000 */
[----:B------:R-:W-:Y:S01]  /*2300*/  @!P5 IMAD.IADD R6, R6, 0x1, -R5 ;  /* 0x000000010606d824 */ /* 0x000fe200078e0a05 */
[----:B------:R-:W-:Y:S01]  /*2310*/  ISETP.GT.U32.AND P1, PT, R5, R20, PT ;  /* 0x000000140500720c */ /* 0x000fe20003f24070 */
[----:B------:R-:W-:-:S02]  /*2320*/  IMAD.MOV.U32 R11, RZ, RZ, R14 ;  /* 0x000000ffff0b7224 */ /* 0x000fc400078e000e */
[--C-:B------:R-:W-:Y:S01]  /*2330*/  @!P2 IMAD.IADD R3, R3, 0x1, -R5.reuse ;  /* 0x000000010303a824 */ /* 0x100fe200078e0a05 */
[----:B------:R-:W-:Y:S01]  /*2340*/  ISETP.GE.AND P2, PT, R12, RZ, PT ;  /* 0x000000ff0c00720c */ /* 0x000fe20003f46270 */
[----:B------:R-:W-:Y:S01]  /*2350*/  @!P6 IMAD.IADD R8, R8, 0x1, -R5 ;  /* 0x000000010808e824 */ /* 0x000fe200078e0a05 */
[----:B------:R-:W-:Y:S01]  /*2360*/  ISETP.GT.U32.AND P5, PT, R5, R6, PT ;  /* 0x000000060500720c */ /* 0x000fe20003fa4070 */
[----:B------:R-:W-:-:S03]  /*2370*/  IMAD.HI.U32 R12, R9, R11, RZ ;  /* 0x0000000b090c7227 */ /* 0x000fc600078e00ff */
[----:B------:R-:W-:Y:S01]  /*2380*/  ISETP.GT.U32.AND P6, PT, R5, R8, PT ;  /* 0x000000080500720c */ /* 0x000fe20003fc4070 */
[----:B------:R-:W-:-:S04]  /*2390*/  IMAD.HI.U32 R14, R9, R4, RZ ;  /* 0x00000004090e7227 */ /* 0x000fc800078e00ff */
[----:B------:R-:W-:Y:S02]  /*23a0*/  IMAD.MOV R12, RZ, RZ, -R12 ;  /* 0x000000ffff0c7224 */ /* 0x000fe400078e0a0c */
[----:B------:R-:W-:Y:S02]  /*23b0*/  IMAD.MOV R14, RZ, RZ, -R14 ;  /* 0x000000ffff0e7224 */ /* 0x000fe400078e0a0e */
[C---:B------:R-:W-:Y:S02]  /*23c0*/  IMAD R12, R5.reuse, R12, R11 ;  /* 0x0000000c050c7224 */ /* 0x040fe400078e020b */
[C---:B------:R-:W-:Y:S02]  /*23d0*/  IMAD R4, R5.reuse, R14, R4 ;  /* 0x0000000e05047224 */ /* 0x040fe400078e0204 */
[--C-:B------:R-:W-:Y:S01]  /*23e0*/  @!P5 IMAD.IADD R6, R6, 0x1, -R5.reuse ;  /* 0x000000010606d824 */ /* 0x100fe200078e0a05 */
[----:B------:R-:W-:Y:S01]  /*23f0*/  ISETP.GT.U32.AND P5, PT, R5, R12, PT ;  /* 0x0000000c0500720c */ /* 0x000fe20003fa4070 */
[--C-:B------:R-:W-:Y:S01]  /*2400*/  @!P1 IMAD.IADD R20, R20, 0x1, -R5.reuse ;  /* 0x0000000114149824 */ /* 0x100fe200078e0a05 */
[----:B------:R-:W-:Y:S01]  /*2410*/  ISETP.GE.AND P1, PT, R13, RZ, PT ;  /* 0x000000ff0d00720c */ /* 0x000fe20003f26270 */
[----:B------:R-:W-:Y:S01]  /*2420*/  @!P6 IMAD.IADD R8, R8, 0x1, -R5 ;  /* 0x000000010808e824 */ /* 0x000fe200078e0a05 */
[----:B------:R-:W-:Y:S01]  /*2430*/  IABS R13, R17 ;  /* 0x00000011000d7213 */ /* 0x000fe20000000000 */
[----:B0-----:R-:W-:Y:S01]  /*2440*/  IMAD.MOV.U32 R0, RZ, RZ, R3 ;  /* 0x000000ffff007224 */ /* 0x001fe200078e0003 */
[----:B------:R-:W-:Y:S01]  /*2450*/  ISETP.GT.U32.AND P6, PT, R5, R4, PT ;  /* 0x000000040500720c */ /* 0x000fe20003fc4070 */
[----:B------:R-:W-:-:S02]  /*2460*/  VIADD R15, R28, 0x1e1 ;  /* 0x000001e11c0f7836 */ /* 0x000fc40000000000 */
[----:B------:R-:W-:Y:S02]  /*2470*/  IMAD.MOV.U32 R3, RZ, RZ, R13 ;  /* 0x000000ffff037224 */ /* 0x000fe400078e000d */
[----:B------:R-:W-:Y:S01]  /*2480*/  @!P0 IMAD.MOV R0, RZ, RZ, -R0 ;  /* 0x000000ffff008224 */ /* 0x000fe200078e0a00 */
[----:B------:R-:W-:Y:S01]  /*2490*/  ISETP.GE.AND P0, PT, R2, RZ, PT ;  /* 0x000000ff0200720c */ /* 0x000fe20003f06270 */
[----:B------:R-:W-:Y:S01]  /*24a0*/  VIADD R13, R28, 0x1e2 ;  /* 0x000001e21c0d7836 */ /* 0x000fe20000000000 */
[----:B------:R-:W-:Y:S01]  /*24b0*/  IABS R16, R15 ;  /* 0x0000000f00107213 */ /* 0x000fe20000000000 */
[----:B------:R-:W-:Y:S01]  /*24c0*/  IMAD.HI.U32 R11, R9, R3, RZ ;  /* 0x00000003090b7227 */ /* 0x000fe200078e00ff */
[----:B------:R0:W-:Y:S02]  /*24d0*/  STL [R1+0x300], R0 ;  /* 0x0003000001007387 */ /* 0x0001e40000100800 */
[----:B------:R-:W-:Y:S01]  /*24e0*/  IABS R18, R13 ;  /* 0x0000000d00127213 */ /* 0x000fe20000000000 */
[----:B------:R-:W-:-:S02]  /*24f0*/  @!P5 IMAD.IADD R12, R12, 0x1, -R5 ;  /* 0x000000010c0cd824 */ /* 0x000fc400078e0a05 */
[----:B------:R-:W-:Y:S02]  /*2500*/  IMAD.MOV R11, RZ, RZ, -R11 ;  /* 0x000000ffff0b7224 */ /* 0x000fe400078e0a0b */
[----:B------:R-:W-:Y:S01]  /*2510*/  @!P6 IMAD.IADD R4, R4, 0x1, -R5 ;  /* 0x000000010404e824 */ /* 0x000fe200078e0a05 */
[----:B------:R-:W-:Y:S01]  /*2520*/  ISETP.GT.U32.AND P6, PT, R5, R12, PT ;  /* 0x0000000c0500720c */ /* 0x000fe20003fc4070 */
[----:B------:R-:W-:Y:S02]  /*2530*/  VIADD R2, R28, 0x1e0 ;  /* 0x000001e01c027836 */ /* 0x000fe40000000000 */
[----:B0-----:R-:W-:Y:S02]  /*2540*/  IMAD.MOV.U32 R0, RZ, RZ, R20 ;  /* 0x000000ffff007224 */ /* 0x001fe400078e0014 */
[----:B------:R-:W-:Y:S01]  /*2550*/  IMAD.HI.U32 R21, R9, R18, RZ ;  /* 0x0000001209157227 */ /* 0x000fe200078e00ff */
[----:B------:R-:W-:-:S03]  /*2560*/  IABS R14, R2 ;  /* 0x00000002000e7213 */ /* 0x000fc60000000000 */
[----:B------:R-:W-:Y:S01]  /*2570*/  @!P3 IMAD.MOV R0, RZ, RZ, -R0 ;  /* 0x000000ffff00b224 */ /* 0x000fe200078e0a00 */
[----:B------:R-:W-:Y:S01]  /*2580*/  ISETP.GE.AND P3, PT, R17, RZ, PT ;  /* 0x000000ff1100720c */ /* 0x000fe20003f66270 */
[----:B------:R-:W-:Y:S02]  /*2590*/  IMAD R3, R5, R11, R3 ;  /* 0x0000000b05037224 */ /* 0x000fe400078e0203 */
[----:B------:R-:W-:Y:S01]  /*25a0*/  IMAD.MOV R21, RZ, RZ, -R21 ;  /* 0x000000ffff157224 */ /* 0x000fe200078e0a15 */
[----:B------:R0:W-:Y:S01]  /*25b0*/  STL [R1+0x320], R0 ;  /* 0x0003200001007387 */ /* 0x0001e20000100800 */
[----:B------:R-:W-:Y:S01]  /*25c0*/  IMAD.HI.U32 R19, R9, R16, RZ ;  /* 0x0000001009137227 */ /* 0x000fe200078e00ff */
[----:B------:R-:W-:-:S03]  /*25d0*/  ISETP.GT.U32.AND P5, PT, R5, R3, PT ;  /* 0x000000030500720c */ /* 0x000fc60003fa4070 */
[C---:B------:R-:W-:Y:S02]  /*25e0*/  IMAD R17, R5.reuse, R21, R18 ;  /* 0x0000001505117224 */ /* 0x040fe400078e0212 */
[----:B------:R-:W-:Y:S02]  /*25f0*/  IMAD.MOV.U32 R20, RZ, RZ, R14 ;  /* 0x000000ffff147224 */ /* 0x000fe400078e000e */
[----:B------:R-:W-:Y:S02]  /*2600*/  IMAD.MOV R19, RZ, RZ, -R19 ;  /* 0x000000ffff137224 */ /* 0x000fe400078e0a13 */
[----:B0-----:R-:W-:Y:S02]  /*2610*/  IMAD.MOV.U32 R0, RZ, RZ, R6 ;  /* 0x000000ffff007224 */ /* 0x001fe400078e0006 */
[----:B------:R-:W-:Y:S01]  /*2620*/  @!P6 IMAD.IADD R12, R12, 0x1, -R5 ;  /* 0x000000010c0ce824 */ /* 0x000fe200078e0a05 */
[C---:B------:R-:W-:Y:S01]  /*2630*/  ISETP.GT.U32.AND P6, PT, R5.reuse, R17, PT ;  /* 0x000000110500720c */ /* 0x040fe20003fc4070 */
[----:B------:R-:W-:Y:S01]  /*2640*/  @!P4 IMAD.MOV R0, RZ, RZ, -R0 ;  /* 0x000000ffff00c224 */ /* 0x000fe200078e0a00 */
[----:B------:R-:W-:Y:S01]  /*2650*/  ISETP.GT.U32.AND P4, PT, R5, R4, PT ;  /* 0x000000040500720c */ /* 0x000fe20003f84070 */
[----:B------:R-:W-:-:S03]  /*2660*/  IMAD.HI.U32 R6, R9, R20, RZ ;  /* 0x0000001409067227 */ /* 0x000fc600078e00ff */
[----:B------:R0:W-:Y:S01]  /*2670*/  STL [R1+0x324], R0 ;  /* 0x0003240001007387 */ /* 0x0001e20000100800 */
[----:B------:R-:W-:Y:S02]  /*2680*/  IMAD R14, R5, R19, R16 ;  /* 0x00000013050e7224 */ /* 0x000fe400078e0210 */
[----:B------:R-:W-:Y:S02]  /*2690*/  IMAD.MOV R6, RZ, RZ, -R6 ;  /* 0x000000ffff067224 */ /* 0x000fe400078e0a06 */
[----:B------:R-:W-:Y:S02]  /*26a0*/  @!P5 IMAD.IADD R3, R3, 0x1, -R5 ;  /* 0x000000010303d824 */ /* 0x000fe400078e0a05 */
[----:B------:R-:W-:Y:S02]  /*26b0*/  VIADD R11, R28, 0x1df ;  /* 0x000001df1c0b7836 */ /* 0x000fe40000000000 */
[----:B------:R-:W-:Y:S01]  /*26c0*/  IMAD.MOV.U32 R10, RZ, RZ, R8 ;  /* 0x000000ffff0a7224 */ /* 0x000fe200078e0008 */
[C---:B------:R-:W-:Y:S01]  /*26d0*/  ISETP.GT.U32.AND P5, PT, R5.reuse, R3, PT ;  /* 0x000000030500720c */ /* 0x040fe20003fa4070 */
[----:B0-----:R-:W-:Y:S01]  /*26e0*/  IMAD.MOV.U32 R0, RZ, RZ, R12 ;  /* 0x000000ffff007224 */ /* 0x001fe200078e000c */
[----:B------:R-:W-:Y:S01]  /*26f0*/  IABS R18, R11 ;  /* 0x0000000b00127213 */ /* 0x000fe20000000000 */
[----:B------:R-:W-:-:S02]  /*2700*/  IMAD R12, R5, R6, R20 ;  /* 0x00000006050c7224 */ /* 0x000fc400078e0214 */
[----:B------:R-:W-:Y:S01]  /*2710*/  @!P1 IMAD.MOV R0, RZ, RZ, -R0 ;  /* 0x000000ffff009224 */ /* 0x000fe200078e0a00 */
[----:B------:R-:W-:Y:S01]  /*2720*/  ISETP.GT.U32.AND P1, PT, R5, R14, PT ;  /* 0x0000000e0500720c */ /* 0x000fe20003f24070 */
[----:B------:R-:W-:Y:S01]  /*2730*/  @!P6 IMAD.IADD R17, R17, 0x1, -R5 ;  /* 0x000000011111e824 */ /* 0x000fe200078e0a05 */
[----:B------:R-:W-:Y:S01]  /*2740*/  ISETP.GT.U32.AND P6, PT, R5, R12, PT ;  /* 0x0000000c0500720c */ /* 0x000fe20003fc4070 */
[----:B------:R-:W-:Y:S01]  /*2750*/  @!P2 IMAD.MOV R10, RZ, RZ, -R10 ;  /* 0x000000ffff0aa224 */ /* 0x000fe200078e0a0a */
[----:B------:R-:W-:Y:S01]  /*2760*/  ISETP.GE.AND P2, PT, R13, RZ, PT ;  /* 0x000000ff0d00720c */ /* 0x000fe20003f46270 */
[----:B------:R-:W-:-:S03]  /*2770*/  IMAD.HI.U32 R8, R9, R18, RZ ;  /* 0x0000001209087227 */ /* 0x000fc600078e00ff */
[----:B------:R-:W-:Y:S01]  /*2780*/  STL [R1+0x340], R10 ;  /* 0x0003400a01007387 */ /* 0x000fe20000100800 */
[--C-:B------:R-:W-:Y:S01]  /*2790*/  @!P4 IMAD.IADD R4, R4, 0x1, -R5.reuse ;  /* 0x000000010404c824 */ /* 0x100fe200078e0a05 */
[----:B------:R-:W-:Y:S01]  /*27a0*/  ISETP.GE.AND P4, PT, R15, RZ, PT ;  /* 0x000000ff0f00720c */ /* 0x000fe20003f86270 */
[----:B------:R-:W-:Y:S01]  /*27b0*/  IMAD.MOV R8, RZ, RZ, -R8 ;  /* 0x000000ffff087224 */ /* 0x000fe200078e0a08 */
[----:B------:R0:W-:Y:S01]  /*27c0*/  STL [R1+0x354], R0 ;  /* 0x0003540001007387 */ /* 0x0001e20000100800 */
[--C-:B------:R-:W-:Y:S02]  /*27d0*/  @!P1 IMAD.IADD R14, R14, 0x1, -R5.reuse ;  /* 0x000000010e0e9824 */ /* 0x100fe400078e0a05 */
[----:B------:R-:W-:Y:S02]  /*27e0*/  VIADD R16, R28, 0x1de ;  /* 0x000001de1c107836 */ /* 0x000fe40000000000 */
[--C-:B------:R-:W-:Y:S01]  /*27f0*/  @!P5 IMAD.IADD R3, R3, 0x1, -R5.reuse ;  /* 0x000000010303d824 */ /* 0x100fe200078e0a05 */
[----:B------:R-:W-:Y:S01]  /*2800*/  ISETP.GE.AND P5, PT, R2, RZ, PT ;  /* 0x000000ff0200720c */ /* 0x000fe20003fa6270 */
[C---:B------:R-:W-:Y:S01]  /*2810*/  IMAD R2, R5.reuse, R8, R18 ;  /* 0x0000000805027224 */ /* 0x040fe200078e0212 */
[----:B------:R-:W-:Y:S01]  /*2820*/  ISETP.GT.U32.AND P1, PT, R5, R14, PT ;  /* 0x0000000e0500720c */ /* 0x000fe20003f24070 */
[----:B------:R-:W-:Y:S01]  /*2830*/  @!P6 IMAD.IADD R12, R12, 0x1, -R5 ;  /* 0x000000010c0ce824 */ /* 0x000fe200078e0a05 */
[----:B------:R-:W-:Y:S01]  /*2840*/  IABS R18, R16 ;  /* 0x0000001000127213 */ /* 0x000fe20000000000 */
[----:B0-----:R-:W-:-:S02]  /*2850*/  IMAD.MOV.U32 R0, RZ, RZ, R4 ;  /* 0x000000ffff007224 */ /* 0x001fc400078e0004 */
[----:B------:R-:W-:Y:S01]  /*2860*/  VIADD R6, R28, 0x1dd ;  /* 0x000001dd1c067836 */ /* 0x000fe20000000000 */
[C---:B------:R-:W-:Y:S01]  /*2870*/  ISETP.GT.U32.AND P6, PT, R5.reuse, R12, PT ;  /* 0x0000000c0500720c */ /* 0x040fe20003fc4070 */
[----:B------:R-:W-:Y:S01]  /*2880*/  @!P0 IMAD.MOV R0, RZ, RZ, -R0 ;  /* 0x000000ffff008224 */ /* 0x000fe200078e0a00 */
[----:B------:R-:W-:Y:S01]  /*2890*/  ISETP.GT.U32.AND P0, PT, R5, R17, PT ;  /* 0x000000110500720c */ /* 0x000fe20003f04070 */
[----:B------:R-:W-:Y:S01]  /*28a0*/  IMAD.HI.U32 R20, R9, R18, RZ ;  /* 0x0000001209147227 */ /* 0x000fe200078e00ff */
[----:B------:R-:W-:Y:S02]  /*28b0*/  IABS R19, R6 ;  /* 0x0000000600137213 */ /* 0x000fe40000000000 */
[----:B------:R0:W-:Y:S01]  /*28c0*/  STL [R1+0x370], R0 ;  /* 0x0003700001007387 */ /* 0x0001e20000100800 */
[----:B------:R-:W-:Y:S02]  /*28d0*/  IMAD.MOV R20, RZ, RZ, -R20 ;  /* 0x000000ffff147224 */ /* 0x000fe400078e0a14 */
[----:B------:R-:W-:Y:S01]  /*28e0*/  @!P1 IMAD.IADD R14, R14, 0x1, -R5 ;  /* 0x000000010e0e9824 */ /* 0x000fe200078e0a05 */
[----:B------:R-:W-:Y:S01]  /*28f0*/  ISETP.GE.AND P1, PT, R11, RZ, PT ;  /* 0x000000ff0b00720c */ /* 0x000fe20003f26270 */
[----:B------:R-:W-:-:S02]  /*2900*/  IMAD R11, R5, R20, R18 ;  /* 0x00000014050b7224 */ /* 0x000fc400078e0212 */
[--C-:B------:R-:W-:Y:S02]  /*2910*/  @!P6 IMAD.IADD R12, R12, 0x1, -R5.reuse ;  /* 0x000000010c0ce824 */ /* 0x100fe400078e0a05 */
[----:B------:R-:W-:Y:S01]  /*2920*/  @!P0 IMAD.IADD R17, R17, 0x1, -R5 ;  /* 0x0000000111118824 */ /* 0x000fe200078e0a05 */
[C---:B------:R-:W-:Y:S01]  /*2930*/  ISETP.GT.U32.AND P0, PT, R5.reuse, R2, PT ;  /* 0x000000020500720c */ /* 0x040fe20003f04070 */
[----:B------:R-:W-:Y:S01]  /*2940*/  VIADD R15, R28, 0x1dc ;  /* 0x000001dc1c0f7836 */ /* 0x000fe20000000000 */
[----:B------:R-:W-:Y:S01]  /*2950*/  ISETP.GT.U32.AND P6, PT, R5, R11, PT ;  /* 0x0000000b0500720c */ /* 0x000fe20003fc4070 */
[----:B------:R-:W-:Y:S02]  /*2960*/  IMAD.MOV.U32 R10, RZ, RZ, R3 ;  /* 0x000000ffff0a7224 */ /* 0x000fe400078e0003 */
[----:B------:R-:W-:Y:S01]  /*2970*/  IMAD.HI.U32 R18, R9, R19, RZ ;  /* 0x0000001309127227 */ /* 0x000fe200078e00ff */
[----:B------:R-:W-:-:S03]  /*2980*/  IABS R8, R15 ;  /* 0x0000000f00087213 */ /* 0x000fc60000000000 */
[----:B0-----:R-:W-:Y:S02]  /*2990*/  IMAD.MOV.U32 R0, RZ, RZ, R17 ;  /* 0x000000ffff007224 */ /* 0x001fe400078e0011 */
[----:B------:R-:W-:Y:S02]  /*29a0*/  VIADD R13, R28, 0x1db ;  /* 0x000001db1c0d7836 */ /* 0x000fe40000000000 */
[--C-:B------:R-:W-:Y:S01]  /*29b0*/  @!P0 IMAD.IADD R2, R2, 0x1, -R5.reuse ;  /* 0x0000000102028824 */ /* 0x100fe200078e0a05 */
[----:B------:R-:W-:Y:S01]  /*29c0*/  ISETP.GE.AND P0, PT, R16, RZ, PT ;  /* 0x000000ff1000720c */ /* 0x000fe20003f06270 */
[----:B------:R-:W-:Y:S01]  /*29d0*/  @!P6 IMAD.IADD R11, R11, 0x1, -R5 ;  /* 0x000000010b0be824 */ /* 0x000fe200078e0a05 */
[----:B------:R-:W-:Y:S01]  /*29e0*/  IABS R4, R13 ;  /* 0x0000000d00047213 */ /* 0x000fe20000000000 */
[----:B------:R-:W-:Y:S01]  /*29f0*/  @!P3 IMAD.MOV R10, RZ, RZ, -R10 ;  /* 0x000000ffff0ab224 */ /* 0x000fe200078e0a0a */
[----:B------:R-:W-:Y:S01]  /*2a00*/  ISETP.GT.U32.AND P6, PT, R5, R2, PT ;  /* 0x000000020500720c */ /* 0x000fe20003fc4070 */
[----:B------:R-:W-:-:S03]  /*2a10*/  IMAD.HI.U32 R21, R9, R8, RZ ;  /* 0x0000000809157227 */ /* 0x000fc600078e00ff */
[----:B------:R0:W-:Y:S01]  /*2a20*/  STL [R1+0x378], R10 ;  /* 0x0003780a01007387 */ /* 0x0001e20000100800 */
[----:B------:R-:W-:Y:S02]  /*2a30*/  IMAD.MOV R18, RZ, RZ, -R18 ;  /* 0x000000ffff127224 */ /* 0x000fe400078e0a12 */
[----:B------:R-:W-:Y:S01]  /*2a40*/  @!P2 IMAD.MOV R0, RZ, RZ, -R0 ;  /* 0x000000ffff00a224 */ /* 0x000fe200078e0a00 */
[C---:B------:R-:W-:Y:S01]  /*2a50*/  ISETP.GT.U32.AND P2, PT, R5.reuse, R11, PT ;  /* 0x0000000b0500720c */ /* 0x040fe20003f44070 */
[----:B------:R-:W-:Y:S02]  /*2a60*/  IMAD.MOV R21, RZ, RZ, -R21 ;  /* 0x000000ffff157224 */ /* 0x000fe400078e0a15 */
[----:B------:R-:W-:Y:S01]  /*2a70*/  IMAD R18, R5, R18, R19 ;  /* 0x0000001205127224 */ /* 0x000fe200078e0213 */
[----:B------:R1:W-:Y:S01]  /*2a80*/  STL [R1+0x380], R0 ;  /* 0x0003800001007387 */ /* 0x0003e20000100800 */
[----:B------:R-:W-:-:S03]  /*2a90*/  IMAD.HI.U32 R20, R9, R4, RZ ;  /* 0x0000000409147227 */ /* 0x000fc600078e00ff */
[C---:B------:R-:W-:Y:S01]  /*2aa0*/  ISETP.GT.U32.AND P3, PT, R5.reuse, R18, PT ;  /* 0x000000120500720c */ /* 0x040fe20003f64070 */
[----:B0-----:R-:W-:Y:S02]  /*2ab0*/  IMAD.MOV.U32 R10, RZ, RZ, R14 ;  /* 0x000000ffff0a7224 */ /* 0x001fe400078e000e */
[C---:B------:R-:W-:Y:S02]  /*2ac0*/  IMAD R8, R5.reuse, R21, R8 ;  /* 0x0000001505087224 */ /* 0x040fe400078e0208 */
[----:B------:R-:W-:Y:S02]  /*2ad0*/  VIADD R16, R28, 0x1da ;  /* 0x000001da1c107836 */ /* 0x000fe40000000000 */
[----:B-1----:R-:W-:Y:S02]  /*2ae0*/  IMAD.MOV.U32 R0, RZ, RZ, R12 ;  /* 0x000000ffff007224 */ /* 0x002fe400078e000c */
[----:B------:R-:W-:Y:S01]  /*2af0*/  @!P4 IMAD.MOV R10, RZ, RZ, -R10 ;  /* 0x000000ffff0ac224 */ /* 0x000fe200078e0a0a */
[----:B------:R-:W-:Y:S01]  /*2b00*/  IABS R3, R16 ;  /* 0x0000001000037213 */ /* 0x000fe20000000000 */
[----:B------:R-:W-:Y:S01]  /*2b10*/  @!P5 IMAD.MOV R0, RZ, RZ, -R0 ;  /* 0x000000ffff00d224 */ /* 0x000fe200078e0a00 */
[C---:B------:R-:W-:Y:S01]  /*2b20*/  ISETP.GT.U32.AND P4, PT, R5.reuse, R8, PT ;  /* 0x000000080500720c */ /* 0x040fe20003f84070 */
[----:B------:R-:W-:Y:S01]  /*2b30*/  IMAD.MOV R20, RZ, RZ, -R20 ;  /* 0x000000ffff147224 */ /* 0x000fe200078e0a14 */
[----:B------:R-:W-:Y:S01]  /*2b40*/  STL [R1+0x384], R10 ;  /* 0x0003840a01007387 */ /* 0x000fe20000100800 */
[----:B------:R-:W-:Y:S01]  /*2b50*/  @!P6 IMAD.IADD R2, R2, 0x1, -R5 ;  /* 0x000000010202e824 */ /* 0x000fe200078e0a05 */
[----:B------:R-:W-:Y:S01]  /*2b60*/  ISETP.GE.AND P5, PT, R6, RZ, PT ;  /* 0x000000ff0600720c */ /* 0x000fe20003fa6270 */
[----:B------:R-:W-:Y:S01]  /*2b70*/  IMAD R20, R5, R20, R4 ;  /* 0x0000001405147224 */ /* 0x000fe200078e0204 */
[----:B------:R0:W-:Y:S01]  /*2b80*/  STL [R1+0x3bc], R0 ;  /* 0x0003bc0001007387 */ /* 0x0001e20000100800 */
[----:B------:R-:W-:-:S03]  /*2b90*/  IMAD.HI.U32 R12, R9, R3, RZ ;  /* 0x00000003090c7227 */ /* 0x000fc600078e00ff */
[----:B------:R-:W-:Y:S01]  /*2ba0*/  ISETP.GT.U32.AND P6, PT, R5, R20, PT ;  /* 0x000000140500720c */ /* 0x000fe20003fc4070 */
[----:B------:R-:W-:Y:S02]  /*2bb0*/  IMAD.MOV R12, RZ, RZ, -R12 ;  /* 0x000000ffff0c7224 */ /* 0x000fe400078e0a0c */
[--C-:B------:R-:W-:Y:S01]  /*2bc0*/  @!P2 IMAD.IADD R11, R11, 0x1, -R5.reuse ;  /* 0x000000010b0ba824 */ /* 0x100fe200078e0a05 */
[----:B------:R-:W-:Y:S01]  /*2bd0*/  ISETP.GE.AND P2, PT, R15, RZ, PT ;  /* 0x000000ff0f00720c */ /* 0x000fe20003f46270 */
[----:B------:R-:W-:Y:S01]  /*2be0*/  @!P3 IMAD.IADD R18, R18, 0x1, -R5 ;  /* 0x000000011212b824 */ /* 0x000fe200078e0a05 */
[----:B------:R-:W-:Y:S01]  /*2bf0*/  ISETP.GE.AND P3, PT, R13, RZ, PT ;  /* 0x000000ff0d00720c */ /* 0x000fe20003f66270 */
[----:B0-----:R-:W-:Y:S02]  /*2c00*/  IMAD.MOV.U32 R0, RZ, RZ, R2 ;  /* 0x000000ffff007224 */ /* 0x001fe400078e0002 */
[----:B------:R-:W-:Y:S02]  /*2c10*/  VIADD R4, R28, 0x1d9 ;  /* 0x000001d91c047836 */ /* 0x000fe40000000000 */
[----:B------:R-:W-:-:S02]  /*2c20*/  @!P1 IMAD.MOV R0, RZ, RZ, -R0 ;  /* 0x000000ffff009224 */ /* 0x000fc400078e0a00 */
[C---:B------:R-:W-:Y:S01]  /*2c30*/  IMAD R3, R5.reuse, R12, R3 ;  /* 0x0000000c05037224 */ /* 0x040fe200078e0203 */
[----:B------:R-:W-:Y:S01]  /*2c40*/  IABS R17, R4 ;  /* 0x0000000400117213 */ /* 0x000fe20000000000 */
[--C-:B------:R-:W-:Y:S01]  /*2c50*/  @!P4 IMAD.IADD R8, R8, 0x1, -R5.reuse ;  /* 0x000000010808c824 */ /* 0x100fe200078e0a05 */
[----:B------:R0:W-:Y:S01]  /*2c60*/  STL [R1+0x3c4], R0 ;  /* 0x0003c40001007387 */ /* 0x0001e20000100800 */
[C---:B------:R-:W-:Y:S01]  /*2c70*/  ISETP.GT.U32.AND P4, PT, R5.reuse, R18, PT ;  /* 0x000000120500720c */ /* 0x040fe20003f84070 */
[----:B------:R-:W-:Y:S02]  /*2c80*/  @!P6 IMAD.IADD R20, R20, 0x1, -R5 ;  /* 0x000000011414e824 */ /* 0x000fe400078e0a05 */
[----:B------:R-:W-:Y:S01]  /*2c90*/  ISETP.GT.U32.AND P6, PT, R5, R8, PT ;  /* 0x000000080500720c */ /* 0x000fe20003fc4070 */
[----:B------:R-:W-:Y:S02]  /*2ca0*/  IMAD.HI.U32 R6, R9, R17, RZ ;  /* 0x0000001109067227 */ /* 0x000fe400078e00ff */
[----:B------:R-:W-:-:S02]  /*2cb0*/  ISETP.GT.U32.AND P1, PT, R5, R20, PT ;  /* 0x000000140500720c */ /* 0x000fc40003f24070 */
[----:B------:R-:W-:Y:S02]  /*2cc0*/  IMAD.MOV R6, RZ, RZ, -R6 ;  /* 0x000000ffff067224 */ /* 0x000fe400078e0a06 */
[----:B0-----:R-:W-:Y:S02]  /*2cd0*/  IMAD.MOV.U32 R0, RZ, RZ, R11 ;  /* 0x000000ffff007224 */ /* 0x001fe400078e000b */
[C---:B------:R-:W-:Y:S02]  /*2ce0*/  IMAD R17, R5.reuse, R6, R17 ;  /* 0x0000000605117224 */ /* 0x040fe400078e0211 */
[----:B------:R-:W-:Y:S01]  /*2cf0*/  @!P0 IMAD.MOV R0, RZ, RZ, -R0 ;  /* 0x000000ffff008224 */ /* 0x000fe200078e0a00 */
[----:B------:R-:W-:Y:S01]  /*2d00*/  ISETP.GT.U32.AND P0, PT, R5, R3, PT ;  /* 0x000000030500720c */ /* 0x000fe20003f04070 */
[----:B------:R-:W-:Y:S01]  /*2d10*/  @!P4 IMAD.IADD R18, R18, 0x1, -R5 ;  /* 0x000000011212c824 */ /* 0x000fe200078e0a05 */
[----:B------:R-:W-:Y:S01]  /*2d20*/  ISETP.GE.AND P4, PT, R16, RZ, PT ;  /* 0x000000ff1000720c */ /* 0x000fe20003f86270 */
[C---:B------:R-:W-:Y:S01]  /*2d30*/  VIADD R2, R28.reuse, 0x1d8 ;  /* 0x000001d81c027836 */ /* 0x040fe20000000000 */
[----:B------:R0:W-:Y:S01]  /*2d40*/  STL [R1+0x3e4], R0 ;  /* 0x0003e40001007387 */ /* 0x0001e20000100800 */
[----:B------:R-:W-:-:S02]  /*2d50*/  VIADD R6, R28, 0x1d7 ;  /* 0x000001d71c067836 */ /* 0x000fc40000000000 */
[--C-:B------:R-:W-:Y:S01]  /*2d60*/  @!P6 IMAD.IADD R8, R8, 0x1, -R5.reuse ;  /* 0x000000010808e824 */ /* 0x100fe200078e0a05 */
[----:B------:R-:W-:Y:S01]  /*2d70*/  ISETP.GT.U32.AND P6, PT, R5, R17, PT ;  /* 0x000000110500720c */ /* 0x000fe20003fc4070 */
[----:B------:R-:W-:Y:S01]  /*2d80*/  VIADD R13, R28, 0x1d6 ;  /* 0x000001d61c0d7836 */ /* 0x000fe20000000000 */
[----:B------:R-:W-:Y:S01]  /*2d90*/  IABS R12, R2 ;  /* 0x00000002000c7213 */ /* 0x000fe20000000000 */
[--C-:B------:R-:W-:Y:S01]  /*2da0*/  @!P1 IMAD.IADD R20, R20, 0x1, -R5.reuse ;  /* 0x0000000114149824 */ /* 0x100fe200078e0a05 */
[----:B------:R-:W-:Y:S01]  /*2db0*/  IABS R11, R6 ;  /* 0x00000006000b7213 */ /* 0x000fe20000000000 */
[----:B------:R-:W-:Y:S01]  /*2dc0*/  @!P0 IMAD.IADD R3, R3, 0x1, -R5 ;  /* 0x0000000103038824 */ /* 0x000fe200078e0a05 */
[----:B------:R-:W-:Y:S01]  /*2dd0*/  ISETP.GE.AND P0, PT, R2, RZ, PT ;  /* 0x000000ff0200720c */ /* 0x000fe20003f06270 */
[----:B0-----:R-:W-:Y:S01]  /*2de0*/  IMAD.MOV.U32 R0, RZ, RZ, R18 ;  /* 0x000000ffff007224 */ /* 0x001fe200078e0012 */
[----:B------:R-:W-:Y:S01]  /*2df0*/  IABS R2, R13 ;  /* 0x0000000d00027213 */ /* 0x000fe20000000000 */
[----:B------:R-:W-:Y:S01]  /*2e00*/  IMAD.HI.U32 R14, R9, R12, RZ ;  /* 0x0000000c090e7227 */ /* 0x000fe200078e00ff */
[----:B------:R-:W-:-:S03]  /*2e10*/  ISETP.GE.AND P1, PT, R4, RZ, PT ;  /* 0x000000ff0400720c */ /* 0x000fc60003f26270 */
[----:B------:R-:W-:Y:S01]  /*2e20*/  @!P5 IMAD.MOV R0, RZ, RZ, -R0 ;  /* 0x000000ffff00d224 */ /* 0x000fe200078e0a00 */
[----:B------:R-:W-:Y:S01]  /*2e30*/  ISETP.GT.U32.AND P5, PT, R5, R3, PT ;  /* 0x000000030500720c */ /* 0x000fe20003fa4070 */
[----:B------:R-:W-:Y:S02]  /*2e40*/  IMAD.MOV.U32 R10, RZ, RZ, R8 ;  /* 0x000000ffff0a7224 */ /* 0x000fe400078e0008 */
[C---:B------:R-:W-:Y:S01]  /*2e50*/  IMAD.HI.U32 R4, R9.reuse, R11, RZ ;  /* 0x0000000b09047227 */ /* 0x040fe200078e00ff */
[----:B------:R-:W-:Y:S03]  /*2e60*/  STL [R1+0x3ec], R0 ;  /* 0x0003ec0001007387 */ /* 0x000fe60000100800 */
[----:B------:R-:W-:-:S04]  /*2e70*/  IMAD.HI.U32 R8, R9, R2, RZ ;  /* 0x0000000209087227 */ /* 0x000fc800078e00ff */
[----:B------:R-:W-:Y:S02]  /*2e80*/  IMAD.MOV R14, RZ, RZ, -R14 ;  /* 0x000000ffff0e7224 */ /* 0x000fe400078e0a0e */
[----:B------:R-:W-:Y:S02]  /*2e90*/  @!P2 IMAD.MOV R10, RZ, RZ, -R10 ;  /* 0x000000ffff0aa224 */ /* 0x000fe400078e0a0a */
[----:B------:R-:W-:Y:S02]  /*2ea0*/  IMAD.MOV R15, RZ, RZ, -R4 ;  /* 0x000000ffff0f7224 */ /* 0x000fe400078e0a04 */
[--C-:B------:R-:W-:Y:S01]  /*2eb0*/  @!P6 IMAD.IADD R17, R17, 0x1, -R5.reuse ;  /* 0x000000011111e824 */ /* 0x100fe200078e0a05 */
[----:B------:R0:W-:Y:S01]  /*2ec0*/  STL [R1+0x404], R10 ;  /* 0x0004040a01007387 */ /* 0x0001e20000100800 */
[----:B------:R-:W-:Y:S02]  /*2ed0*/  IMAD.MOV R8, RZ, RZ, -R8 ;  /* 0x000000ffff087224 */ /* 0x000fe400078e0a08 */
[----:B------:R-:W-:Y:S01]  /*2ee0*/  @!P5 IMAD.IADD R3, R3, 0x1, -R5 ;  /* 0x000000010303d824 */ /* 0x000fe200078e0a05 */
[C---:B------:R-:W-:Y:S01]  /*2ef0*/  ISETP.GT.U32.AND P6, PT, R5.reuse, R17, PT ;  /* 0x000000110500720c */ /* 0x040fe20003fc4070 */
[----:B------:R-:W-:-:S02]  /*2f00*/  IMAD R4, R5, R14, R12 ;  /* 0x0000000e05047224 */ /* 0x000fc400078e020c */
[C---:B------:R-:W-:Y:S02]  /*2f10*/  IMAD R11, R5.reuse, R15, R11 ;  /* 0x0000000f050b7224 */ /* 0x040fe400078e020b */
[C---:B------:R-:W-:Y:S01]  /*2f20*/  IMAD R8, R5.reuse, R8, R2 ;  /* 0x0000000805087224 */ /* 0x040fe200078e0202 */
[C---:B------:R-:W-:Y:S01]  /*2f30*/  ISETP.GT.U32.AND P2, PT, R5.reuse, R4, PT ;  /* 0x000000040500720c */ /* 0x040fe20003f44070 */
[----:B0-----:R-:W-:Y:S01]  /*2f40*/  IMAD.MOV.U32 R10, RZ, RZ, R3 ;  /* 0x000000ffff0a7224 */ /* 0x001fe200078e0003 */
[C---:B------:R-:W-:Y:S01]  /*2f50*/  ISETP.GT.U32.AND P5, PT, R5.reuse, R11, PT ;  /* 0x0000000b0500720c */ /* 0x040fe20003fa4070 */
[----:B------:R-:W-:Y:S02]  /*2f60*/  IMAD.MOV.U32 R0, RZ, RZ, R20 ;  /* 0x000000ffff007224 */ /* 0x000fe400078e0014 */
[----:B------:R-:W-:Y:S01]  /*2f70*/  @!P4 IMAD.MOV R10, RZ, RZ, -R10 ;  /* 0x000000ffff0ac224 */ /* 0x000fe200078e0a0a */
[----:B------:R-:W-:Y:S01]  /*2f80*/  ISETP.GT.U32.AND P4, PT, R5, R8, PT ;  /* 0x000000080500720c */ /* 0x000fe20003f84070 */
[----:B------:R-:W-:Y:S01]  /*2f90*/  @!P3 IMAD.MOV R0, RZ, RZ, -R0 ;  /* 0x000000ffff00b224 */ /* 0x000fe200078e0a00 */
[----:B------:R-:W-:Y:S01]  /*2fa0*/  ISETP.GE.AND P3, PT, R6, RZ, PT ;  /* 0x000000ff0600720c */ /* 0x000fe20003f66270 */
[--C-:B------:R-:W-:Y:S01]  /*2fb0*/  @!P6 IMAD.IADD R17, R17, 0x1, -R5.reuse ;  /* 0x000000011111e824 */ /* 0x100fe200078e0a05 */
[----:B------:R-:W-:Y:S01]  /*2fc0*/  ISETP.GE.AND P6, PT, R13, RZ, PT ;  /* 0x000000ff0d00720c */ /* 0x000fe20003fc6270 */
[----:B------:R-:W-:Y:S01]  /*2fd0*/  VIADD R12, R28, 0x1d4 ;  /* 0x000001d41c0c7836 */ /* 0x000fe20000000000 */
[----:B------:R0:W-:Y:S01]  /*2fe0*/  STL [R1+0x408], R0 ;  /* 0x0004080001007387 */ /* 0x0001e20000100800 */
[----:B------:R-:W-:-:S02]  /*2ff0*/  @!P2 IMAD.IADD R4, R4, 0x1, -R5 ;  /* 0x000000010404a824 */ /* 0x000fc400078e0a05 */
[----:B------:R-:W-:Y:S01]  /*3000*/  VIADD R6, R28, 0x1d5 ;  /* 0x000001d51c067836 */ /* 0x000fe20000000000 */
[----:B------:R-:W-:Y:S01]  /*3010*/  IABS R22, R12 ;  /* 0x0000000c00167213 */ /* 0x000fe20000000000 */
[--C-:B------:R-:W-:Y:S01]  /*3020*/  @!P5 IMAD.IADD R11, R11, 0x1, -R5.reuse ;  /* 0x000000010b0bd824 */ /* 0x100fe200078e0a05 */
[C---:B------:R-:W-:Y:S01]  /*3030*/  ISETP.GT.U32.AND P2, PT, R5.reuse, R4, PT ;  /* 0x000000040500720c */ /* 0x040fe20003f44070 */
[----:B------:R-:W-:Y:S01]  /*3040*/  @!P4 IMAD.IADD R8, R8, 0x1, -R5 ;  /* 0x000000010808c824 */ /* 0x000fe200078e0a05 */
[----:B------:R-:W-:Y:S01]  /*3050*/  IABS R21, R6 ;  /* 0x0000000600157213 */ /* 0x000fe20000000000 */
[----:B------:R-:W-:Y:S01]  /*3060*/  VIADD R13, R28, 0x1d3 ;  /* 0x000001d31c0d7836 */ /* 0x000fe20000000000 */
[C---:B------:R-:W-:Y:S01]  /*3070*/  ISETP.GT.U32.AND P5, PT, R5.reuse, R11, PT ;  /* 0x0000000b0500720c */ /* 0x040fe20003fa4070 */
[----:B0-----:R-:W-:Y:S01]  /*3080*/  IMAD.MOV.U32 R0, RZ, RZ, R17 ;  /* 0x000000ffff007224 */ /* 0x001fe200078e0011 */
[----:B------:R-:W-:Y:S01]  /*3090*/  ISETP.GT.U32.AND P4, PT, R5, R8, PT ;  /* 0x000000080500720c */ /* 0x000fe20003f84070 */
[C---:B------:R-:W-:Y:S01]  /*30a0*/  IMAD.HI.U32 R14, R9.reuse, R21, RZ ;  /* 0x00000015090e7227 */ /* 0x040fe200078e00ff */
[----:B------:R-:W-:Y:S01]  /*30b0*/  IABS R2, R13 ;  /* 0x0000000d00027213 */ /* 0x000fe20000000000 */
[----:B------:R0:W-:Y:S02]  /*30c0*/  STL [R1+0x420], R10 ;  /* 0x0004200a01007387 */ /* 0x0001e40000100800 */
[----:B------:R-:W-:Y:S01]  /*30d0*/  @!P1 IMAD.MOV R0, RZ, RZ, -R0 ;  /* 0x000000ffff009224 */ /* 0x000fe200078e0a00 */
[----:B------:R-:W-:Y:S01]  /*30e0*/  ISETP.GE.AND P1, PT, R6, RZ, PT ;  /* 0x000000ff0600720c */ /* 0x000fe20003f26270 */
[----:B------:R-:W-:-:S03]  /*30f0*/  IMAD.HI.U32 R6, R9, R22, RZ ;  /* 0x0000001609067227 */ /* 0x000fc600078e00ff */
[----:B------:R1:W-:Y:S01]  /*3100*/  STL [R1+0x43c], R0 ;  /* 0x00043c0001007387 */ /* 0x0003e20000100800 */
[----:B------:R-:W-:Y:S02]  /*3110*/  IMAD.MOV R6, RZ, RZ, -R6 ;  /* 0x000000ffff067224 */ /* 0x000fe400078e0a06 */
[--C-:B------:R-:W-:Y:S01]  /*3120*/  @!P2 IMAD.IADD R4, R4, 0x1, -R5.reuse ;  /* 0x000000010404a824 */ /* 0x100fe200078e0a05 */
[----:B------:R-:W-:Y:S01]  /*3130*/  ISETP.GE.AND P2, PT, R12, RZ, PT ;  /* 0x000000ff0c00720c */ /* 0x000fe20003f46270 */
[----:B------:R-:W-:Y:S02]  /*3140*/  IMAD R22, R5, R6, R22 ;  /* 0x0000000605167224 */ /* 0x000fe400078e0216 */
[----:B------:R-:W-:Y:S02]  /*3150*/  IMAD.MOV R12, RZ, RZ, -R14 ;  /* 0x000000ffff0c7224 */ /* 0x000fe400078e0a0e */
[--C-:B------:R-:W-:Y:S01]  /*3160*/  @!P5 IMAD.IADD R11, R11, 0x1, -R5.reuse ;  /* 0x000000010b0bd824 */ /* 0x100fe200078e0a05 */
[----:B------:R-:W-:Y:S01]  /*3170*/  ISETP.GE.AND P5, PT, R13, RZ, PT ;  /* 0x000000ff0d00720c */ /* 0x000fe20003fa6270 */
[----:B------:R-:W-:Y:S01]  /*3180*/  @!P4 IMAD.IADD R8, R8, 0x1, -R5 ;  /* 0x000000010808c824 */ /* 0x000fe200078e0a05 */
[----:B------:R-:W-:Y:S01]  /*3190*/  ISETP.GT.U32.AND P4, PT, R5, R22, PT ;  /* 0x000000160500720c */ /* 0x000fe20003f84070 */
[----:B0-----:R-:W-:-:S02]  /*31a0*/  IMAD.MOV.U32 R10, RZ, RZ, R4 ;  /* 0x000000ffff0a7224 */ /* 0x001fc400078e0004 */
[----:B------:R-:W-:Y:S02]  /*31b0*/  IMAD R21, R5, R12, R21 ;  /* 0x0000000c05157224 */ /* 0x000fe400078e0215 */
[----:B-1----:R-:W-:Y:S02]  /*31c0*/  IMAD.MOV.U32 R0, RZ, RZ, R11 ;  /* 0x000000ffff007224 */ /* 0x002fe400078e000b */
[----:B------:R-:W-:-:S04]  /*31d0*/  IMAD.HI.U32 R3, R9, R2, RZ ;  /* 0x0000000209037227 */ /* 0x000fc800078e00ff */
[----:B------:R-:W-:Y:S01]  /*31e0*/  @!P0 IMAD.MOV R10, RZ, RZ, -R10 ;  /* 0x000000ffff0a8224 */ /* 0x000fe200078e0a0a */
[C---:B------:R-:W-:Y:S01]  /*31f0*/  ISETP.GT.U32.AND P0, PT, R5.reuse, R21, PT ;  /* 0x000000150500720c */ /* 0x040fe20003f04070 */
[----:B------:R-:W-:Y:S02]  /*3200*/  @!P3 IMAD.MOV R0, RZ, RZ, -R0 ;  /* 0x000000ffff00b224 */ /* 0x000fe400078e0a00 */
[C---:B------:R-:W-:Y:S01]  /*3210*/  VIADD R14, R28.reuse, 0x1d2 ;  /* 0x000001d21c0e7836 */ /* 0x040fe20000000000 */
[----:B------:R-:W-:Y:S01]  /*3220*/  STL [R1+0x450], R10 ;  /* 0x0004500a01007387 */ /* 0x000fe20000100800 */
[----:B------:R-:W-:Y:S02]  /*3230*/  IMAD.MOV R3, RZ, RZ, -R3 ;  /* 0x000000ffff037224 */ /* 0x000fe400078e0a03 */
[----:B------:R-:W-:Y:S01]  /*3240*/  VIADD R13, R28, 0x1d1 ;  /* 0x000001d11c0d7836 */ /* 0x000fe20000000000 */
[----:B------:R0:W-:Y:S01]  /*3250*/  STL [R1+0x454], R0 ;  /* 0x0004540001007387 */ /* 0x0001e20000100800 */
[----:B------:R-:W-:Y:S01]  /*3260*/  IMAD R2, R5, R3, R2 ;  /* 0x0000000305027224 */ /* 0x000fe200078e0202 */
[----:B------:R-:W-:Y:S01]  /*3270*/  ISETP.GE.AND P3, PT, R14, RZ, PT ;  /* 0x000000ff0e00720c */ /* 0x000fe20003f66270 */
[--C-:B------:R-:W-:Y:S01]  /*3280*/  @!P4 IMAD.IADD R22, R22, 0x1, -R5.reuse ;  /* 0x000000011616c824 */ /* 0x100fe200078e0a05 */
[----:B------:R-:W-:Y:S01]  /*3290*/  IABS R14, R14 ;  /* 0x0000000e000e7213 */ /* 0x000fe20000000000 */
[----:B------:R-:W-:Y:S01]  /*32a0*/  @!P0 IMAD.IADD R21, R21, 0x1, -R5 ;  /* 0x0000000115158824 */ /* 0x000fe200078e0a05 */
[----:B------:R-:W-:Y:S01]  /*32b0*/  IABS R12, R13 ;  /* 0x0000000d000c7213 */ /* 0x000fe20000000000 */
[----:B------:R-:W-:Y:S01]  /*32c0*/  VIADD R3, R28, 0x1cf ;  /* 0x000001cf1c037836 */ /* 0x000fe20000000000 */
[----:B------:R-:W-:Y:S01]  /*32d0*/  ISETP.GT.U32.AND P4, PT, R5, R22, PT ;  /* 0x000000160500720c */ /* 0x000fe20003f84070 */
[----:B------:R-:W-:Y:S01]  /*32e0*/  IMAD.HI.U32 R15, R9, R14, RZ ;  /* 0x0000000e090f7227 */ /* 0x000fe200078e00ff */
[----:B------:R-:W-:-:S02]  /*32f0*/  ISETP.GT.U32.AND P0, PT, R5, R21, PT ;  /* 0x000000150500720c */ /* 0x000fc40003f04070 */
[----:B------:R-:W-:Y:S01]  /*3300*/  IABS R17, R3 ;  /* 0x0000000300117213 */ /* 0x000fe20000000000 */
[----:B0-----:R-:W-:Y:S02]  /*3310*/  IMAD.MOV.U32 R0, RZ, RZ, R8 ;  /* 0x000000ffff007224 */ /* 0x001fe400078e0008 */
[----:B------:R-:W-:-:S04]  /*3320*/  IMAD.HI.U32 R11, R9, R12, RZ ;  /* 0x0000000c090b7227 */ /* 0x000fc800078e00ff */
[----:B------:R-:W-:Y:S01]  /*3330*/  @!P6 IMAD.MOV R0, RZ, RZ, -R0 ;  /* 0x000000ffff00e224 */ /* 0x000fe200078e0a00 */
[C---:B------:R-:W-:Y:S01]  /*3340*/  ISETP.GT.U32.AND P6, PT, R5.reuse, R2, PT ;  /* 0x000000020500720c */ /* 0x040fe20003fc4070 */
[----:B------:R-:W-:Y:S02]  /*3350*/  IMAD.MOV R15, RZ, RZ, -R15 ;  /* 0x000000ffff0f7224 */ /* 0x000fe400078e0a0f */
[----:B------:R-:W-:Y:S01]  /*3360*/  IMAD.MOV R11, RZ, RZ, -R11 ;  /* 0x000000ffff0b7224 */ /* 0x000fe200078e0a0b */
[----:B------:R0:W-:Y:S01]  /*3370*/  STL [R1+0x460], R0 ;  /* 0x0004600001007387 */ /* 0x0001e20000100800 */
[C---:B------:R-:W-:Y:S02]  /*3380*/  IMAD R14, R5.reuse, R15, R14 ;  /* 0x0000000f050e7224 */ /* 0x040fe400078e020e */
[C---:B------:R-:W-:Y:S02]  /*3390*/  IMAD R12, R5.reuse, R11, R12 ;  /* 0x0000000b050c7224 */ /* 0x040fe400078e020c */
[----:B------:R-:W-:Y:S01]  /*33a0*/  @!P4 IMAD.IADD R22, R22, 0x1, -R5 ;  /* 0x000000011616c824 */ /* 0x000fe200078e0a05 */
[----:B------:R-:W-:Y:S01]  /*33b0*/  ISETP.GT.U32.AND P4, PT, R5, R14, PT ;  /* 0x0000000e0500720c */ /* 0x000fe20003f84070 */
[----:B------:R-:W-:-:S04]  /*33c0*/  IMAD.HI.U32 R6, R9, R17, RZ ;  /* 0x0000001109067227 */ /* 0x000fc800078e00ff */
[--C-:B------:R-:W-:Y:S01]  /*33d0*/  @!P6 IMAD.IADD R2, R2, 0x1, -R5.reuse ;  /* 0x000000010202e824 */ /* 0x100fe200078e0a05 */
[----:B------:R-:W-:Y:S01]  /*33e0*/  ISETP.GT.U32.AND P6, PT, R5, R12, PT ;  /* 0x0000000c0500720c */ /* 0x000fe20003fc4070 */
[----:B------:R-:W-:Y:S02]  /*33f0*/  IMAD.MOV R6, RZ, RZ, -R6 ;  /* 0x000000ffff067224 */ /* 0x000fe400078e0a06 */
[----:B------:R-:W-:Y:S01]  /*3400*/  @!P0 IMAD.IADD R21, R21, 0x1, -R5 ;  /* 0x0000000115158824 */ /* 0x000fe200078e0a05 */
[----:B------:R-:W-:Y:S01]  /*3410*/  ISETP.GE.AND P0, PT, R13, RZ, PT ;  /* 0x000000ff0d00720c */ /* 0x000fe20003f06270 */
[C---:B------:R-:W-:Y:S02]  /*3420*/  VIADD R18, R28.reuse, 0x1d0 ;  /* 0x000001d01c127836 */ /* 0x040fe40000000000 */
[----:B------:R-:W-:Y:S02]  /*3430*/  IMAD R17, R5, R6, R17 ;  /* 0x0000000605117224 */ /* 0x000fe400078e0211 */
[C---:B------:R-:W-:Y:S01]  /*3440*/  VIADD R13, R28.reuse, 0x1ce ;  /* 0x000001ce1c0d7836 */ /* 0x040fe20000000000 */
[----:B------:R-:W-:Y:S01]  /*3450*/  IABS R4, R18 ;  /* 0x0000001200047213 */ /* 0x000fe20000000000 */
[----:B------:R-:W-:-:S02]  /*3460*/  VIADD R6, R28, 0x1cd ;  /* 0x000001cd1c067836 */ /* 0x000fc40000000000 */
[----:B------:R-:W-:Y:S01]  /*3470*/  @!P4 IMAD.IADD R14, R14, 0x1, -R5 ;  /* 0x000000010e0ec824 */ /* 0x000fe200078e0a05 */
[----:B------:R-:W-:Y:S01]  /*3480*/  IABS R15, R13 ;  /* 0x0000000d000f7213 */ /* 0x000fe20000000000 */
[----:B0-----:R-:W-:Y:S01]  /*3490*/  IMAD.MOV.U32 R0, RZ, RZ, R21 ;  /* 0x000000ffff007224 */ /* 0x001fe200078e0015 */
[----:B------:R-:W-:Y:S01]  /*34a0*/  IABS R19, R6 ;  /* 0x0000000600137213 */ /* 0x000fe20000000000 */
[----:B------:R-:W-:Y:S01]  /*34b0*/  @!P6 IMAD.IADD R12, R12, 0x1, -R5 ;  /* 0x000000010c0ce824 */ /* 0x000fe200078e0a05 */
[C---:B------:R-:W-:Y:S01]  /*34c0*/  ISETP.GT.U32.AND P4, PT, R5.reuse, R2, PT ;  /* 0x000000020500720c */ /* 0x040fe20003f84070 */
[----:B------:R-:W-:Y:S01]  /*34d0*/  @!P1 IMAD.MOV R0, RZ, RZ, -R0 ;  /* 0x000000ffff009224 */ /* 0x000fe200078e0a00 */
[----:B------:R-:W-:Y:S01]  /*34e0*/  ISETP.GT.U32.AND P1, PT, R5, R14, PT ;  /* 0x0000000e0500720c */ /* 0x000fe20003f24070 */
[----:B------:R-:W-:Y:S01]  /*34f0*/  IMAD.HI.U32 R16, R9, R4, RZ ;  /* 0x0000000409107227 */ /* 0x000fe200078e00ff */
[----:B------:R-:W-:Y:S02]  /*3500*/  ISETP.GT.U32.AND P6, PT, R5, R12, PT ;  /* 0x0000000c0500720c */ /* 0x000fe40003fc4070 */
[----:B------:R0:W-:Y:S01]  /*3510*/  STL [R1+0x474], R0 ;  /* 0x0004740001007387 */ /* 0x0001e20000100800 */
[----:B------:R-:W-:-:S04]  /*3520*/  IMAD.HI.U32 R23, R9, R15, RZ ;  /* 0x0000000f09177227 */ /* 0x000fc800078e00ff */
[----:B------:R-:W-:-:S04]  /*3530*/  IMAD.HI.U32 R21, R9, R19, RZ ;  /* 0x0000001309157227 */ /* 0x000fc800078e00ff */
[----:B------:R-:W-:Y:S02]  /*3540*/  IMAD.MOV R8, RZ, RZ, -R16 ;  /* 0x000000ffff087224 */ /* 0x000fe400078e0a10 */
[----:B------:R-:W-:Y:S02]  /*3550*/  IMAD.MOV R23, RZ, RZ, -R23 ;  /* 0x000000ffff177224 */ /* 0x000fe400078e0a17 */
[----:B------:R-:W-:Y:S02]  /*3560*/  IMAD.MOV R21, RZ, RZ, -R21 ;  /* 0x000000ffff157224 */ /* 0x000fe400078e0a15 */
[C---:B------:R-:W-:Y:S02]  /*3570*/  IMAD R4, R5.reuse, R8, R4 ;  /* 0x0000000805047224 */ /* 0x040fe400078e0204 */
[----:B0-----:R-:W-:Y:S02]  /*3580*/  IMAD.MOV.U32 R0, RZ, RZ, R22 ;  /* 0x000000ffff007224 */ /* 0x001fe400078e0016 */
[----:B------:R-:W-:Y:S01]  /*3590*/  @!P4 IMAD.IADD R2, R2, 0x1, -R5 ;  /* 0x000000010202c824 */ /* 0x000fe200078e0a05 */
[C---:B------:R-:W-:Y:S01]  /*35a0*/  ISETP.GT.U32.AND P4, PT, R5.reuse, R17, PT ;  /* 0x000000110500720c */ /* 0x040fe20003f84070 */
[----:B------:R-:W-:-:S02]  /*35b0*/  IMAD R15, R5, R23, R15 ;  /* 0x00000017050f7224 */ /* 0x000fc400078e020f */
[C---:B------:R-:W-:Y:S02]  /*35c0*/  IMAD R19, R5.reuse, R21, R19 ;  /* 0x0000001505137224 */ /* 0x040fe400078e0213 */
[----:B------:R-:W-:Y:S01]  /*35d0*/  @!P2 IMAD.MOV R0, RZ, RZ, -R0 ;  /* 0x000000ffff00a224 */ /* 0x000fe200078e0a00 */
[C---:B------:R-:W-:Y:S01]  /*35e0*/  ISETP.GT.U32.AND P2, PT, R5.reuse, R4, PT ;  /* 0x000000040500720c */ /* 0x040fe20003f44070 */
[--C-:B------:R-:W-:Y:S01]  /*35f0*/  @!P1 IMAD.IADD R14, R14, 0x1, -R5.reuse ;  /* 0x000000010e0e9824 */ /* 0x100fe200078e0a05 */
[C---:B------:R-:W-:Y:S01]  /*3600*/  ISETP.GT.U32.AND P1, PT, R5.reuse, R15, PT ;  /* 0x0000000f0500720c */ /* 0x040fe20003f24070 */
[----:B------:R-:W-:Y:S01]  /*3610*/  @!P6 IMAD.IADD R12, R12, 0x1, -R5 ;  /* 0x000000010c0ce824 */ /* 0x000fe200078e0a05 */
[----:B------:R-:W-:Y:S01]  /*3620*/  ISETP.GT.U32.AND P6, PT, R5, R19, PT ;  /* 0x000000130500720c */ /* 0x000fe20003fc4070 */
[C---:B------:R-:W-:Y:S01]  /*3630*/  VIADD R8, R28.reuse, 0x1cc ;  /* 0x000001cc1c087836 */ /* 0x040fe20000000000 */
[----:B------:R0:W-:Y:S01]  /*3640*/  STL [R1+0x4a0], R0 ;  /* 0x0004a00001007387 */ /* 0x0001e20000100800 */
[----:B------:R-:W-:-:S02]  /*3650*/  VIADD R16, R28, 0x1cb ;  /* 0x000001cb1c107836 */ /* 0x000fc40000000000 */
[----:B------:R-:W-:Y:S01]  /*3660*/  IMAD.MOV.U32 R10, RZ, RZ, R2 ;  /* 0x000000ffff0a7224 */ /* 0x000fe200078e0002 */
[----:B------:R-:W-:Y:S01]  /*3670*/  IABS R20, R8 ;  /* 0x0000000800147213 */ /* 0x000fe20000000000 */
[----:B------:R-:W-:Y:S01]  /*3680*/  @!P4 IMAD.IADD R17, R17, 0x1, -R5 ;  /* 0x000000011111c824 */ /* 0x000fe200078e0a05 */
[----:B------:R-:W-:Y:S01]  /*3690*/  IABS R11, R16 ;  /* 0x00000010000b7213 */ /* 0x000fe20000000000 */
[----:B------:R-:W-:Y:S01]  /*36a0*/  @!P5 IMAD.MOV R10, RZ, RZ, -R10 ;  /* 0x000000ffff0ad224 */ /* 0x000fe200078e0a0a */
[----:B------:R-:W-:Y:S01]  /*36b0*/  ISETP.GE.AND P4, PT, R3, RZ, PT ;  /* 0x000000ff0300720c */ /* 0x000fe20003f86270 */
[----:B------:R-:W-:-:S03]  /*36c0*/  IMAD.HI.U32 R22, R9, R20, RZ ;  /* 0x0000001409167227 */ /* 0x000fc600078e00ff */
[----:B------:R-:W-:Y:S01]  /*36d0*/  STL [R1+0x4a8], R10 ;  /* 0x0004a80a01007387 */ /* 0x000fe20000100800 */
[----:B0-----:R-:W-:Y:S02]  /*36e0*/  IMAD.MOV.U32 R0, RZ, RZ, R14 ;  /* 0x000000ffff007224 */ /* 0x001fe400078e000e */
[--C-:B------:R-:W-:Y:S01]  /*36f0*/  @!P2 IMAD.IADD R4, R4, 0x1, -R5.reuse ;  /* 0x000000010404a824 */ /* 0x100fe200078e0a05 */
[----:B------:R-:W-:Y:S01]  /*3700*/  ISETP.GE.AND P2, PT, R18, RZ, PT ;  /* 0x000000ff1200720c */ /* 0x000fe20003f46270 */
[----:B------:R-:W-:Y:S02]  /*3710*/  @!P3 IMAD.MOV R0, RZ, RZ, -R0 ;  /* 0x000000ffff00b224 */ /* 0x000fe400078e0a00 */
[--C-:B------:R-:W-:Y:S01]  /*3720*/  @!P1 IMAD.IADD R15, R15, 0x1, -R5.reuse ;  /* 0x000000010f0f9824 */ /* 0x100fe200078e0a05 */
[----:B------:R-:W-:Y:S01]  /*3730*/  ISETP.GT.U32.AND P1, PT, R5, R4, PT ;  /* 0x000000040500720c */ /* 0x000fe20003f24070 */
[----:B------:R-:W-:Y:S01]  /*3740*/  @!P6 IMAD.IADD R19, R19, 0x1, -R5 ;  /* 0x000000011313e824 */ /* 0x000fe200078e0a05 */
[----:B------:R-:W-:Y:S01]  /*3750*/  ISETP.GT.U32.AND P6, PT, R5, R17, PT ;  /* 0x000000110500720c */ /* 0x000fe20003fc4070 */
[----:B------:R-:W-:Y:S01]  /*3760*/  IMAD.MOV R22, RZ, RZ, -R22 ;  /* 0x000000ffff167224 */ /* 0x000fe200078e0a16 */
[----:B------:R0:W-:Y:S01]  /*3770*/  STL [R1+0x4b0], R0 ;  /* 0x0004b00001007387 */ /* 0x0001e20000100800 */
[----:B------:R-:W-:Y:S01]  /*3780*/  IMAD.HI.U32 R23, R9, R11, RZ ;  /* 0x0000000b09177227 */ /* 0x000fe200078e00ff */
[----:B------:R-:W-:-:S02]  /*3790*/  ISETP.GT.U32.AND P5, PT, R5, R15, PT ;  /* 0x0000000f0500720c */ /* 0x000fc40003fa4070 */
[C---:B------:R-:W-:Y:S01]  /*37a0*/  ISETP.GT.U32.AND P3, PT, R5.reuse, R19, PT ;  /* 0x000000130500720c */ /* 0x040fe20003f64070 */
[C---:B------:R-:W-:Y:S02]  /*37b0*/  IMAD R20, R5.reuse, R22, R20 ;  /* 0x0000001605147224 */ /* 0x040fe400078e0214 */
[----:B------:R-:W-:Y:S02]  /*37c0*/  IMAD.MOV R23, RZ, RZ, -R23 ;  /* 0x000000ffff177224 */ /* 0x000fe400078e0a17 */
[C---:B------:R-:W-:Y:S02]  /*37d0*/  VIADD R3, R28.reuse, 0x1ca ;  /* 0x000001ca1c037836 */ /* 0x040fe40000000000 */
[----:B0-----:R-:W-:Y:S02]  /*37e0*/  IMAD.MOV.U32 R0, RZ, RZ, R12 ;  /* 0x000000ffff007224 */ /* 0x001fe400078e000c */
[C---:B------:R-:W-:Y:S01]  /*37f0*/  IMAD R11, R5.reuse, R23, R11 ;  /* 0x00000017050b7224 */ /* 0x040fe200078e020b */
[----:B------:R-:W-:Y:S01]  /*3800*/  IABS R2, R3 ;  /* 0x0000000300027213 */ /* 0x000fe20000000000 */
[----:B------:R-:W-:Y:S01]  /*3810*/  @!P0 IMAD.MOV R0, RZ, RZ, -R0 ;  /* 0x000000ffff008224 */ /* 0x000fe200078e0a00 */
[----:B------:R-:W-:Y:S01]  /*3820*/  ISETP.GT.U32.AND P0, PT, R5, R20, PT ;  /* 0x000000140500720c */ /* 0x000fe20003f04070 */
[----:B------:R-:W-:-:S02]  /*3830*/  VIADD R18, R28, 0x1c9 ;  /* 0x000001c91c127836 */ /* 0x000fc40000000000 */
[--C-:B------:R-:W-:Y:S01]  /*3840*/  @!P6 IMAD.IADD R17, R17, 0x1, -R5.reuse ;  /* 0x000000011111e824 */ /* 0x100fe200078e0a05 */
[----:B------:R-:W-:Y:S01]  /*3850*/  ISETP.GT.U32.AND P6, PT, R5, R11, PT ;  /* 0x0000000b0500720c */ /* 0x000fe20003fc4070 */
[--C-:B------:R-:W-:Y:S01]  /*3860*/  @!P1 IMAD.IADD R4, R4, 0x1, -R5.reuse ;  /* 0x0000000104049824 */ /* 0x100fe200078e0a05 */
[----:B------:R-:W-:Y:S01]  /*3870*/  IABS R12, R18 ;  /* 0x00000012000c7213 */ /* 0x000fe20000000000 */
[----:B------:R-:W-:Y:S01]  /*3880*/  @!P5 IMAD.IADD R15, R15, 0x1, -R5 ;  /* 0x000000010f0fd824 */ /* 0x000fe200078e0a05 */
[----:B------:R-:W-:Y:S01]  /*3890*/  ISETP.GE.AND P1, PT, R13, RZ, PT ;  /* 0x000000ff0d00720c */ /* 0x000fe20003f26270 */
[----:B------:R0:W-:Y:S01]  /*38a0*/  STL [R1+0x4d4], R0 ;  /* 0x0004d40001007387 */ /* 0x0001e20000100800 */
[----:B------:R-:W-:Y:S01]  /*38b0*/  ISETP.GE.AND P5, PT, R6, RZ, PT ;  /* 0x000000ff0600720c */ /* 0x000fe20003fa6270 */
[----:B------:R-:W-:-:S04]  /*38c0*/  IMAD.HI.U32 R6, R9, R2, RZ ;  /* 0x0000000209067227 */ /* 0x000fc800078e00ff */
[----:B------:R-:W-:Y:S02]  /*38d0*/  IMAD.MOV.U32 R10, RZ, RZ, R4 ;  /* 0x000000ffff0a7224 */ /* 0x000fe400078e0004 */
[----:B------:R-:W-:Y:S01]  /*38e0*/  @!P3 IMAD.IADD R19, R19, 0x1, -R5 ;  /* 0x000000011313b824 */ /* 0x000fe200078e0a05 */
[----:B------:R-:W-:Y:S01]  /*38f0*/  ISETP.GE.AND P3, PT, R8, RZ, PT ;  /* 0x000000ff0800720c */ /* 0x000fe20003f66270 */
[----:B0-----:R-:W-:Y:S02]  /*3900*/  IMAD.MOV.U32 R0, RZ, RZ, R17 ;  /* 0x000000ffff007224 */ /* 0x001fe400078e0011 */
[----:B------:R-:W-:Y:S01]  /*3910*/  @!P0 IMAD.IADD R20, R20, 0x1, -R5 ;  /* 0x0000000114148824 */ /* 0x000fe200078e0a05 */
[----:B------:R-:W-:Y:S01]  /*3920*/  ISETP.GE.AND P0, PT, R16, RZ, PT ;  /* 0x000000ff1000720c */ /* 0x000fe20003f06270 */
[----:B------:R-:W-:-:S04]  /*3930*/  IMAD.HI.U32 R8, R9, R12, RZ ;  /* 0x0000000c09087227 */ /* 0x000fc800078e00ff */
[----:B------:R-:W-:Y:S02]  /*3940*/  IMAD.MOV R6, RZ, RZ, -R6 ;  /* 0x000000ffff067224 */ /* 0x000fe400078e0a06 */
[----:B------:R-:W-:Y:S01]  /*3950*/  @!P2 IMAD.MOV R10, RZ, RZ, -R10 ;  /* 0x000000ffff0aa224 */ /* 0x000fe200078e0a0a */
[----:B------:R-:W-:Y:S01]  /*3960*/  ISETP.GT.U32.AND P2, PT, R5, R20, PT ;  /* 0x000000140500720c */ /* 0x000fe20003f44070 */
[----:B------:R-:W-:Y:S02]  /*3970*/  @!P4 IMAD.MOV R0, RZ, RZ, -R0 ;  /* 0x000000ffff00c224 */ /* 0x000fe400078e0a00 */
[----:B------:R-:W-:Y:S01]  /*3980*/  IMAD.MOV R8, RZ, RZ, -R8 ;  /* 0x000000ffff087224 */ /* 0x000fe200078e0a08 */
[----:B------:R-:W-:Y:S01]  /*3990*/  STL [R1+0x4f4], R10 ;  /* 0x0004f40a01007387 */ /* 0x000fe20000100800 */
[----:B------:R-:W-:Y:S01]  /*39a0*/  @!P6 IMAD.IADD R11, R11, 0x1, -R5 ;  /* 0x000000010b0be824 */ /* 0x000fe200078e0a05 */
[----:B------:R-:W-:Y:S01]  /*39b0*/  ISETP.GE.AND P6, PT, R3, RZ, PT ;  /* 0x000000ff0300720c */ /* 0x000fe20003fc6270 */
[C---:B------:R-:W-:Y:S01]  /*39c0*/  IMAD R2, R5.reuse, R6, R2 ;  /* 0x0000000605027224 */ /* 0x040fe200078e0202 */
[----:B------:R0:W-:Y:S01]  /*39d0*/  STL [R1+0x500], R0 ;  /* 0x0005000001007387 */ /* 0x0001e20000100800 */
[----:B------:R-:W-:Y:S01]  /*39e0*/  IMAD.MOV.U32 R4, RZ, RZ, R15 ;  /* 0x000000ffff047224 */ /* 0x000fe200078e000f */
[C---:B------:R-:W-:Y:S01]  /*39f0*/  ISETP.GT.U32.AND P4, PT, R5.reuse, R11, PT ;  /* 0x0000000b0500720c */ /* 0x040fe20003f84070 */
[----:B------:R-:W-:-:S02]  /*3a00*/  IMAD R8, R5, R8, R12 ;  /* 0x0000000805087224 */ /* 0x000fc400078e020c */
[----:B------:R-:W-:Y:S01]  /*3a10*/  @!P1 IMAD.MOV R4, RZ, RZ, -R4 ;  /* 0x000000ffff049224 */ /* 0x000fe200078e0a04 */
[C---:B------:R-:W-:Y:S01]  /*3a20*/  ISETP.GT.U32.AND P1, PT, R5.reuse, R2, PT ;  /* 0x000000020500720c */ /* 0x040fe20003f24070 */
[----:B------:R-:W-:Y:S01]  /*3a30*/  @!P2 IMAD.IADD R20, R20, 0x1, -R5 ;  /* 0x000000011414a824 */ /* 0x000fe200078e0a05 */
[----:B------:R-:W-:Y:S01]  /*3a40*/  ISETP.GE.AND P2, PT, R18, RZ, PT ;  /* 0x000000ff1200720c */ /* 0x000fe20003f46270 */
[C---:B------:R-:W-:Y:S01]  /*3a50*/  VIADD R3, R28.reuse, 0x1c7 ;  /* 0x000001c71c037836 */ /* 0x040fe20000000000 */
[----:B------:R1:W-:Y:S01]  /*3a60*/  STL [R1+0x514], R4 ;  /* 0x0005140401007387 */ /* 0x0003e20000100800 */
[----:B0-----:R-:W-:Y:S02]  /*3a70*/  IMAD.MOV.U32 R0, RZ, RZ, R19 ;  /* 0x000000ffff007224 */ /* 0x001fe400078e0013 */
[----:B------:R-:W-:Y:S01]  /*3a80*/  VIADD R16, R28, 0x1c6 ;  /* 0x000001c61c107836 */ /* 0x000fe20000000000 */
[----:B------:R-:W-:Y:S01]  /*3a90*/  IABS R6, R3 ;  /* 0x0000000300067213 */ /* 0x000fe20000000000 */
[----:B------:R-:W-:Y:S01]  /*3aa0*/  @!P5 IMAD.MOV R0, RZ, RZ, -R0 ;  /* 0x000000ffff00d224 */ /* 0x000fe200078e0a00 */
[----:B------:R-:W-:Y:S01]  /*3ab0*/  ISETP.GT.U32.AND P5, PT, R5, R8, PT ;  /* 0x000000080500720c */ /* 0x000fe20003fa4070 */
[----:B------:R-:W-:-:S02]  /*3ac0*/  @!P4 IMAD.IADD R11, R11, 0x1, -R5 ;  /* 0x000000010b0bc824 */ /* 0x000fc400078e0a05 */
[----:B------:R-:W-:Y:S01]  /*3ad0*/  @!P1 IMAD.IADD R2, R2, 0x1, -R5 ;  /* 0x0000000102029824 */ /* 0x000fe200078e0a05 */
[----:B------:R0:W-:Y:S01]  /*3ae0*/  STL [R1+0x538], R0 ;  /* 0x0005380001007387 */ /* 0x0001e20000100800 */
[----:B-1----:R-:W-:Y:S01]  /*3af0*/  VIADD R4, R28, 0x1c8 ;  /* 0x000001c81c047836 */ /* 0x002fe20000000000 */
[----:B------:R-:W-:Y:S01]  /*3b00*/  ISETP.GE.AND P1, PT, R3, RZ, PT ;  /* 0x000000ff0300720c */ /* 0x000fe20003f26270 */
[----:B------:R-:W-:-:S03]  /*3b10*/  IMAD.HI.U32 R3, R9, R6, RZ ;  /* 0x0000000609037227 */ /* 0x000fc600078e00ff */
[----:B------:R-:W-:Y:S01]  /*3b20*/  IABS R12, R4 ;  /* 0x00000004000c7213 */ /* 0x000fe20000000000 */
[----:B------:R-:W-:Y:S01]  /*3b30*/  IMAD.MOV R3, RZ, RZ, -R3 ;  /* 0x000000ffff037224 */ /* 0x000fe200078e0a03 */
[----:B------:R-:W-:Y:S01]  /*3b40*/  ISETP.GE.AND P4, PT, R4, RZ, PT ;  /* 0x000000ff0400720c */ /* 0x000fe20003f86270 */
[----:B------:R-:W-:Y:S01]  /*3b50*/  @!P5 IMAD.IADD R8, R8, 0x1, -R5 ;  /* 0x000000010808d824 */ /* 0x000fe200078e0a05 */
[C---:B------:R-:W-:Y:S01]  /*3b60*/  ISETP.GT.U32.AND P5, PT, R5.reuse, R2, PT ;  /* 0x000000020500720c */ /* 0x040fe20003fa4070 */
[----:B0-----:R-:W-:Y:S02]  /*3b70*/  IMAD.MOV.U32 R0, RZ, RZ, R20 ;  /* 0x000000ffff007224 */ /* 0x001fe400078e0014 */
[----:B------:R-:W-:Y:S02]  /*3b80*/  IMAD.MOV.U32 R4, RZ, RZ, R12 ;  /* 0x000000ffff047224 */ /* 0x000fe400078e000c */
[----:B------:R-:W-:Y:S01]  /*3b90*/  @!P3 IMAD.MOV R0, RZ, RZ, -R0 ;  /* 0x000000ffff00b224 */ /* 0x000fe200078e0a00 */
[----:B------:R-:W-:Y:S01]  /*3ba0*/  ISETP.GT.U32.AND P3, PT, R5, R8, PT ;  /* 0x000000080500720c */ /* 0x000fe20003f64070 */
[----:B------:R-:W-:-:S03]  /*3bb0*/  IMAD.HI.U32 R12, R9, R4, RZ ;  /* 0x00000004090c7227 */ /* 0x000fc600078e00ff */
[----:B------:R0:W-:Y:S01]  /*3bc0*/  STL [R1+0x544], R0 ;  /* 0x0005440001007387 */ /* 0x0001e20000100800 */
[----:B------:R-:W-:Y:S02]  /*3bd0*/  IMAD R6, R5, R3, R6 ;  /* 0x0000000305067224 */ /* 0x000fe400078e0206 */
[--C-:B------:R-:W-:Y:S02]  /*3be0*/  @!P5 IMAD.IADD R2, R2, 0x1, -R5.reuse ;  /* 0x000000010202d824 */ /* 0x100fe400078e0a05 */
[----:B------:R-:W-:Y:S02]  /*3bf0*/  VIADD R15, R28, 0x1c5 ;  /* 0x000001c51c0f7836 */ /* 0x000fe40000000000 */
[----:B------:R-:W-:Y:S02]  /*3c00*/  IMAD.MOV.U32 R10, RZ, RZ, R2 ;  /* 0x000000ffff0a7224 */ /* 0x000fe400078e0002 */
[----:B------:R-:W-:Y:S01]  /*3c10*/  @!P3 IMAD.IADD R8, R8, 0x1, -R5 ;  /* 0x000000010808b824 */ /* 0x000fe200078e0a05 */
[----:B------:R-:W-:Y:S01]  /*3c20*/  ISETP.GE.AND P3, PT, R15, RZ, PT ;  /* 0x000000ff0f00720c */ /* 0x000fe20003f66270 */
[----:B0-----:R-:W-:Y:S01]  /*3c30*/  IMAD.MOV.U32 R0, RZ, RZ, R11 ;  /* 0x000000ffff007224 */ /* 0x001fe200078e000b */
[----:B------:R-:W-:Y:S01]  /*3c40*/  IABS R15, R15 ;  /* 0x0000000f000f7213 */ /* 0x000fe20000000000 */
[----:B------:R-:W-:-:S02]  /*3c50*/  IMAD.MOV R11, RZ, RZ, -R12 ;  /* 0x000000ffff0b7224 */ /* 0x000fc400078e0a0c */
[----:B------:R-:W-:Y:S01]  /*3c60*/  @!P6 IMAD.MOV R10, RZ, RZ, -R10 ;  /* 0x000000ffff0ae224 */ /* 0x000fe200078e0a0a */
[C---:B------:R-:W-:Y:S01]  /*3c70*/  ISETP.GT.U32.AND P6, PT, R5.reuse, R6, PT ;  /* 0x000000060500720c */ /* 0x040fe20003fc4070 */
[C---:B------:R-:W-:Y:S02]  /*3c80*/  IMAD R4, R5.reuse, R11, R4 ;  /* 0x0000000b05047224 */ /* 0x040fe400078e0204 */
[----:B------:R-:W-:Y:S01]  /*3c90*/  @!P0 IMAD.MOV R0, RZ, RZ, -R0 ;  /* 0x000000ffff008224 */ /* 0x000fe200078e0a00 */
[----:B------:R-:W-:Y:S01]  /*3ca0*/  ISETP.GE.AND P0, PT, R16, RZ, PT ;  /* 0x000000ff1000720c */ /* 0x000fe20003f06270 */
[C---:B------:R-:W-:Y:S01]  /*3cb0*/  VIADD R11, R28.reuse, 0x1c4 ;  /* 0x000001c41c0b7836 */ /* 0x040fe20000000000 */
[----:B------:R-:W-:Y:S01]  /*3cc0*/  ISETP.GT.U32.AND P5, PT, R5, R4, PT ;  /* 0x000000040500720c */ /* 0x000fe20003fa4070 */
[----:B------:R-:W-:Y:S01]  /*3cd0*/  VIADD R3, R28, 0x1c3 ;  /* 0x000001c31c037836 */ /* 0x000fe20000000000 */
[----:B------:R-:W-:Y:S01]  /*3ce0*/  IABS R16, R16 ;  /* 0x0000001000107213 */ /* 0x000fe20000000000 */
[----:B------:R0:W-:Y:S01]  /*3cf0*/  STL [R1+0x54c], R0 ;  /* 0x00054c0001007387 */ /* 0x0001e20000100800 */
[----:B------:R-:W-:-:S03]  /*3d00*/  IMAD.HI.U32 R2, R9, R15, RZ ;  /* 0x0000000f09027227 */ /* 0x000fc600078e00ff */
[----:B------:R-:W-:Y:S01]  /*3d10*/  STL [R1+0x564], R10 ;  /* 0x0005640a01007387 */ /* 0x000fe20000100800 */
[----:B------:R-:W-:-:S04]  /*3d20*/  IMAD.HI.U32 R12, R9, R16, RZ ;  /* 0x00000010090c7227 */ /* 0x000fc800078e00ff */
[----:B------:R-:W-:Y:S02]  /*3d30*/  IMAD.MOV R12, RZ, RZ, -R12 ;  /* 0x000000ffff0c7224 */ /* 0x000fe400078e0a0c */
[--C-:B------:R-:W-:Y:S02]  /*3d40*/  @!P5 IMAD.IADD R4, R4, 0x1, -R5.reuse ;  /* 0x000000010404d824 */ /* 0x100fe400078e0a05 */
[----:B0-----:R-:W-:Y:S01]  /*3d50*/  IMAD.MOV.U32 R0, RZ, RZ, R8 ;  /* 0x000000ffff007224 */ /* 0x001fe200078e0008 */
[----:B------:R-:W-:Y:S01]  /*3d60*/  IABS R8, R3 ;  /* 0x0000000300087213 */ /* 0x000fe20000000000 */
[----:B------:R-:W-:Y:S01]  /*3d70*/  @!P6 IMAD.IADD R6, R6, 0x1, -R5 ;  /* 0x000000010606e824 */ /* 0x000fe200078e0a05 */
[----:B------:R-:W-:Y:S01]  /*3d80*/  ISETP.GT.U32.AND P5, PT, R5, R4, PT ;  /* 0x000000040500720c */ /* 0x000fe20003fa4070 */
[----:B------:R-:W-:Y:S01]  /*3d90*/  @!P2 IMAD.MOV R0, RZ, RZ, -R0 ;  /* 0x000000ffff00a224 */ /* 0x000fe200078e0a00 */
[----:B------:R-:W-:Y:S01]  /*3da0*/  ISETP.GE.AND P2, PT, R11, RZ, PT ;  /* 0x000000ff0b00720c */ /* 0x000fe20003f46270 */
[----:B------:R-:W-:Y:S01]  /*3db0*/  IMAD R16, R5, R12, R16 ;  /* 0x0000000c05107224 */ /* 0x000fe200078e0210 */
[----:B------:R-:W-:Y:S01]  /*3dc0*/  IABS R11, R11 ;  /* 0x0000000b000b7213 */ /* 0x000fe20000000000 */
[----:B------:R-:W-:Y:S01]  /*3dd0*/  IMAD.HI.U32 R12, R9, R8, RZ ;  /* 0x00000008090c7227 */ /* 0x000fe200078e00ff */
[----:B------:R-:W-:Y:S01]  /*3de0*/  ISETP.GT.U32.AND P6, PT, R5, R6, PT ;  /* 0x000000060500720c */ /* 0x000fe20003fc4070 */
[----:B------:R0:W-:Y:S02]  /*3df0*/  STL [R1+0x574], R0 ;  /* 0x0005740001007387 */ /* 0x0001e40000100800 */
[----:B------:R-:W-:-:S04]  /*3e00*/  IMAD.HI.U32 R13, R9, R11, RZ ;  /* 0x0000000b090d7227 */ /* 0x000fc800078e00ff */
[----:B------:R-:W-:Y:S01]  /*3e10*/  @!P5 IMAD.IADD R4, R4, 0x1, -R5 ;  /* 0x000000010404d824 */ /* 0x000fe200078e0a05 */
[C---:B------:R-:W-:Y:S01]  /*3e20*/  ISETP.GT.U32.AND P5, PT, R5.reuse, R16, PT ;  /* 0x000000100500720c */ /* 0x040fe20003fa4070 */
[----:B------:R-:W-:Y:S02]  /*3e30*/  IMAD.MOV R13, RZ, RZ, -R13 ;  /* 0x000000ffff0d7224 */ /* 0x000fe400078e0a0d */
[----:B------:R-:W-:Y:S02]  /*3e40*/  IMAD.MOV R2, RZ, RZ, -R2 ;  /* 0x000000ffff027224 */ /* 0x000fe400078e0a02 */
[----:B------:R-:W-:Y:S02]  /*3e50*/  IMAD.MOV R12, RZ, RZ, -R12 ;  /* 0x000000ffff0c7224 */ /* 0x000fe400078e0a0c */
[C---:B------:R-:W-:Y:S02]  /*3e60*/  IMAD R11, R5.reuse, R13, R11 ;  /* 0x0000000d050b7224 */ /* 0x040fe400078e020b */
[----:B------:R-:W-:-:S02]  /*3e70*/  IMAD R15, R5, R2, R15 ;  /* 0x00000002050f7224 */ /* 0x000fc400078e020f */
[----:B0-----:R-:W-:Y:S02]  /*3e80*/  IMAD.MOV.U32 R0, RZ, RZ, R4 ;  /* 0x000000ffff007224 */ /* 0x001fe400078e0004 */
[C---:B------:R-:W-:Y:S02]  /*3e90*/  IMAD R8, R5.reuse, R12, R8 ;  /* 0x0000000c05087224 */ /* 0x040fe400078e0208 */
[--C-:B------:R-:W-:Y:S01]  /*3ea0*/  @!P6 IMAD.IADD R6, R6, 0x1, -R5.reuse ;  /* 0x000000010606e824 */ /* 0x100fe200078e0a05 */
[C---:B------:R-:W-:Y:S01]  /*3eb0*/  ISETP.GT.U32.AND P6, PT, R5.reuse, R11, PT ;  /* 0x0000000b0500720c */ /* 0x040fe20003fc4070 */
[----:B------:R-:W-:Y:S01]  /*3ec0*/  @!P4 IMAD.MOV R0, RZ, RZ, -R0 ;  /* 0x000000ffff00c224 */ /* 0x000fe200078e0a00 */
[C---:B------:R-:W-:Y:S01]  /*3ed0*/  ISETP.GT.U32.AND P4, PT, R5.reuse, R15, PT ;  /* 0x0000000f0500720c */ /* 0x040fe20003f84070 */
[----:B------:R-:W-:Y:S01]  /*3ee0*/  @!P5 IMAD.IADD R16, R16, 0x1, -R5 ;  /* 0x000000011010d824 */ /* 0x000fe200078e0a05 */
[----:B------:R-:W-:Y:S01]  /*3ef0*/  ISETP.GT.U32.AND P5, PT, R5, R8, PT ;  /* 0x000000080500720c */ /* 0x000fe20003fa4070 */
[C---:B------:R-:W-:Y:S01]  /*3f00*/  VIADD R20, R28.reuse, 0x1c2 ;  /* 0x000001c21c147836 */ /* 0x040fe20000000000 */
[----:B------:R0:W-:Y:S01]  /*3f10*/  STL [R1+0x590], R0 ;  /* 0x0005900001007387 */ /* 0x0001e20000100800 */
[----:B------:R-:W-:-:S02]  /*3f20*/  VIADD R18, R28, 0x1c1 ;  /* 0x000001c11c127836 */ /* 0x000fc40000000000 */
[C---:B------:R-:W-:Y:S01]  /*3f30*/  VIADD R17, R28.reuse, 0x1c0 ;  /* 0x000001c01c117836 */ /* 0x040fe20000000000 */
[----:B------:R-:W-:Y:S01]  /*3f40*/  IABS R2, R20 ;  /* 0x0000001400027213 */ /* 0x000fe20000000000 */
[----:B------:R-:W-:Y:S01]  /*3f50*/  VIADD R21, R28, 0x1a4 ;  /* 0x000001a41c157836 */ /* 0x000fe20000000000 */
[----:B------:R-:W-:Y:S01]  /*3f60*/  IABS R14, R18 ;  /* 0x00000012000e7213 */ /* 0x000fe20000000000 */
[--C-:B------:R-:W-:Y:S01]  /*3f70*/  @!P6 IMAD.IADD R11, R11, 0x1, -R5.reuse ;  /* 0x000000010b0be824 */ /* 0x100fe200078e0a05 */
[----:B------:R-:W-:Y:S01]  /*3f80*/  IABS R13, R17 ;  /* 0x00000011000d7213 */ /* 0x000fe20000000000 */
[--C-:B------:R-:W-:Y:S01]  /*3f90*/  @!P4 IMAD.IADD R15, R15, 0x1, -R5.reuse ;  /* 0x000000010f0fc824 */ /* 0x100fe200078e0a05 */
[C---:B------:R-:W-:Y:S01]  /*3fa0*/  ISETP.GT.U32.AND P4, PT, R5.reuse, R16, PT ;  /* 0x000000100500720c */ /* 0x040fe20003f84070 */
[----:B------:R-:W-:Y:S01]  /*3fb0*/  @!P5 IMAD.IADD R8, R8, 0x1, -R5 ;  /* 0x000000010808d824 */ /* 0x000fe200078e0a05 */
[C---:B------:R-:W-:Y:S01]  /*3fc0*/  ISETP.GT.U32.AND P5, PT, R5.reuse, R11, PT ;  /* 0x0000000b0500720c */ /* 0x040fe20003fa4070 */
[----:B0-----:R-:W-:Y:S01]  /*3fd0*/  IMAD.MOV.U32 R0, RZ, RZ, R6 ;  /* 0x000000ffff007224 */ /* 0x001fe200078e0006 */
[----:B------:R-:W-:Y:S01]  /*3fe0*/  ISETP.GT.U32.AND P6, PT, R5, R15, PT ;  /* 0x0000000f0500720c */ /* 0x000fe20003fc4070 */
[----:B------:R-:W-:-:S04]  /*3ff0*/  IMAD.HI.U32 R4, R9, R2, RZ ;  /* 0x0000000209047227 */ /* 0x000fc800078e00ff */
[----:B------:R-:W-:-:S04]  /*4000*/  IMAD.HI.U32 R6, R9, R14, RZ ;  /* 0x0000000e09067227 */ /* 0x000fc800078e00ff */
[----:B------:R-:W-:Y:S02]  /*4010*/  IMAD.MOV R4, RZ, RZ, -R4 ;  /* 0x000000ffff047224 */ /* 0x000fe400078e0a04 */
[----:B------:R-:W-:Y:S02]  /*4020*/  IMAD.MOV R6, RZ, RZ, -R6 ;  /* 0x000000ffff067224 */ /* 0x000fe400078e0a06 */
[----:B------:R-:W-:Y:S01]  /*4030*/  @!P1 IMAD.MOV R0, RZ, RZ, -R0 ;  /* 0x000000ffff009224 */ /* 0x000fe200078e0a00 */
[C---:B------:R-:W-:Y:S01]  /*4040*/  ISETP.GT.U32.AND P1, PT, R5.reuse, R8, PT ;  /* 0x000000080500720c */ /* 0x040fe20003f24070 */
[C---:B------:R-:W-:Y:S02]  /*4050*/  IMAD R2, R5.reuse, R4, R2 ;  /* 0x0000000405027224 */ /* 0x040fe400078e0202 */
[C---:B------:R-:W-:Y:S01]  /*4060*/  IMAD R14, R5.reuse, R6, R14 ;  /* 0x00000006050e7224 */ /* 0x040fe200078e020e */
[----:B------:R0:W-:Y:S01]  /*4070*/  STL [R1+0x598], R0 ;  /* 0x0005980001007387 */ /* 0x0001e20000100800 */
[--C-:B------:R-:W-:Y:S01]  /*4080*/  @!P4 IMAD.IADD R16, R16, 0x1, -R5.reuse ;  /* 0x000000011010c824 */ /* 0x100fe200078e0a05 */
[----:B------:R-:W-:Y:S01]  /*4090*/  ISETP.GT.U32.AND P4, PT, R5, R2, PT ;  /* 0x000000020500720c */ /* 0x000fe20003f84070 */
[----:B------:R-:W-:Y:S01]  /*40a0*/  @!P5 IMAD.IADD R11, R11, 0x1, -R5 ;  /* 0x000000010b0bd824 */ /* 0x000fe200078e0a05 */
[----:B------:R-:W-:Y:S01]  /*40b0*/  ISETP.GT.U32.AND P5, PT, R5, R14, PT ;  /* 0x0000000e0500720c */ /* 0x000fe20003fa4070 */
[----:B------:R-:W-:-:S02]  /*40c0*/  VIADD R4, R28, 0x1bf ;  /* 0x000001bf1c047836 */ /* 0x000fc40000000000 */
[--C-:B------:R-:W-:Y:S01]  /*40d0*/  @!P6 IMAD.IADD R15, R15, 0x1, -R5.reuse ;  /* 0x000000010f0fe824 */ /* 0x100fe200078e0a05 */
[----:B------:R-:W-:Y:S01]  /*40e0*/  ISETP.GE.AND P6, PT, R3, RZ, PT ;  /* 0x000000ff0300720c */ /* 0x000fe20003fc6270 */
[----:B------:R-:W-:Y:S01]  /*40f0*/  VIADD R3, R28, 0x1be ;  /* 0x000001be1c037836 */ /* 0x000fe20000000000 */
[----:B------:R-:W-:Y:S01]  /*4100*/  IABS R12, R4 ;  /* 0x00000004000c7213 */ /* 0x000fe20000000000 */
[----:B------:R-:W-:Y:S01]  /*4110*/  @!P1 IMAD.IADD R8, R8, 0x1, -R5 ;  /* 0x0000000108089824 */ /* 0x000fe200078e0a05 */
[----:B------:R-:W-:Y:S01]  /*4120*/  ISETP.GE.AND P1, PT, R20, RZ, PT ;  /* 0x000000ff1400720c */ /* 0x000fe20003f26270 */
[----:B------:R-:W-:Y:S01]  /*4130*/  IMAD.MOV.U32 R10, RZ, RZ, R16 ;  /* 0x000000ffff0a7224 */ /* 0x000fe200078e0010 */
[----:B------:R-:W-:Y:S01]  /*4140*/  IABS R20, R3 ;  /* 0x0000000300147213 */ /* 0x000fe20000000000 */
[----:B0-----:R-:W-:Y:S02]  /*4150*/  IMAD.MOV.U32 R0, RZ, RZ, R15 ;  /* 0x000000ffff007224 */ /* 0x001fe400078e000f */
[----:B------:R-:W-:-:S04]  /*4160*/  IMAD.HI.U32 R6, R9, R12, RZ ;  /* 0x0000000c09067227 */ /* 0x000fc800078e00ff */
[--C-:B------:R-:W-:Y:S01]  /*4170*/  @!P4 IMAD.IADD R2, R2, 0x1, -R5.reuse ;  /* 0x000000010202c824 */ /* 0x100fe200078e0a05 */
[----:B------:R-:W-:Y:S01]  /*4180*/  ISETP.GE.AND P4, PT, R18, RZ, PT ;  /* 0x000000ff1200720c */ /* 0x000fe20003f86270 */
[----:B------:R-:W-:Y:S02]  /*4190*/  @!P5 IMAD.IADD R14, R14, 0x1, -R5 ;  /* 0x000000010e0ed824 */ /* 0x000fe400078e0a05 */
[----:B------:R-:W-:Y:S01]  /*41a0*/  @!P0 IMAD.MOV R10, RZ, RZ, -R10 ;  /* 0x000000ffff0a8224 */ /* 0x000fe200078e0a0a */
[C---:B------:R-:W-:Y:S01]  /*41b0*/  ISETP.GT.U32.AND P0, PT, R5.reuse, R2, PT ;  /* 0x000000020500720c */ /* 0x040fe20003f04070 */
[----:B------:R-:W-:Y:S01]  /*41c0*/  IMAD.MOV.U32 R18, RZ, RZ, R20 ;  /* 0x000000ffff127224 */ /* 0x000fe200078e0014 */
[----:B------:R-:W-:Y:S01]  /*41d0*/  ISETP.GT.U32.AND P5, PT, R5, R14, PT ;  /* 0x0000000e0500720c */ /* 0x000fe20003fa4070 */
[----:B------:R-:W-:Y:S01]  /*41e0*/  @!P3 IMAD.MOV R0, RZ, RZ, -R0 ;  /* 0x000000ffff00b224 */ /* 0x000fe200078e0a00 */
[----:B------:R-:W-:Y:S01]  /*41f0*/  STL [R1+0x5ac], R10 ;  /* 0x0005ac0a01007387 */ /* 0x000fe20000100800 */
[----:B------:R-:W-:-:S02]  /*4200*/  IMAD.MOV R6, RZ, RZ, -R6 ;  /* 0x000000ffff067224 */ /* 0x000fc400078e0a06 */
[----:B------:R-:W-:Y:S01]  /*4210*/  IMAD.HI.U32 R16, R9, R18, RZ ;  /* 0x0000001209107227 */ /* 0x000fe200078e00ff */
[----:B------:R0:W-:Y:S03]  /*4220*/  STL [R1+0x5c8], R0 ;  /* 0x0005c80001007387 */ /* 0x0001e60000100800 */
[----:B------:R-:W-:Y:S02]  /*4230*/  IMAD R12, R5, R6, R12 ;  /* 0x00000006050c7224 */ /* 0x000fe400078e020c */
[----:B------:R-:W-:Y:S02]  /*4240*/  IMAD.MOV R16, RZ, RZ, -R16 ;  /* 0x000000ffff107224 */ /* 0x000fe400078e0a10 */
[----:B------:R-:W-:-:S04]  /*4250*/  IMAD.HI.U32 R19, R9, R13, RZ ;  /* 0x0000000d09137227 */ /* 0x000fc800078e00ff */
[----:B0-----:R-:W-:Y:S02]  /*4260*/  IMAD.MOV.U32 R0, RZ, RZ, R8 ;  /* 0x000000ffff007224 */ /* 0x001fe400078e0008 */
[----:B------:R-:W-:Y:S02]  /*4270*/  IMAD.MOV.U32 R10, RZ, RZ, R11 ;  /* 0x000000ffff0a7224 */ /* 0x000fe400078e000b */
[----:B------:R-:W-:Y:S01]  /*4280*/  @!P6 IMAD.MOV R0, RZ, RZ, -R0 ;  /* 0x000000ffff00e224 */ /* 0x000fe200078e0a00 */
[C---:B------:R-:W-:Y:S01]  /*4290*/  ISETP.GT.U32.AND P6, PT, R5.reuse, R12, PT ;  /* 0x0000000c0500720c */ /* 0x040fe20003fc4070 */
[C---:B------:R-:W-:Y:S02]  /*42a0*/  IMAD R11, R5.reuse, R16, R18 ;  /* 0x00000010050b7224 */ /* 0x040fe400078e0212 */
[----:B------:R-:W-:Y:S02]  /*42b0*/  IMAD.MOV R19, RZ, RZ, -R19 ;  /* 0x000000ffff137224 */ /* 0x000fe400078e0a13 */
[----:B------:R-:W-:Y:S01]  /*42c0*/  @!P5 IMAD.IADD R14, R14, 0x1, -R5 ;  /* 0x000000010e0ed824 */ /* 0x000fe200078e0a05 */
[C---:B------:R-:W-:Y:S01]  /*42d0*/  ISETP.GT.U32.AND P5, PT, R5.reuse, R11, PT ;  /* 0x0000000b0500720c */ /* 0x040fe20003fa4070 */
[----:B------:R-:W-:-:S02]  /*42e0*/  IMAD R13, R5, R19, R13 ;  /* 0x00000013050d7224 */ /* 0x000fc400078e020d */
[----:B------:R-:W-:Y:S01]  /*42f0*/  @!P2 IMAD.MOV R10, RZ, RZ, -R10 ;  /* 0x000000ffff0aa224 */ /* 0x000fe200078e0a0a */
[----:B------:R-:W-:Y:S01]  /*4300*/  ISETP.GE.AND P2, PT, R17, RZ, PT ;  /* 0x000000ff1100720c */ /* 0x000fe20003f46270 */
[--C-:B------:R-:W-:Y:S01]  /*4310*/  @!P0 IMAD.IADD R2, R2, 0x1, -R5.reuse ;  /* 0x0000000102028824 */ /* 0x100fe200078e0a05 */
[----:B------:R-:W-:Y:S01]  /*4320*/  ISETP.GT.U32.AND P3, PT, R5, R13, PT ;  /* 0x0000000d0500720c */ /* 0x000fe20003f64070 */
[--C-:B------:R-:W-:Y:S01]  /*4330*/  @!P6 IMAD.IADD R12, R12, 0x1, -R5.reuse ;  /* 0x000000010c0ce824 */ /* 0x100fe200078e0a05 */
[----:B------:R-:W-:Y:S01]  /*4340*/  STL [R1+0x5cc], R10 ;  /* 0x0005cc0a01007387 */ /* 0x000fe20000100800 */
[----:B------:R-:W-:Y:S01]  /*4350*/  ISETP.GE.AND P0, PT, R4, RZ, PT ;  /* 0x000000ff0400720c */ /* 0x000fe20003f06270 */
[----:B------:R-:W-:Y:S02]  /*4360*/  VIADD R4, R28, 0x1bc ;  /* 0x000001bc1c047836 */ /* 0x000fe40000000000 */
[----:B------:R0:W-:Y:S01]  /*4370*/  STL [R1+0x5d4], R0 ;  /* 0x0005d40001007387 */ /* 0x0001e20000100800 */
[----:B------:R-:W-:-:S02]  /*4380*/  @!P5 IMAD.IADD R11, R11, 0x1, -R5 ;  /* 0x000000010b0bd824 */ /* 0x000fc400078e0a05 */
[C---:B------:R-:W-:Y:S01]  /*4390*/  VIADD R6, R28.reuse, 0x1bd ;  /* 0x000001bd1c067836 */ /* 0x040fe20000000000 */
[----:B------:R-:W-:Y:S01]  /*43a0*/  IABS R17, R4 ;  /* 0x0000000400117213 */ /* 0x000fe20000000000 */
[C---:B------:R-:W-:Y:S01]  /*43b0*/  VIADD R15, R28.reuse, 0x1ba ;  /* 0x000001ba1c0f7836 */ /* 0x040fe20000000000 */
[----:B------:R-:W-:Y:S01]  /*43c0*/  ISETP.GT.U32.AND P5, PT, R5, R11, PT ;  /* 0x0000000b0500720c */ /* 0x000fe20003fa4070 */
[----:B------:R-:W-:Y:S01]  /*43d0*/  @!P3 IMAD.IADD R13, R13, 0x1, -R5 ;  /* 0x000000010d0db824 */ /* 0x000fe200078e0a05 */
[----:B------:R-:W-:Y:S01]  /*43e0*/  IABS R8, R6 ;  /* 0x0000000600087213 */ /* 0x000fe20000000000 */
[----:B------:R-:W-:Y:S01]  /*43f0*/  VIADD R16, R28, 0x1bb ;  /* 0x000001bb1c107836 */ /* 0x000fe20000000000 */
[----:B------:R-:W-:Y:S01]  /*4400*/  ISETP.GE.AND P3, PT, R3, RZ, PT ;  /* 0x000000ff0300720c */ /* 0x000fe20003f66270 */
[----:B0-----:R-:W-:Y:S01]  /*4410*/  IMAD.MOV.U32 R0, RZ, RZ, R2 ;  /* 0x000000ffff007224 */ /* 0x001fe200078e0002 */
[----:B------:R-:W-:Y:S01]  /*4420*/  ISETP.GT.U32.AND P6, PT, R5, R13, PT ;  /* 0x0000000d0500720c */ /* 0x000fe20003fc4070 */
[----:B------:R-:W-:Y:S01]  /*4430*/  IMAD.HI.U32 R2, R9, R17, RZ ;  /* 0x0000001109027227 */ /* 0x000fe200078e00ff */
[----:B------:R-:W-:-:S03]  /*4440*/  IABS R3, R16 ;  /* 0x0000001000037213 */ /* 0x000fc60000000000 */
[----:B------:R-:W-:Y:S01]  /*4450*/  @!P1 IMAD.MOV R0, RZ, RZ, -R0 ;  /* 0x000000ffff009224 */ /* 0x000fe200078e0a00 */
[----:B------:R-:W-:Y:S01]  /*4460*/  ISETP.GT.U32.AND P1, PT, R5, R12, PT ;  /* 0x0000000c0500720c */ /* 0x000fe20003f24070 */
[----:B------:R-:W-:Y:S02]  /*4470*/  IMAD.MOV R19, RZ, RZ, -R2 ;  /* 0x000000ffff137224 */ /* 0x000fe400078e0a02 */
[----:B------:R-:W-:Y:S01]  /*4480*/  IMAD.HI.U32 R18, R9, R8, RZ ;  /* 0x0000000809127227 */ /* 0x000fe200078e00ff */
[----:B------:R0:W-:Y:S03]  /*4490*/  STL [R1+0x600], R0 ;  /* 0x0006000001007387 */ /* 0x0001e60000100800 */
[----:B------:R-:W-:Y:S02]  /*44a0*/  IMAD.MOV R18, RZ, RZ, -R18 ;  /* 0x000000ffff127224 */ /* 0x000fe400078e0a12 */
[----:B------:R-:W-:-:S02]  /*44b0*/  @!P5 IMAD.IADD R11, R11, 0x1, -R5 ;  /* 0x000000010b0bd824 */ /* 0x000fc400078e0a05 */
[C---:B------:R-:W-:Y:S01]  /*44c0*/  IMAD R8, R5.reuse, R18, R8 ;  /* 0x0000001205087224 */ /* 0x040fe200078e0208 */
[----:B------:R-:W-:Y:S01]  /*44d0*/  IABS R18, R15 ;  /* 0x0000000f00127213 */ /* 0x000fe20000000000 */
[----:B------:R-:W-:Y:S01]  /*44e0*/  @!P1 IMAD.IADD R12, R12, 0x1, -R5 ;  /* 0x000000010c0c9824 */ /* 0x000fe200078e0a05 */
[----:B------:R-:W-:Y:S01]  /*44f0*/  ISETP.GE.AND P1, PT, R6, RZ, PT ;  /* 0x000000ff0600720c */ /* 0x000fe20003f26270 */
[----:B------:R-:W-:Y:S02]  /*4500*/  IMAD R6, R5, R19, R17 ;  /* 0x0000001305067224 */ /* 0x000fe400078e0211 */
[----:B------:R-:W-:Y:S01]  /*4510*/  @!P6 IMAD.IADD R13, R13, 0x1, -R5 ;  /* 0x000000010d0de824 */ /* 0x000fe200078e0a05 */
[C---:B------:R-:W-:Y:S01]  /*4520*/  ISETP.GT.U32.AND P6, PT, R5.reuse, R8, PT ;  /* 0x000000080500720c */ /* 0x040fe20003fc4070 */
[----:B------:R-:W-:Y:S01]  /*4530*/  VIADD R17, R28, 0x1b9 ;  /* 0x000001b91c117836 */ /* 0x000fe20000000000 */
[----:B------:R-:W-:Y:S01]  /*4540*/  ISETP.GT.U32.AND P5, PT, R5, R6, PT ;  /* 0x000000060500720c */ /* 0x000fe20003fa4070 */
[----:B------:R-:W-:-:S02]  /*4550*/  IMAD.MOV.U32 R2, RZ, RZ, R18 ;  /* 0x000000ffff027224 */ /* 0x000fc400078e0012 */
[----:B------:R-:W-:Y:S01]  /*4560*/  IMAD.MOV.U32 R10, RZ, RZ, R14 ;  /* 0x000000ffff0a7224 */ /* 0x000fe200078e000e */
[----:B------:R-:W-:Y:S01]  /*4570*/  IABS R18, R17 ;  /* 0x0000001100127213 */ /* 0x000fe20000000000 */
[----:B0-----:R-:W-:Y:S02]  /*4580*/  IMAD.MOV.U32 R0, RZ, RZ, R13 ;  /* 0x000000ffff007224 */ /* 0x001fe400078e000d */
[----:B------:R-:W-:-:S04]  /*4590*/  IMAD.HI.U32 R20, R9, R3, RZ ;  /* 0x0000000309147227 */ /* 0x000fc800078e00ff */
[--C-:B------:R-:W-:Y:S01]  /*45a0*/  @!P6 IMAD.IADD R8, R8, 0x1, -R5.reuse ;  /* 0x000000010808e824 */ /* 0x100fe200078e0a05 */
[----:B------:R-:W-:Y:S01]  /*45b0*/  ISETP.GE.AND P6, PT, R4, RZ, PT ;  /* 0x000000ff0400720c */ /* 0x000fe20003fc6270 */
[----:B------:R-:W-:Y:S02]  /*45c0*/  @!P5 IMAD.IADD R6, R6, 0x1, -R5 ;  /* 0x000000010606d824 */ /* 0x000fe400078e0a05 */
[----:B------:R-:W-:-:S03]  /*45d0*/  IMAD.HI.U32 R14, R9, R18, RZ ;  /* 0x00000012090e7227 */ /* 0x000fc600078e00ff */
[C---:B------:R-:W-:Y:S01]  /*45e0*/  ISETP.GT.U32.AND P5, PT, R5.reuse, R6, PT ;  /* 0x000000060500720c */ /* 0x040fe20003fa4070 */
[----:B------:R-:W-:Y:S01]  /*45f0*/  @!P4 IMAD.MOV R10, RZ, RZ, -R10 ;  /* 0x000000ffff0ac224 */ /* 0x000fe200078e0a0a */
[----:B------:R-:W-:Y:S01]  /*4600*/  ISETP.GT.U32.AND P4, PT, R5, R8, PT ;  /* 0x000000080500720c */ /* 0x000fe20003f84070 */
[----:B------:R-:W-:Y:S02]  /*4610*/  IMAD.MOV R14, RZ, RZ, -R14 ;  /* 0x000000ffff0e7224 */ /* 0x000fe400078e0a0e */
[----:B------:R-:W-:Y:S01]  /*4620*/  @!P2 IMAD.MOV R0, RZ, RZ, -R0 ;  /* 0x000000ffff00a224 */ /* 0x000fe200078e0a00 */
[----:B------:R0:W-:Y:S01]  /*4630*/  STL [R1+0x610], R10 ;  /* 0x0006100a01007387 */ /* 0x0001e20000100800 */
[----:B------:R-:W-:-:S03]  /*4640*/  IMAD.HI.U32 R19, R9, R2, RZ ;  /* 0x0000000209137227 */ /* 0x000fc600078e00ff */
[----:B------:R1:W-:Y:S01]  /*4650*/  STL [R1+0x61c], R0 ;  /* 0x00061c0001007387 */ /* 0x0003e20000100800 */
[----:B------:R-:W-:Y:S02]  /*4660*/  IMAD.MOV R20, RZ, RZ, -R20 ;  /* 0x000000ffff147224 */ /* 0x000fe400078e0a14 */
[C---:B------:R-:W-:Y:S02]  /*4670*/  IMAD R18, R5.reuse, R14, R18 ;  /* 0x0000000e05127224 */ /* 0x040fe400078e0212 */
[----:B------:R-:W-:Y:S02]  /*4680*/  IMAD.MOV R19, RZ, RZ, -R19 ;  /* 0x000000ffff137224 */ /* 0x000fe400078e0a13 */
[C---:B------:R-:W-:Y:S02]  /*4690*/  IMAD R3, R5.reuse, R20, R3 ;  /* 0x0000001405037224 */ /* 0x040fe400078e0203 */
[----:B0-----:R-:W-:Y:S02]  /*46a0*/  IMAD.MOV.U32 R10, RZ, RZ, R12 ;  /* 0x000000ffff0a7224 */ /* 0x001fe400078e000c */
[----:B-1----:R-:W-:Y:S01]  /*46b0*/  IMAD.MOV.U32 R0, RZ, RZ, R11 ;  /* 0x000000ffff007224 */ /* 0x002fe200078e000b */
[C---:B------:R-:W-:Y:S01]  /*46c0*/  ISETP.GT.U32.AND P2, PT, R5.reuse, R3, PT ;  /* 0x000000030500720c */ /* 0x040fe20003f44070 */
[----:B------:R-:W-:Y:S01]  /*46d0*/  @!P5 IMAD.IADD R6, R6, 0x1, -R5 ;  /* 0x000000010606d824 */ /* 0x000fe200078e0a05 */
[C---:B------:R-:W-:Y:S01]  /*46e0*/  ISETP.GT.U32.AND P5, PT, R5.reuse, R18, PT ;  /* 0x000000120500720c */ /* 0x040fe20003fa4070 */
[----:B------:R-:W-:-:S02]  /*46f0*/  IMAD R2, R5, R19, R2 ;  /* 0x0000001305027224 */ /* 0x000fc400078e0202 */
[----:B------:R-:W-:Y:S01]  /*4700*/  @!P0 IMAD.MOV R10, RZ, RZ, -R10 ;  /* 0x000000ffff0a8224 */ /* 0x000fe200078e0a0a */
[----:B------:R-:W-:Y:S01]  /*4710*/  ISETP.GE.AND P0, PT, R16, RZ, PT ;  /* 0x000000ff1000720c */ /* 0x000fe20003f06270 */
[----:B------:R-:W-:Y:S01]  /*4720*/  @!P3 IMAD.MOV R0, RZ, RZ, -R0 ;  /* 0x000000ffff00b224 */ /* 0x000fe200078e0a00 */
[----:B------:R-:W-:Y:S01]  /*4730*/  ISETP.GT.U32.AND P3, PT, R5, R2, PT ;  /* 0x000000020500720c */ /* 0x000fe20003f64070 */
[--C-:B------:R-:W-:Y:S01]  /*4740*/  @!P4 IMAD.IADD R8, R8, 0x1, -R5.reuse ;  /* 0x000000010808c824 */ /* 0x100fe200078e0a05 */
[----:B------:R-:W-:Y:S01]  /*4750*/  STL [R1+0x638], R10 ;  /* 0x0006380a01007387 */ /* 0x000fe20000100800 */
[C---:B------:R-:W-:Y:S01]  /*4760*/  VIADD R13, R28.reuse, 0x1b7 ;  /* 0x000001b71c0d7836 */ /* 0x040fe20000000000 */
[----:B------:R-:W-:Y:S01]  /*4770*/  ISETP.GE.AND P4, PT, R15, RZ, PT ;  /* 0x000000ff0f00720c */ /* 0x000fe20003f86270 */
[----:B------:R-:W-:Y:S01]  /*4780*/  VIADD R4, R28, 0x1b8 ;  /* 0x000001b81c047836 */ /* 0x000fe20000000000 */
[----:B------:R0:W-:Y:S01]  /*4790*/  STL [R1+0x650], R0 ;  /* 0x0006500001007387 */ /* 0x0001e20000100800 */
[--C-:B------:R-:W-:Y:S01]  /*47a0*/  @!P5 IMAD.IADD R18, R18, 0x1, -R5.reuse ;  /* 0x000000011212d824 */ /* 0x100fe200078e0a05 */
[----:B------:R-:W-:Y:S01]  /*47b0*/  IABS R15, R13 ;  /* 0x0000000d000f7213 */ /* 0x000fe20000000000 */
[--C-:B------:R-:W-:Y:S01]  /*47c0*/  @!P2 IMAD.IADD R3, R3, 0x1, -R5.reuse ;  /* 0x000000010303a824 */ /* 0x100fe200078e0a05 */
[----:B------:R-:W-:Y:S01]  /*47d0*/  IABS R19, R4 ;  /* 0x0000000400137213 */ /* 0x000fe20000000000 */
[----:B------:R-:W-:Y:S01]  /*47e0*/  VIADD R12, R28, 0x1b6 ;  /* 0x000001b61c0c7836 */ /* 0x000fe20000000000 */
[C---:B------:R-:W-:Y:S01]  /*47f0*/  ISETP.GT.U32.AND P5, PT, R5.reuse, R18, PT ;  /* 0x000000120500720c */ /* 0x040fe20003fa4070 */
[----:B------:R-:W-:Y:S01]  /*4800*/  @!P3 IMAD.IADD R2, R2, 0x1, -R5 ;  /* 0x000000010202b824 */ /* 0x000fe200078e0a05 */
[----:B------:R-:W-:Y:S01]  /*4810*/  ISETP.GT.U32.AND P3, PT, R5, R3, PT ;  /* 0x000000030500720c */ /* 0x000fe20003f64070 */
[----:B------:R-:W-:Y:S01]  /*4820*/  IMAD.HI.U32 R11, R9, R19, RZ ;  /* 0x00000013090b7227 */ /* 0x000fe200078e00ff */
[----:B------:R-:W-:-:S02]  /*4830*/  IABS R14, R12 ;  /* 0x0000000c000e7213 */ /* 0x000fc40000000000 */
[----:B------:R-:W-:Y:S01]  /*4840*/  ISETP.GE.AND P2, PT, R17, RZ, PT ;  /* 0x000000ff1100720c */ /* 0x000fe20003f46270 */
[----:B0-----:R-:W-:Y:S02]  /*4850*/  IMAD.MOV.U32 R0, RZ, RZ, R8 ;  /* 0x000000ffff007224 */ /* 0x001fe400078e0008 */
[----:B------:R-:W-:Y:S02]  /*4860*/  IMAD.MOV R11, RZ, RZ, -R11 ;  /* 0x000000ffff0b7224 */ /* 0x000fe400078e0a0b */
[----:B------:R-:W-:Y:S01]  /*4870*/  @!P1 IMAD.MOV R0, RZ, RZ, -R0 ;  /* 0x000000ffff009224 */ /* 0x000fe200078e0a00 */
[C---:B------:R-:W-:Y:S01]  /*4880*/  ISETP.GT.U32.AND P1, PT, R5.reuse, R2, PT ;  /* 0x000000020500720c */ /* 0x040fe20003f24070 */
[----:B------:R-:W-:Y:S02]  /*4890*/  IMAD R11, R5, R11, R19 ;  /* 0x0000000b050b7224 */ /* 0x000fe400078e0213 */
[--C-:B------:R-:W-:Y:S01]  /*48a0*/  @!P5 IMAD.IADD R18, R18, 0x1, -R5.reuse ;  /* 0x000000011212d824 */ /* 0x100fe200078e0a05 */
[----:B------:R0:W-:Y:S01]  /*48b0*/  STL [R1+0x658], R0 ;  /* 0x0006580001007387 */ /* 0x0001e20000100800 */
[----:B------:R-:W-:Y:S01]  /*48c0*/  @!P3 IMAD.IADD R3, R3, 0x1, -R5 ;  /* 0x000000010303b824 */ /* 0x000fe200078e0a05 */
[----:B------:R-:W-:Y:S01]  /*48d0*/  ISETP.GT.U32.AND P3, PT, R5, R11, PT ;  /* 0x0000000b0500720c */ /* 0x000fe20003f64070 */
[----:B------:R-:W-:-:S04]  /*48e0*/  IMAD.HI.U32 R16, R9, R14, RZ ;  /* 0x0000000e09107227 */ /* 0x000fc800078e00ff */
[----:B------:R-:W-:Y:S02]  /*48f0*/  IMAD.MOV R16, RZ, RZ, -R16 ;  /* 0x000000ffff107224 */ /* 0x000fe400078e0a10 */
[----:B------:R-:W-:Y:S01]  /*4900*/  @!P1 IMAD.IADD R2, R2, 0x1, -R5 ;  /* 0x0000000102029824 */ /* 0x000fe200078e0a05 */
[----:B------:R-:W-:Y:S01]  /*4910*/  ISETP.GE.AND P1, PT, R13, RZ, PT ;  /* 0x000000ff0d00720c */ /* 0x000fe20003f26270 */
[----:B0-----:R-:W-:Y:S02]  /*4920*/  IMAD.MOV.U32 R0, RZ, RZ, R6 ;  /* 0x000000ffff007224 */ /* 0x001fe400078e0006 */
[----:B------:R-:W-:-:S04]  /*4930*/  IMAD.HI.U32 R6, R9, R15, RZ ;  /* 0x0000000f09067227 */ /* 0x000fc800078e00ff */
[----:B------:R-:W-:Y:S02]  /*4940*/  IMAD.MOV R6, RZ, RZ, -R6 ;  /* 0x000000ffff067224 */ /* 0x000fe400078e0a06 */
[----:B------:R-:W-:Y:S01]  /*4950*/  @!P6 IMAD.MOV R0, RZ, RZ, -R0 ;  /* 0x000000ffff00e224 */ /* 0x000fe200078e0a00 */
[----:B------:R-:W-:Y:S01]  /*4960*/  ISETP.GE.AND P6, PT, R4, RZ, PT ;  /* 0x000000ff0400720c */ /* 0x000fe20003fc6270 */
[C---:B------:R-:W-:Y:S02]  /*4970*/  IMAD R15, R5.reuse, R6, R15 ;  /* 0x00000006050f7224 */ /* 0x040fe400078e020f */
[C---:B------:R-:W-:Y:S01]  /*4980*/  VIADD R4, R28.reuse, 0x1b5 ;  /* 0x000001b51c047836 */ /* 0x040fe20000000000 */
[----:B------:R0:W-:Y:S01]  /*4990*/  STL [R1+0x66c], R0 ;  /* 0x00066c0001007387 */ /* 0x0001e20000100800 */
[----:B------:R-:W-:Y:S01]  /*49a0*/  VIADD R6, R28, 0x1b4 ;  /* 0x000001b41c067836 */ /* 0x000fe20000000000 */
[----:B------:R-:W-:Y:S01]  /*49b0*/  ISETP.GT.U32.AND P5, PT, R5, R15, PT ;  /* 0x0000000f0500720c */ /* 0x000fe20003fa4070 */
[----:B------:R-:W-:Y:S01]  /*49c0*/  @!P3 IMAD.IADD R11, R11, 0x1, -R5 ;  /* 0x000000010b0bb824 */ /* 0x000fe200078e0a05 */
[----:B------:R-:W-:Y:S01]  /*49d0*/  IABS R13, R4 ;  /* 0x00000004000d7213 */ /* 0x000fe20000000000 */
[----:B------:R-:W-:Y:S01]  /*49e0*/  IMAD R14, R5, R16, R14 ;  /* 0x00000010050e7224 */ /* 0x000fe200078e020e */
[----:B------:R-:W-:Y:S01]  /*49f0*/  IABS R8, R6 ;  /* 0x0000000600087213 */ /* 0x000fe20000000000 */
[----:B------:R-:W-:Y:S01]  /*4a00*/  IMAD.MOV.U32 R10, RZ, RZ, R2 ;  /* 0x000000ffff0a7224 */ /* 0x000fe200078e0002 */
[----:B------:R-:W-:Y:S01]  /*4a10*/  ISETP.GE.AND P3, PT, R12, RZ, PT ;  /* 0x000000ff0c00720c */ /* 0x000fe20003f66270 */
[----:B------:R-:W-:-:S02]  /*4a20*/  VIADD R17, R28, 0x1b0 ;  /* 0x000001b01c117836 */ /* 0x000fc40000000000 */
[----:B0-----:R-:W-:Y:S02]  /*4a30*/  IMAD.MOV.U32 R0, RZ, RZ, R3 ;  /* 0x000000ffff007224 */ /* 0x001fe400078e0003 */
[----:B------:R-:W-:Y:S02]  /*4a40*/  IMAD.MOV.U32 R3, RZ, RZ, R13 ;  /* 0x000000ffff037224 */ /* 0x000fe400078e000d */
[----:B------:R-:W-:Y:S02]  /*4a50*/  @!P5 IMAD.IADD R15, R15, 0x1, -R5 ;  /* 0x000000010f0fd824 */ /* 0x000fe400078e0a05 */
[----:B------:R-:W-:Y:S01]  /*4a60*/  @!P0 IMAD.MOV R0, RZ, RZ, -R0 ;  /* 0x000000ffff008224 */ /* 0x000fe200078e0a00 */
[----:B------:R-:W-:Y:S01]  /*4a70*/  ISETP.GT.U32.AND P0, PT, R5, R11, PT ;  /* 0x0000000b0500720c */ /* 0x000fe20003f04070 */
[----:B------:R-:W-:Y:S01]  /*4a80*/  IMAD.HI.U32 R12, R9, R3, RZ ;  /* 0x00000003090c7227 */ /* 0x000fe200078e00ff */
[C---:B------:R-:W-:Y:S02]  /*4a90*/  ISETP.GT.U32.AND P5, PT, R5.reuse, R15, PT ;  /* 0x0000000f0500720c */ /* 0x040fe40003fa4070 */
[----:B------:R0:W-:Y:S01]  /*4aa0*/  STL [R1+0x668], R0 ;  /* 0x0006680001007387 */ /* 0x0001e20000100800 */
[----:B------:R-:W-:Y:S01]  /*4ab0*/  @!P4 IMAD.MOV R10, RZ, RZ, -R10 ;  /* 0x000000ffff0ac224 */ /* 0x000fe200078e0a0a */
[----:B------:R-:W-:Y:S01]  /*4ac0*/  ISETP.GT.U32.AND P4, PT, R5, R14, PT ;  /* 0x0000000e0500720c */ /* 0x000fe20003f84070 */
[----:B------:R-:W-:-:S03]  /*4ad0*/  IMAD.HI.U32 R2, R9, R8, RZ ;  /* 0x0000000809027227 */ /* 0x000fc600078e00ff */
[----:B------:R1:W-:Y:S01]  /*4ae0*/  STL [R1+0x690], R10 ;  /* 0x0006900a01007387 */ /* 0x0003e20000100800 */
[----:B------:R-:W-:Y:S02]  /*4af0*/  IMAD.MOV R12, RZ, RZ, -R12 ;  /* 0x000000ffff0c7224 */ /* 0x000fe400078e0a0c */
[--C-:B------:R-:W-:Y:S01]  /*4b00*/  @!P0 IMAD.IADD R11, R11, 0x1, -R5.reuse ;  /* 0x000000010b0b8824 */ /* 0x100fe200078e0a05 */
[----:B------:R-:W-:Y:S01]  /*4b10*/  ISETP.GE.AND P0, PT, R6, RZ, PT ;  /* 0x000000ff0600720c */ /* 0x000fe20003f06270 */
[----:B0-----:R-:W-:Y:S02]  /*4b20*/  IMAD.MOV.U32 R0, RZ, RZ, R18 ;  /* 0x000000ffff007224 */ /* 0x001fe400078e0012 */
[----:B------:R-:W-:Y:S02]  /*4b30*/  @!P5 IMAD.IADD R15, R15, 0x1, -R5 ;  /* 0x000000010f0fd824 */ /* 0x000fe400078e0a05 */
[----:B------:R-:W-:Y:S01]  /*4b40*/  @!P2 IMAD.MOV R0, RZ, RZ, -R0 ;  /* 0x000000ffff00a224 */ /* 0x000fe200078e0a00 */
[----:B------:R-:W-:Y:S01]  /*4b50*/  ISETP.GE.AND P2, PT, R4, RZ, PT ;  /* 0x000000ff0400720c */ /* 0x000fe20003f46270 */
[----:B------:R-:W-:-:S02]  /*4b60*/  IMAD.MOV R4, RZ, RZ, -R2 ;  /* 0x000000ffff047224 */ /* 0x000fc400078e0a02 */
[C---:B------:R-:W-:Y:S01]  /*4b70*/  IMAD R2, R5.reuse, R12, R3 ;  /* 0x0000000c05027224 */ /* 0x040fe200078e0203 */
[----:B------:R0:W-:Y:S01]  /*4b80*/  STL [R1+0x698], R0 ;  /* 0x0006980001007387 */ /* 0x0001e20000100800 */
[----:B------:R-:W-:Y:S02]  /*4b90*/  @!P4 IMAD.IADD R14, R14, 0x1, -R5 ;  /* 0x000000010e0ec824 */ /* 0x000fe400078e0a05 */
[C---:B------:R-:W-:Y:S01]  /*4ba0*/  IMAD R8, R5.reuse, R4, R8 ;  /* 0x0000000405087224 */ /* 0x040fe200078e0208 */
[C---:B------:R-:W-:Y:S01]  /*4bb0*/  ISETP.GT.U32.AND P5, PT, R5.reuse, R2, PT ;  /* 0x000000020500720c */ /* 0x040fe20003fa4070 */
[----:B-1----:R-:W-:Y:S01]  /*4bc0*/  IMAD.MOV.U32 R10, RZ, RZ, R11 ;  /* 0x000000ffff0a7224 */ /* 0x002fe200078e000b */
[C---:B------:R-:W-:Y:S01]  /*4bd0*/  ISETP.GT.U32.AND P4, PT, R5.reuse, R14, PT ;  /* 0x0000000e0500720c */ /* 0x040fe20003f84070 */
[C---:B------:R-:W-:Y:S02]  /*4be0*/  VIADD R13, R28.reuse, 0x1b3 ;  /* 0x000001b31c0d7836 */ /* 0x040fe40000000000 */
[----:B------:R-:W-:Y:S01]  /*4bf0*/  @!P6 IMAD.MOV R10, RZ, RZ, -R10 ;  /* 0x000000ffff0ae224 */ /* 0x000fe200078e0a0a */
[----:B------:R-:W-:Y:S01]  /*4c00*/  ISETP.GT.U32.AND P6, PT, R5, R8, PT ;  /* 0x000000080500720c */ /* 0x000fe20003fc4070 */
[----:B0-----:R-:W-:Y:S01]  /*4c10*/  IMAD.MOV.U32 R0, RZ, RZ, R15 ;  /* 0x000000ffff007224 */ /* 0x001fe200078e000f */
[----:B------:R-:W-:Y:S01]  /*4c20*/  IABS R6, R13 ;  /* 0x0000000d00067213 */ /* 0x000fe20000000000 */
[----:B------:R-:W-:Y:S01]  /*4c30*/  VIADD R4, R28, 0x1b2 ;  /* 0x000001b21c047836 */ /* 0x000fe20000000000 */
[----:B------:R-:W-:Y:S01]  /*4c40*/  STL [R1+0x6a0], R10 ;  /* 0x0006a00a01007387 */ /* 0x000fe20000100800 */
[----:B------:R-:W-:Y:S01]  /*4c50*/  @!P1 IMAD.MOV R0, RZ, RZ, -R0 ;  /* 0x000000ffff009224 */ /* 0x000fe200078e0a00 */
[----:B------:R-:W-:Y:S01]  /*4c60*/  ISETP.GE.AND P1, PT, R13, RZ, PT ;  /* 0x000000ff0d00720c */ /* 0x000fe20003f26270 */
[--C-:B------:R-:W-:Y:S01]  /*4c70*/  @!P5 IMAD.IADD R2, R2, 0x1, -R5.reuse ;  /* 0x000000010202d824 */ /* 0x100fe200078e0a05 */
[----:B------:R-:W-:Y:S01]  /*4c80*/  IABS R12, R4 ;  /* 0x00000004000c7213 */ /* 0x000fe20000000000 */
[----:B------:R-:W-:Y:S01]  /*4c90*/  @!P4 IMAD.IADD R14, R14, 0x1, -R5 ;  /* 0x000000010e0ec824 */ /* 0x000fe200078e0a05 */
[----:B------:R0:W-:Y:S01]  /*4ca0*/  STL [R1+0x6ac], R0 ;  /* 0x0006ac0001007387 */ /* 0x0001e20000100800 */
[----:B------:R-:W-:Y:S01]  /*4cb0*/  IMAD.HI.U32 R15, R9, R6, RZ ;  /* 0x00000006090f7227 */ /* 0x000fe200078e00ff */
[----:B------:R-:W-:-:S02]  /*4cc0*/  ISETP.GT.U32.AND P5, PT, R5, R2, PT ;  /* 0x000000020500720c */ /* 0x000fc40003fa4070 */
[----:B------:R-:W-:Y:S01]  /*4cd0*/  ISETP.GE.AND P4, PT, R4, RZ, PT ;  /* 0x000000ff0400720c */ /* 0x000fe20003f86270 */
[----:B------:R-:W-:Y:S02]  /*4ce0*/  @!P6 IMAD.IADD R8, R8, 0x1, -R5 ;  /* 0x000000010808e824 */ /* 0x000fe400078e0a05 */
[----:B------:R-:W-:Y:S02]  /*4cf0*/  VIADD R3, R28, 0x1b1 ;  /* 0x000001b11c037836 */ /* 0x000fe40000000000 */
[----:B------:R-:W-:Y:S01]  /*4d00*/  IMAD.HI.U32 R4, R9, R12, RZ ;  /* 0x0000000c09047227 */ /* 0x000fe200078e00ff */
[----:B------:R-:W-:Y:S02]  /*4d10*/  ISETP.GT.U32.AND P6, PT, R5, R8, PT ;  /* 0x000000080500720c */ /* 0x000fe40003fc4070 */
[----:B------:R-:W-:Y:S01]  /*4d20*/  IABS R11, R3 ;  /* 0x00000003000b7213 */ /* 0x000fe20000000000 */
[----:B0-----:R-:W-:Y:S02]  /*4d30*/  IMAD.MOV.U32 R0, RZ, RZ, R14 ;  /* 0x000000ffff007224 */ /* 0x001fe400078e000e */
[----:B------:R-:W-:-:S02]  /*4d40*/  IMAD.MOV R15, RZ, RZ, -R15 ;  /* 0x000000ffff0f7224 */ /* 0x000fc400078e0a0f */
[----:B------:R-:W-:Y:S01]  /*4d50*/  @!P3 IMAD.MOV R0, RZ, RZ, -R0 ;  /* 0x000000ffff00b224 */ /* 0x000fe200078e0a00 */
[----:B------:R-:W-:Y:S01]  /*4d60*/  ISETP.GE.AND P3, PT, R3, RZ, PT ;  /* 0x000000ff0300720c */ /* 0x000fe20003f66270 */
[----:B------:R-:W-:Y:S02]  /*4d70*/  IMAD.MOV R4, RZ, RZ, -R4 ;  /* 0x000000ffff047224 */ /* 0x000fe400078e0a04 */
[----:B------:R-:W-:Y:S01]  /*4d80*/  @!P5 IMAD.IADD R2, R2, 0x1, -R5 ;  /* 0x000000010202d824 */ /* 0x000fe200078e0a05 */
[----:B------:R0:W-:Y:S01]  /*4d90*/  STL [R1+0x6d4], R0 ;  /* 0x0006d40001007387 */ /* 0x0001e20000100800 */
[C---:B------:R-:W-:Y:S02]  /*4da0*/  IMAD R6, R5.reuse, R15, R6 ;  /* 0x0000000f05067224 */ /* 0x040fe400078e0206 */
[----:B------:R-:W-:Y:S02]  /*4db0*/  IMAD R12, R5, R4, R12 ;  /* 0x00000004050c7224 */ /* 0x000fe400078e020c */
[----:B------:R-:W-:Y:S01]  /*4dc0*/  IMAD.HI.U32 R13, R9, R11, RZ ;  /* 0x0000000b090d7227 */ /* 0x000fe200078e00ff */
[----:B------:R-:W-:-:S03]  /*4dd0*/  ISETP.GT.U32.AND P5, PT, R5, R6, PT ;  /* 0x000000060500720c */ /* 0x000fc60003fa4070 */
[----:B------:R-:W-:Y:S02]  /*4de0*/  IMAD.MOV R13, RZ, RZ, -R13 ;  /* 0x000000ffff0d7224 */ /* 0x000fe400078e0a0d */
[----:B0-----:R-:W-:Y:S02]  /*4df0*/  IMAD.MOV.U32 R0, RZ, RZ, R2 ;  /* 0x000000ffff007224 */ /* 0x001fe400078e0002 */
[----:B------:R-:W-:Y:S01]  /*4e00*/  @!P6 IMAD.IADD R8, R8, 0x1, -R5 ;  /* 0x000000010808e824 */ /* 0x000fe200078e0a05 */
[----:B------:R-:W-:Y:S01]  /*4e10*/  ISETP.GE.AND P6, PT, R17, RZ, PT ;  /* 0x000000ff1100720c */ /* 0x000fe20003fc6270 */
[----:B------:R-:W-:Y:S01]  /*4e20*/  @!P2 IMAD.MOV R0, RZ, RZ, -R0 ;  /* 0x000000ffff00a224 */ /* 0x000fe200078e0a00 */
[C---:B------:R-:W-:Y:S01]  /*4e30*/  ISETP.GT.U32.AND P2, PT, R5.reuse, R12, PT ;  /* 0x0000000c0500720c */ /* 0x040fe20003f44070 */
[----:B------:R-:W-:Y:S01]  /*4e40*/  IMAD R11, R5, R13, R11 ;  /* 0x0000000d050b7224 */ /* 0x000fe200078e020b */
[----:B------:R-:W-:Y:S01]  /*4e50*/  IABS R17, R17 ;  /* 0x0000001100117213 */ /* 0x000fe20000000000 */
[----:B------:R-:W-:Y:S01]  /*4e60*/  @!P5 IMAD.IADD R6, R6, 0x1, -R5 ;  /* 0x000000010606d824 */ /* 0x000fe200078e0a05 */
[----:B------:R0:W-:Y:S01]  /*4e70*/  STL [R1+0x6e8], R0 ;  /* 0x0006e80001007387 */ /* 0x0001e20000100800 */
[----:B------:R-:W-:-:S02]  /*4e80*/  VIADD R15, R28, 0x1af ;  /* 0x000001af1c0f7836 */ /* 0x000fc40000000000 */
[----:B------:R-:W-:Y:S01]  /*4e90*/  VIADD R4, R28, 0x1ae ;  /* 0x000001ae1c047836 */ /* 0x000fe20000000000 */
[----:B------:R-:W-:Y:S01]  /*4ea0*/  ISETP.GT.U32.AND P5, PT, R5, R6, PT ;  /* 0x000000060500720c */ /* 0x000fe20003fa4070 */
[----:B------:R-:W-:Y:S01]  /*4eb0*/  IMAD.HI.U32 R18, R9, R17, RZ ;  /* 0x0000001109127227 */ /* 0x000fe200078e00ff */
[----:B------:R-:W-:Y:S02]  /*4ec0*/  IABS R16, R15 ;  /* 0x0000000f00107213 */ /* 0x000fe40000000000 */
[----:B------:R-:W-:Y:S01]  /*4ed0*/  IABS R3, R4 ;  /* 0x0000000400037213 */ /* 0x000fe20000000000 */
[--C-:B------:R-:W-:Y:S02]  /*4ee0*/  @!P2 IMAD.IADD R12, R12, 0x1, -R5.reuse ;  /* 0x000000010c0ca824 */ /* 0x100fe400078e0a05 */
[----:B0-----:R-:W-:Y:S02]  /*4ef0*/  IMAD.MOV.U32 R0, RZ, RZ, R8 ;  /* 0x000000ffff007224 */ /* 0x001fe400078e0008 */
[----:B------:R-:W-:Y:S01]  /*4f00*/  VIADD R13, R28, 0x1ad ;  /* 0x000001ad1c0d7836 */ /* 0x000fe20000000000 */
[C---:B------:R-:W-:Y:S01]  /*4f10*/  ISETP.GT.U32.AND P2, PT, R5.reuse, R12, PT ;  /* 0x0000000c0500720c */ /* 0x040fe20003f44070 */
[----:B------:R-:W-:Y:S01]  /*4f20*/  @!P0 IMAD.MOV R0, RZ, RZ, -R0 ;  /* 0x000000ffff008224 */ /* 0x000fe200078e0a00 */
[----:B------:R-:W-:Y:S01]  /*4f30*/  ISETP.GT.U32.AND P0, PT, R5, R11, PT ;  /* 0x0000000b0500720c */ /* 0x000fe20003f04070 */
[----:B------:R-:W-:Y:S01]  /*4f40*/  IMAD.MOV R18, RZ, RZ, -R18 ;  /* 0x000000ffff127224 */ /* 0x000fe200078e0a12 */
[----:B------:R-:W-:Y:S01]  /*4f50*/  IABS R2, R13 ;  /* 0x0000000d00027213 */ /* 0x000fe20000000000 */
[----:B------:R-:W-:Y:S01]  /*4f60*/  IMAD.HI.U32 R14, R9, R16, RZ ;  /* 0x00000010090e7227 */ /* 0x000fe200078e00ff */
[----:B------:R0:W-:Y:S03]  /*4f70*/  STL [R1+0x6f4], R0 ;  /* 0x0006f40001007387 */ /* 0x0001e60000100800 */
[----:B------:R-:W-:Y:S01]  /*4f80*/  @!P5 IMAD.IADD R6, R6, 0x1, -R5 ;  /* 0x000000010606d824 */ /* 0x000fe200078e0a05 */
[----:B------:R-:W-:Y:S01]  /*4f90*/  ISETP.GE.AND P5, PT, R15, RZ, PT ;  /* 0x000000ff0f00720c */ /* 0x000fe20003fa6270 */
[----:B------:R-:W-:-:S04]  /*4fa0*/  IMAD.HI.U32 R8, R9, R3, RZ ;  /* 0x0000000309087227 */ /* 0x000fc800078e00ff */
[----:B------:R-:W-:Y:S02]  /*4fb0*/  @!P0 IMAD.IADD R11, R11, 0x1, -R5 ;  /* 0x000000010b0b8824 */ /* 0x000fe400078e0a05 */
[C---:B------:R-:W-:Y:S02]  /*4fc0*/  IMAD R15, R5.reuse, R18, R17 ;  /* 0x00000012050f7224 */ /* 0x040fe400078e0211 */
[----:B------:R-:W-:Y:S01]  /*4fd0*/  @!P2 IMAD.IADD R12, R12, 0x1, -R5 ;  /* 0x000000010c0ca824 */ /* 0x000fe200078e0a05 */
[C---:B------:R-:W-:Y:S01]  /*4fe0*/  ISETP.GT.U32.AND P0, PT, R5.reuse, R11, PT ;  /* 0x0000000b0500720c */ /* 0x040fe20003f04070 */
[----:B------:R-:W-:Y:S01]  /*4ff0*/  IMAD.MOV R14, RZ, RZ, -R14 ;  /* 0x000000ffff0e7224 */ /* 0x000fe200078e0a0e */
[----:B------:R-:W-:Y:S01]  /*5000*/  ISETP.GT.U32.AND P2, PT, R5, R15, PT ;  /* 0x0000000f0500720c */ /* 0x000fe20003f44070 */
[----:B------:R-:W-:Y:S02]  /*5010*/  IMAD.MOV.U32 R10, RZ, RZ, R6 ;  /* 0x000000ffff0a7224 */ /* 0x000fe400078e0006 */
[----:B------:R-:W-:-:S02]  /*5020*/  IMAD.MOV R8, RZ, RZ, -R8 ;  /* 0x000000ffff087224 */ /* 0x000fc400078e0a08 */
[----:B0-----:R-:W-:Y:S02]  /*5030*/  IMAD.MOV.U32 R0, RZ, RZ, R12 ;  /* 0x000000ffff007224 */ /* 0x001fe400078e000c */
[----:B------:R-:W-:Y:S02]  /*5040*/  IMAD R16, R5, R14, R16 ;  /* 0x0000000e05107224 */ /* 0x000fe400078e0210 */
[----:B------:R-:W-:-:S04]  /*5050*/  IMAD.HI.U32 R14, R9, R2, RZ ;  /* 0x00000002090e7227 */ /* 0x000fc800078e00ff */
[----:B------:R-:W-:Y:S01]  /*5060*/  @!P1 IMAD.MOV R10, RZ, RZ, -R10 ;  /* 0x000000ffff0a9224 */ /* 0x000fe200078e0a0a */
[C---:B------:R-:W-:Y:S01]  /*5070*/  ISETP.GT.U32.AND P1, PT, R5.reuse, R16, PT ;  /* 0x000000100500720c */ /* 0x040fe20003f24070 */
[----:B------:R-:W-:Y:S01]  /*5080*/  @!P4 IMAD.MOV R0, RZ, RZ, -R0 ;  /* 0x000000ffff00c224 */ /* 0x000fe200078e0a00 */
[----:B------:R-:W-:Y:S01]  /*5090*/  ISETP.GE.AND P4, PT, R4, RZ, PT ;  /* 0x000000ff0400720c */ /* 0x000fe20003f86270 */
[----:B------:R-:W-:Y:S01]  /*50a0*/  IMAD R3, R5, R8, R3 ;  /* 0x0000000805037224 */ /* 0x000fe200078e0203 */
[----:B------:R-:W-:Y:S01]  /*50b0*/  STL [R1+0x6fc], R10 ;  /* 0x0006fc0a01007387 */ /* 0x000fe20000100800 */
[----:B------:R-:W-:Y:S02]  /*50c0*/  IMAD.MOV R6, RZ, RZ, -R14 ;  /* 0x000000ffff067224 */ /* 0x000fe400078e0a0e */
[----:B------:R-:W-:Y:S01]  /*50d0*/  @!P0 IMAD.IADD R11, R11, 0x1, -R5 ;  /* 0x000000010b0b8824 */ /* 0x000fe200078e0a05 */
[----:B------:R0:W-:Y:S01]  /*50e0*/  STL [R1+0x71c], R0 ;  /* 0x00071c0001007387 */ /* 0x0001e20000100800 */
[C---:B------:R-:W-:Y:S01]  /*50f0*/  ISETP.GT.U32.AND P0, PT, R5.reuse, R3, PT ;  /* 0x000000030500720c */ /* 0x040fe20003f04070 */
[----:B------:R-:W-:-:S02]  /*5100*/  IMAD R2, R5, R6, R2 ;  /* 0x0000000605027224 */ /* 0x000fc400078e0202 */
[--C-:B------:R-:W-:Y:S02]  /*5110*/  @!P2 IMAD.IADD R15, R15, 0x1, -R5.reuse ;  /* 0x000000010f0fa824 */ /* 0x100fe400078e0a05 */
[----:B------:R-:W-:Y:S02]  /*5120*/  VIADD R4, R28, 0x1ac ;  /* 0x000001ac1c047836 */ /* 0x000fe40000000000 */
[----:B------:R-:W-:Y:S01]  /*5130*/  @!P1 IMAD.IADD R16, R16, 0x1, -R5 ;  /* 0x0000000110109824 */ /* 0x000fe200078e0a05 */
[C---:B------:R-:W-:Y:S01]  /*5140*/  ISETP.GT.U32.AND P2, PT, R5.reuse, R15, PT ;  /* 0x0000000f0500720c */ /* 0x040fe20003f44070 */
[----:B0-----:R-:W-:Y:S01]  /*5150*/  IMAD.MOV.U32 R0, RZ, RZ, R11 ;  /* 0x000000ffff007224 */ /* 0x001fe200078e000b */
[----:B------:R-:W-:Y:S01]  /*5160*/  IABS R14, R4 ;  /* 0x00000004000e7213 */ /* 0x000fe20000000000 */
[----:B------:R-:W-:Y:S01]  /*5170*/  VIADD R6, R28, 0x1ab ;  /* 0x000001ab1c067836 */ /* 0x000fe20000000000 */
[C---:B------:R-:W-:Y:S01]  /*5180*/  ISETP.GT.U32.AND P1, PT, R5.reuse, R16, PT ;  /* 0x000000100500720c */ /* 0x040fe20003f24070 */
[----:B------:R-:W-:Y:S01]  /*5190*/  @!P3 IMAD.MOV R0, RZ, RZ, -R0 ;  /* 0x000000ffff00b224 */ /* 0x000fe200078e0a00 */
[----:B------:R-:W-:Y:S01]  /*51a0*/  ISETP.GT.U32.AND P3, PT, R5, R2, PT ;  /* 0x000000020500720c */ /* 0x000fe20003f64070 */
[--C-:B------:R-:W-:Y:S01]  /*51b0*/  @!P0 IMAD.IADD R3, R3, 0x1, -R5.reuse ;  /* 0x0000000103038824 */ /* 0x100fe200078e0a05 */
[----:B------:R-:W-:Y:S01]  /*51c0*/  IABS R11, R6 ;  /* 0x00000006000b7213 */ /* 0x000fe20000000000 */
[----:B------:R-:W-:Y:S01]  /*51d0*/  IMAD.HI.U32 R17, R9, R14, RZ ;  /* 0x0000000e09117227 */ /* 0x000fe200078e00ff */
[----:B------:R0:W-:Y:S02]  /*51e0*/  STL [R1+0x730], R0 ;  /* 0x0007300001007387 */ /* 0x0001e40000100800 */
[----:B------:R-:W-:Y:S01]  /*51f0*/  ISETP.GT.U32.AND P0, PT, R5, R3, PT ;  /* 0x000000030500720c */ /* 0x000fe20003f04070 */
[----:B------:R-:W-:Y:S01]  /*5200*/  @!P2 IMAD.IADD R15, R15, 0x1, -R5 ;  /* 0x000000010f0fa824 */ /* 0x000fe200078e0a05 */
[----:B------:R-:W-:Y:S01]  /*5210*/  ISETP.GE.AND P2, PT, R13, RZ, PT ;  /* 0x000000ff0d00720c */ /* 0x000fe20003f46270 */
[----:B------:R-:W-:-:S02]  /*5220*/  IMAD.MOV R17, RZ, RZ, -R17 ;  /* 0x000000ffff117224 */ /* 0x000fc400078e0a11 */
[----:B------:R-:W-:-:S04]  /*5230*/  IMAD.HI.U32 R13, R9, R11, RZ ;  /* 0x0000000b090d7227 */ /* 0x000fc800078e00ff */
[----:B------:R-:W-:Y:S02]  /*5240*/  @!P3 IMAD.IADD R2, R2, 0x1, -R5 ;  /* 0x000000010202b824 */ /* 0x000fe400078e0a05 */
[----:B------:R-:W-:Y:S02]  /*5250*/  VIADD R8, R28, 0x1aa ;  /* 0x000001aa1c087836 */ /* 0x000fe40000000000 */
[C---:B------:R-:W-:Y:S01]  /*5260*/  IMAD R14, R5.reuse, R17, R14 ;  /* 0x00000011050e7224 */ /* 0x040fe200078e020e */
[----:B------:R-:W-:Y:S01]  /*5270*/  ISETP.GT.U32.AND P3, PT, R5, R2, PT ;  /* 0x000000020500720c */ /* 0x000fe20003f64070 */
[----:B------:R-:W-:Y:S01]  /*5280*/  IMAD.MOV R13, RZ, RZ, -R13 ;  /* 0x000000ffff0d7224 */ /* 0x000fe200078e0a0d */
[----:B------:R-:W-:Y:S01]  /*5290*/  IABS R12, R8 ;  /* 0x00000008000c7213 */ /* 0x000fe20000000000 */
[--C-:B------:R-:W-:Y:S01]  /*52a0*/  @!P0 IMAD.IADD R3, R3, 0x1, -R5.reuse ;  /* 0x0000000103038824 */ /* 0x100fe200078e0a05 */
[----:B------:R-:W-:Y:S01]  /*52b0*/  ISETP.GE.AND P0, PT, R8, RZ, PT ;  /* 0x000000ff0800720c */ /* 0x000fe20003f06270 */
[----:B------:R-:W-:Y:S01]  /*52c0*/  @!P1 IMAD.IADD R16, R16, 0x1, -R5 ;  /* 0x0000000110109824 */ /* 0x000fe200078e0a05 */
[C---:B------:R-:W-:Y:S01]  /*52d0*/  ISETP.GT.U32.AND P1, PT, R5.reuse, R14, PT ;  /* 0x0000000e0500720c */ /* 0x040fe20003f24070 */
[----:B------:R-:W-:-:S02]  /*52e0*/  IMAD R8, R5, R13, R11 ;  /* 0x0000000d05087224 */ /* 0x000fc400078e020b */
[----:B------:R-:W-:Y:S02]  /*52f0*/  IMAD.MOV.U32 R10, RZ, RZ, R15 ;  /* 0x000000ffff0a7224 */ /* 0x000fe400078e000f */
[----:B0-----:R-:W-:Y:S01]  /*5300*/  IMAD.MOV.U32 R0, RZ, RZ, R16 ;  /* 0x000000ffff007224 */ /* 0x001fe200078e0010 */
[----:B------:R-:W-:Y:S01]  /*5310*/  IABS R16, R21 ;  /* 0x0000001500107213 */ /* 0x000fe20000000000 */
[--C-:B------:R-:W-:Y:S01]  /*5320*/  @!P3 IMAD.IADD R2, R2, 0x1, -R5.reuse ;  /* 0x000000010202b824 */ /* 0x100fe200078e0a05 */
[----:B------:R-:W-:Y:S01]  /*5330*/  ISETP.GT.U32.AND P3, PT, R5, R8, PT ;  /* 0x000000080500720c */ /* 0x000fe20003f64070 */
[----:B------:R-:W-:Y:S01]  /*5340*/  @!P6 IMAD.MOV R10, RZ, RZ, -R10 ;  /* 0x000000ffff0ae224 */ /* 0x000fe200078e0a0a */
[----:B------:R-:W-:Y:S01]  /*5350*/  ISETP.GE.AND P6, PT, R4, RZ, PT ;  /* 0x000000ff0400720c */ /* 0x000fe20003fc6270 */
[----:B------:R-:W-:Y:S02]  /*5360*/  VIADD R4, R28, 0x1a9 ;  /* 0x000001a91c047836 */ /* 0x000fe40000000000 */
[----:B------:R-:W-:Y:S01]  /*5370*/  @!P1 IMAD.IADD R14, R14, 0x1, -R5 ;  /* 0x000000010e0e9824 */ /* 0x000fe200078e0a05 */
[----:B------:R0:W-:Y:S01]  /*5380*/  STL [R1+0x740], R10 ;  /* 0x0007400a01007387 */ /* 0x0001e20000100800 */
[----:B------:R-:W-:Y:S01]  /*5390*/  IMAD.HI.U32 R15, R9, R12, RZ ;  /* 0x0000000c090f7227 */ /* 0x000fe200078e00ff */
[----:B------:R-:W-:-:S02]  /*53a0*/  IABS R11, R4 ;  /* 0x00000004000b7213 */ /* 0x000fc40000000000 */
[C---:B------:R-:W-:Y:S01]  /*53b0*/  ISETP.GT.U32.AND P1, PT, R5.reuse, R14, PT ;  /* 0x0000000e0500720c */ /* 0x040fe20003f24070 */
[----:B------:R-:W-:Y:S01]  /*53c0*/  @!P5 IMAD.MOV R0, RZ, RZ, -R0 ;  /* 0x000000ffff00d224 */ /* 0x000fe200078e0a00 */
[----:B------:R-:W-:Y:S01]  /*53d0*/  ISETP.GE.AND P5, PT, R6, RZ, PT ;  /* 0x000000ff0600720c */ /* 0x000fe20003fa6270 */
[----:B------:R-:W-:Y:S02]  /*53e0*/  @!P3 IMAD.IADD R8, R8, 0x1, -R5 ;  /* 0x000000010808b824 */ /* 0x000fe400078e0a05 */
[----:B------:R-:W-:Y:S01]  /*53f0*/  IMAD.MOV R15, RZ, RZ, -R15 ;  /* 0x000000ffff0f7224 */ /* 0x000fe200078e0a0f */
[----:B------:R1:W-:Y:S01]  /*5400*/  STL [R1+0x750], R0 ;  /* 0x0007500001007387 */ /* 0x0003e20000100800 */
[----:B0-----:R-:W-:Y:S01]  /*5410*/  IMAD.MOV.U32 R10, RZ, RZ, R3 ;  /* 0x000000ffff0a7224 */ /* 0x001fe200078e0003 */
[----:B------:R-:W-:Y:S01]  /*5420*/  ISETP.GT.U32.AND P3, PT, R5, R8, PT ;  /* 0x000000080500720c */ /* 0x000fe20003f64070 */
[----:B------:R-:W-:Y:S02]  /*5430*/  VIADD R3, R28, 0x1a8 ;  /* 0x000001a81c037836 */ /* 0x000fe40000000000 */
[----:B------:R-:W-:-:S03]  /*5440*/  IMAD.HI.U32 R6, R9, R11, RZ ;  /* 0x0000000b09067227 */ /* 0x000fc600078e00ff */
[----:B------:R-:W-:Y:S01]  /*5450*/  IABS R22, R3 ;  /* 0x0000000300167213 */ /* 0x000fe20000000000 */
[C---:B------:R-:W-:Y:S02]  /*5460*/  IMAD R12, R5.reuse, R15, R12 ;  /* 0x0000000f050c7224 */ /* 0x040fe400078e020c */
[----:B------:R-:W-:Y:S02]  /*5470*/  IMAD.MOV R6, RZ, RZ, -R6 ;  /* 0x000000ffff067224 */ /* 0x000fe400078e0a06 */
[----:B------:R-:W-:Y:S01]  /*5480*/  @!P1 IMAD.IADD R14, R14, 0x1, -R5 ;  /* 0x000000010e0e9824 */ /* 0x000fe200078e0a05 */
[C---:B------:R-:W-:Y:S01]  /*5490*/  ISETP.GT.U32.AND P1, PT, R5.reuse, R12, PT ;  /* 0x0000000c0500720c */ /* 0x040fe20003f24070 */
[----:B------:R-:W-:Y:S02]  /*54a0*/  IMAD R11, R5, R6, R11 ;  /* 0x00000006050b7224 */ /* 0x000fe400078e020b */
[----:B-1----:R-:W-:Y:S02]  /*54b0*/  IMAD.MOV.U32 R0, RZ, RZ, R2 ;  /* 0x000000ffff007224 */ /* 0x002fe400078e0002 */
[----:B------:R-:W-:-:S04]  /*54c0*/  IMAD.HI.U32 R2, R9, R22, RZ ;  /* 0x0000001609027227 */ /* 0x000fc800078e00ff */
[----:B------:R-:W-:Y:S01]  /*54d0*/  @!P4 IMAD.MOV R10, RZ, RZ, -R10 ;  /* 0x000000ffff0ac224 */ /* 0x000fe200078e0a0a */
[----:B------:R-:W-:Y:S01]  /*54e0*/  ISETP.GE.AND P4, PT, R4, RZ, PT ;  /* 0x000000ff0400720c */ /* 0x000fe20003f86270 */
[--C-:B------:R-:W-:Y:S01]  /*54f0*/  @!P3 IMAD.IADD R8, R8, 0x1, -R5.reuse ;  /* 0x000000010808b824 */ /* 0x100fe200078e0a05 */
[----:B------:R-:W-:Y:S01]  /*5500*/  ISETP.GT.U32.AND P3, PT, R5, R11, PT ;  /* 0x0000000b0500720c */ /* 0x000fe20003f64070 */
[----:B------:R-:W-:Y:S01]  /*5510*/  IMAD.MOV R2, RZ, RZ, -R2 ;  /* 0x000000ffff027224 */ /* 0x000fe200078e0a02 */
[----:B------:R0:W-:Y:S01]  /*5520*/  STL [R1+0x77c], R10 ;  /* 0x00077c0a01007387 */ /* 0x0001e20000100800 */
[----:B------:R-:W-:Y:S01]  /*5530*/  @!P2 IMAD.MOV R0, RZ, RZ, -R0 ;  /* 0x000000ffff00a224 */ /* 0x000fe200078e0a00 */
[----:B------:R-:W-:Y:S01]  /*5540*/  ISETP.GE.AND P2, PT, R3, RZ, PT ;  /* 0x000000ff0300720c */ /* 0x000fe20003f46270 */
[----:B------:R-:W-:Y:S02]  /*5550*/  IMAD R22, R5, R2, R22 ;  /* 0x0000000205167224 */ /* 0x000fe400078e0216 */
[----:B------:R-:W-:Y:S01]  /*5560*/  @!P1 IMAD.IADD R12, R12, 0x1, -R5 ;  /* 0x000000010c0c9824 */ /* 0x000fe200078e0a05 */
[----:B------:R1:W-:Y:S01]  /*5570*/  STL [R1+0x780], R0 ;  /* 0x0007800001007387 */ /* 0x0003e20000100800 */
[----:B------:R-:W-:-:S02]  /*5580*/  VIADD R3, R28, 0x1a7 ;  /* 0x000001a71c037836 */ /* 0x000fc40000000000 */
[----:B------:R-:W-:Y:S01]  /*5590*/  VIADD R4, R28, 0x1a6 ;  /* 0x000001a61c047836 */ /* 0x000fe20000000000 */
[----:B------:R-:W-:Y:S01]  /*55a0*/  ISETP.GT.U32.AND P1, PT, R5, R12, PT ;  /* 0x0000000c0500720c */ /* 0x000fe20003f24070 */
[----:B0-----:R-:W-:Y:S01]  /*55b0*/  IMAD.MOV.U32 R10, RZ, RZ, R14 ;  /* 0x000000ffff0a7224 */ /* 0x001fe200078e000e */
[----:B------:R-:W-:Y:S01]  /*55c0*/  IABS R13, R3 ;  /* 0x00000003000d7213 */ /* 0x000fe20000000000 */
[----:B------:R-:W-:Y:S01]  /*55d0*/  @!P3 IMAD.IADD R11, R11, 0x1, -R5 ;  /* 0x000000010b0bb824 */ /* 0x000fe200078e0a05 */
[----:B------:R-:W-:Y:S01]  /*55e0*/  IABS R17, R4 ;  /* 0x0000000400117213 */ /* 0x000fe20000000000 */
[----:B------:R-:W-:Y:S01]  /*55f0*/  @!P6 IMAD.MOV R10, RZ, RZ, -R10 ;  /* 0x000000ffff0ae224 */ /* 0x000fe200078e0a0a */
[----:B------:R-:W-:Y:S01]  /*5600*/  ISETP.GT.U32.AND P6, PT, R5, R22, PT ;  /* 0x000000160500720c */ /* 0x000fe20003fc4070 */
[----:B------:R-:W-:Y:S01]  /*5610*/  IMAD.HI.U32 R6, R9, R13, RZ ;  /* 0x0000000d09067227 */ /* 0x000fe200078e00ff */
[----:B------:R-:W-:Y:S02]  /*5620*/  ISETP.GT.U32.AND P3, PT, R5, R11, PT ;  /* 0x0000000b0500720c */ /* 0x000fe40003f64070 */
[----:B------:R-:W-:Y:S01]  /*5630*/  STL [R1+0x788], R10 ;  /* 0x0007880a01007387 */ /* 0x000fe20000100800 */
[----:B------:R-:W-:-:S02]  /*5640*/  IMAD.MOV R6, RZ, RZ, -R6 ;  /* 0x000000ffff067224 */ /* 0x000fc400078e0a06 */
[----:B------:R-:W-:Y:S02]  /*5650*/  VIADD R20, R28, 0x1a5 ;  /* 0x000001a51c147836 */ /* 0x000fe40000000000 */
[----:B------:R-:W-:Y:S01]  /*5660*/  @!P1 IMAD.IADD R12, R12, 0x1, -R5 ;  /* 0x000000010c0c9824 */ /* 0x000fe200078e0a05 */
[----:B------:R-:W-:Y:S01]  /*5670*/  ISETP.GE.AND P1, PT, R4, RZ, PT ;  /* 0x000000ff0400720c */ /* 0x000fe20003f26270 */
[----:B------:R-:W-:Y:S01]  /*5680*/  IMAD R13, R5, R6, R13 ;  /* 0x00000006050d7224 */ /* 0x000fe200078e020d */
[----:B------:R-:W-:Y:S01]  /*5690*/  IABS R4, R20 ;  /* 0x0000001400047213 */ /* 0x000fe20000000000 */
[----:B------:R-:W-:Y:S02]  /*56a0*/  @!P6 IMAD.IADD R22, R22, 0x1, -R5 ;  /* 0x000000011616e824 */ /* 0x000fe400078e0a05 */
[----:B------:R-:W-:-:S03]  /*56b0*/  IMAD.HI.U32 R2, R9, R17, RZ ;  /* 0x0000001109027227 */ /* 0x000fc600078e00ff */
[----:B------:R-:W-:Y:S01]  /*56c0*/  ISETP.GT.U32.AND P6, PT, R5, R22, PT ;  /* 0x000000160500720c */ /* 0x000fe20003fc4070 */
[----:B------:R-:W-:Y:S01]  /*56d0*/  @!P3 IMAD.IADD R11, R11, 0x1, -R5 ;  /* 0x000000010b0bb824 */ /* 0x000fe200078e0a05 */
[----:B------:R-:W-:Y:S01]  /*56e0*/  ISETP.GT.U32.AND P3, PT, R5, R13, PT ;  /* 0x0000000d0500720c */ /* 0x000fe20003f64070 */
[----:B-1----:R-:W-:Y:S02]  /*56f0*/  IMAD.MOV.U32 R0, RZ, RZ, R8 ;  /* 0x000000ffff007224 */ /* 0x002fe400078e0008 */
[----:B------:R-:W-:Y:S02]  /*5700*/  IMAD.MOV R2, RZ, RZ, -R2 ;  /* 0x000000ffff027224 */ /* 0x000fe400078e0a02 */
[----:B------:R-:W-:-:S04]  /*5710*/  IMAD.HI.U32 R8, R9, R4, RZ ;  /* 0x0000000409087227 */ /* 0x000fc800078e00ff */
[C---:B------:R-:W-:Y:S02]  /*5720*/  IMAD R17, R5.reuse, R2, R17 ;  /* 0x0000000205117224 */ /* 0x040fe400078e0211 */
[----:B------:R-:W-:Y:S02]  /*5730*/  IMAD.MOV R8, RZ, RZ, -R8 ;  /* 0x000000ffff087224 */ /* 0x000fe400078e0a08 */
[----:B------:R-:W-:Y:S01]  /*5740*/  @!P6 IMAD.IADD R22, R22, 0x1, -R5 ;  /* 0x000000011616e824 */ /* 0x000fe200078e0a05 */
[C---:B------:R-:W-:Y:S01]  /*5750*/  ISETP.GT.U32.AND P6, PT, R5.reuse, R17, PT ;  /* 0x000000110500720c */ /* 0x040fe20003fc4070 */
[----:B------:R-:W-:Y:S02]  /*5760*/  IMAD R4, R5, R8, R4 ;  /* 0x0000000805047224 */ /* 0x000fe400078e0204 */
[----:B------:R-:W-:Y:S01]  /*5770*/  @!P5 IMAD.MOV R0, RZ, RZ, -R0 ;  /* 0x000000ffff00d224 */ /* 0x000fe200078e0a00 */
[----:B------:R-:W-:Y:S01]  /*5780*/  ISETP.GE.AND P5, PT, R3, RZ, PT ;  /* 0x000000ff0300720c */ /* 0x000fe20003fa6270 */
[----:B------:R-:W-:-:S03]  /*5790*/  IMAD.HI.U32 R24, R9, R16, RZ ;  /* 0x0000001009187227 */ /* 0x000fc600078e00ff */
[----:B------:R0:W-:Y:S01]  /*57a0*/  STL [R1+0x7a0], R0 ;  /* 0x0007a00001007387 */ /* 0x0001e20000100800 */
[--C-:B------:R-:W-:Y:S01]  /*57b0*/  @!P3 IMAD.IADD R13, R13, 0x1, -R5.reuse ;  /* 0x000000010d0db824 */ /* 0x100fe200078e0a05 */
[C---:B------:R-:W-:Y:S01]  /*57c0*/  ISETP.GT.U32.AND P3, PT, R5.reuse, R4, PT ;  /* 0x000000040500720c */ /* 0x040fe20003f64070 */
[----:B------:R-:W-:Y:S02]  /*57d0*/  IMAD.MOV R24, RZ, RZ, -R24 ;  /* 0x000000ffff187224 */ /* 0x000fe400078e0a18 */
[C---:B------:R-:W-:Y:S02]  /*57e0*/  VIADD R3, R28.reuse, 0x1a3 ;  /* 0x000001a31c037836 */ /* 0x040fe40000000000 */
[----:B------:R-:W-:Y:S02]  /*57f0*/  VIADD R19, R28, 0x1a2 ;  /* 0x000001a21c137836 */ /* 0x000fe40000000000 */
[----:B------:R-:W-:Y:S01]  /*5800*/  IMAD R16, R5, R24, R16 ;  /* 0x0000001805107224 */ /* 0x000fe200078e0210 */
[----:B------:R-:W-:Y:S01]  /*5810*/  IABS R18, R3 ;  /* 0x0000000300127213 */ /* 0x000fe20000000000 */
[----:B0-----:R-:W-:Y:S01]  /*5820*/  IMAD.MOV.U32 R0, RZ, RZ, R12 ;  /* 0x000000ffff007224 */ /* 0x001fe200078e000c */
[----:B------:R-:W-:Y:S01]  /*5830*/  IABS R6, R19 ;  /* 0x0000001300067213 */ /* 0x000fe20000000000 */
[----:B------:R-:W-:Y:S01]  /*5840*/  @!P6 IMAD.IADD R17, R17, 0x1, -R5 ;  /* 0x000000011111e824 */ /* 0x000fe200078e0a05 */
[----:B------:R-:W-:Y:S01]  /*5850*/  ISETP.GT.U32.AND P6, PT, R5, R16, PT ;  /* 0x000000100500720c */ /* 0x000fe20003fc4070 */
[----:B------:R-:W-:-:S02]  /*5860*/  @!P0 IMAD.MOV R0, RZ, RZ, -R0 ;  /* 0x000000ffff008224 */ /* 0x000fc400078e0a00 */
[----:B------:R-:W-:Y:S01]  /*5870*/  @!P3 IMAD.IADD R4, R4, 0x1, -R5 ;  /* 0x000000010404b824 */ /* 0x000fe200078e0a05 */
[----:B------:R-:W-:Y:S01]  /*5880*/  ISETP.GT.U32.AND P3, PT, R5, R13, PT ;  /* 0x0000000d0500720c */ /* 0x000fe20003f64070 */
[----:B------:R-:W-:Y:S01]  /*5890*/  IMAD.HI.U32 R23, R9, R18, RZ ;  /* 0x0000001209177227 */ /* 0x000fe200078e00ff */
[----:B------:R0:W-:Y:S01]  /*58a0*/  STL [R1+0x7ac], R0 ;  /* 0x0007ac0001007387 */ /* 0x0001e20000100800 */
[----:B------:R-:W-:Y:S02]  /*58b0*/  ISETP.GT.U32.AND P0, PT, R5, R17, PT ;  /* 0x000000110500720c */ /* 0x000fe40003f04070 */
[----:B------:R-:W-:Y:S02]  /*58c0*/  VIADD R14, R28, 0x1a1 ;  /* 0x000001a11c0e7836 */ /* 0x000fe40000000000 */
[----:B------:R-:W-:-:S03]  /*58d0*/  IMAD.HI.U32 R8, R9, R6, RZ ;  /* 0x0000000609087227 */ /* 0x000fc600078e00ff */
[----:B------:R-:W-:Y:S01]  /*58e0*/  IABS R2, R14 ;  /* 0x0000000e00027213 */ /* 0x000fe20000000000 */
[----:B------:R-:W-:Y:S02]  /*58f0*/  IMAD.MOV R23, RZ, RZ, -R23 ;  /* 0x000000ffff177224 */ /* 0x000fe400078e0a17 */
[----:B0-----:R-:W-:Y:S02]  /*5900*/  IMAD.MOV.U32 R0, RZ, RZ, R11 ;  /* 0x000000ffff007224 */ /* 0x001fe400078e000b */
[----:B------:R-:W-:Y:S02]  /*5910*/  IMAD.MOV R24, RZ, RZ, -R8 ;  /* 0x000000ffff187224 */ /* 0x000fe400078e0a08 */
[----:B------:R-:W-:Y:S02]  /*5920*/  @!P4 IMAD.MOV R0, RZ, RZ, -R0 ;  /* 0x000000ffff00c224 */ /* 0x000fe400078e0a00 */
[C---:B------:R-:W-:Y:S02]  /*5930*/  IMAD R8, R5.reuse, R23, R18 ;  /* 0x0000001705087224 */ /* 0x040fe400078e0212 */
[C---:B------:R-:W-:Y:S01]  /*5940*/  IMAD R6, R5.reuse, R24, R6 ;  /* 0x0000001805067224 */ /* 0x040fe200078e0206 */
[----:B------:R0:W-:Y:S01]  /*5950*/  STL [R1+0x7c0], R0 ;  /* 0x0007c00001007387 */ /* 0x0001e20000100800 */
[----:B------:R-:W-:Y:S01]  /*5960*/  @!P6 IMAD.IADD R16, R16, 0x1, -R5 ;  /* 0x000000011010e824 */ /* 0x000fe200078e0a05 */
[----:B------:R-:W-:Y:S01]  /*5970*/  ISETP.GT.U32.AND P6, PT, R5, R4, PT ;  /* 0x000000040500720c */ /* 0x000fe20003fc4070 */
[----:B------:R-:W-:-:S03]  /*5980*/  IMAD.HI.U32 R15, R9, R2, RZ ;  /* 0x00000002090f7227 */ /* 0x000fc600078e00ff */
[----:B------:R-:W-:Y:S01]  /*5990*/  ISETP.GT.U32.AND P4, PT, R5, R16, PT ;  /* 0x000000100500720c */ /* 0x000fe20003f84070 */
[----:B------:R-:W-:Y:S01]  /*59a0*/  @!P3 IMAD.IADD R13, R13, 0x1, -R5 ;  /* 0x000000010d0db824 */ /* 0x000fe200078e0a05 */
[C---:B------:R-:W-:Y:S01]  /*59b0*/  ISETP.GT.U32.AND P3, PT, R5.reuse, R6, PT ;  /* 0x000000060500720c */ /* 0x040fe20003f64070 */
[----:B------:R-:W-:Y:S02]  /*59c0*/  IMAD.MOV R18, RZ, RZ, -R15 ;  /* 0x000000ffff127224 */ /* 0x000fe400078e0a0f */
[----:B0-----:R-:W-:Y:S02]  /*59d0*/  IMAD.MOV.U32 R0, RZ, RZ, R22 ;  /* 0x000000ffff007224 */ /* 0x001fe400078e0016 */
[C---:B------:R-:W-:Y:S02]  /*59e0*/  IMAD R2, R5.reuse, R18, R2 ;  /* 0x0000001205027224 */ /* 0x040fe400078e0202 */
[----:B------:R-:W-:Y:S01]  /*59f0*/  @!P2 IMAD.MOV R0, RZ, RZ, -R0 ;  /* 0x000000ffff00a224 */ /* 0x000fe200078e0a00 */
[----:B------:R-:W-:Y:S01]  /*5a00*/  ISETP.GT.U32.AND P2, PT, R5, R8, PT ;  /* 0x000000080500720c */ /* 0x000fe20003f44070 */
[----:B------:R-:W-:-:S02]  /*5a10*/  VIADD R15, R28, 0x1a0 ;  /* 0x000001a01c0f7836 */ /* 0x000fc40000000000 */
[----:B------:R-:W-:Y:S01]  /*5a20*/  VIADD R12, R28, 0x19f ;  /* 0x0000019f1c0c7836 */ /* 0x000fe20000000000 */
[----:B------:R0:W-:Y:S01]  /*5a30*/  STL [R1+0x7d4], R0 ;  /* 0x0007d40001007387 */ /* 0x0001e20000100800 */
[--C-:B------:R-:W-:Y:S01]  /*5a40*/  @!P0 IMAD.IADD R17, R17, 0x1, -R5.reuse ;  /* 0x0000000111118824 */ /* 0x100fe200078e0a05 */
[----:B------:R-:W-:Y:S01]  /*5a50*/  IABS R18, R15 ;  /* 0x0000000f00127213 */ /* 0x000fe20000000000 */
[----:B------:R-:W-:Y:S01]  /*5a60*/  @!P6 IMAD.IADD R4, R4, 0x1, -R5 ;  /* 0x000000010404e824 */ /* 0x000fe200078e0a05 */
[----:B------:R-:W-:Y:S01]  /*5a70*/  ISETP.GT.U32.AND P6, PT, R5, R2, PT ;  /* 0x000000020500720c */ /* 0x000fe20003fc4070 */
[----:B------:R-:W-:Y:S01]  /*5a80*/  IMAD.MOV.U32 R10, RZ, RZ, R13 ;  /* 0x000000ffff0a7224 */ /* 0x000fe200078e000d */
[----:B------:R-:W-:Y:S01]  /*5a90*/  IABS R11, R12 ;  /* 0x0000000c000b7213 */ /* 0x000fe20000000000 */
[--C-:B------:R-:W-:Y:S01]  /*5aa0*/  @!P3 IMAD.IADD R6, R6, 0x1, -R5.reuse ;  /* 0x000000010606b824 */ /* 0x100fe200078e0a05 */
[----:B------:R-:W-:Y:S01]  /*5ab0*/  ISETP.GE.AND P0, PT, R20, RZ, PT ;  /* 0x000000ff1400720c */ /* 0x000fe20003f06270 */
[----:B------:R-:W-:Y:S01]  /*5ac0*/  @!P2 IMAD.IADD R8, R8, 0x1, -R5 ;  /* 0x000000010808a824 */ /* 0x000fe200078e0a05 */
[----:B------:R-:W-:Y:S01]  /*5ad0*/  ISETP.GE.AND P2, PT, R3, RZ, PT ;  /* 0x000000ff0300720c */ /* 0x000fe20003f46270 */
[----:B0-----:R-:W-:Y:S01]  /*5ae0*/  IMAD.MOV.U32 R0, RZ, RZ, R17 ;  /* 0x000000ffff007224 */ /* 0x001fe200078e0011 */
[----:B------:R-:W-:Y:S01]  /*5af0*/  ISETP.GE.AND P3, PT, R19, RZ, PT ;  /* 0x000000ff1300720c */ /* 0x000fe20003f66270 */
[----:B------:R-:W-:Y:S01]  /*5b00*/  @!P4 IMAD.IADD R16, R16, 0x1, -R5 ;  /* 0x000000011010c824 */ /* 0x000fe200078e0a05 */
[----:B------:R-:W-:Y:S01]  /*5b10*/  ISETP.GE.AND P4, PT, R21, RZ, PT ;  /* 0x000000ff1500720c */ /* 0x000fe20003f86270 */
[----:B------:R-:W-:Y:S01]  /*5b20*/  @!P5 IMAD.MOV R10, RZ, RZ, -R10 ;  /* 0x000000ffff0ad224 */ /* 0x000fe200078e0a0a */
[C---:B------:R-:W-:Y:S01]  /*5b30*/  ISETP.GT.U32.AND P5, PT, R5.reuse, R8, PT ;  /* 0x000000080500720c */ /* 0x040fe20003fa4070 */
[----:B------:R-:W-:Y:S01]  /*5b40*/  @!P1 IMAD.MOV R0, RZ, RZ, -R0 ;  /* 0x000000ffff009224 */ /* 0x000fe200078e0a00 */
[----:B------:R-:W-:Y:S01]  /*5b50*/  ISETP.GT.U32.AND P1, PT, R5, R6, PT ;  /* 0x000000060500720c */ /* 0x000fe20003f24070 */
[C---:B------:R-:W-:Y:S01]  /*5b60*/  IMAD.HI.U32 R22, R9.reuse, R18, RZ ;  /* 0x0000001209167227 */ /* 0x040fe200078e00ff */
[----:B------:R0:W-:Y:S03]  /*5b70*/  STL [R1+0x7d0], R10 ;  /* 0x0007d00a01007387 */ /* 0x0001e60000100800 */
[----:B------:R-:W-:Y:S01]  /*5b80*/  IMAD.HI.U32 R20, R9, R11, RZ ;  /* 0x0000000b09147227 */ /* 0x000fe200078e00ff */
[----:B------:R1:W-:Y:S03]  /*5b90*/  STL [R1+0x7f0], R0 ;  /* 0x0007f00001007387 */ /* 0x0003e60000100800 */
[----:B------:R-:W-:-:S02]  /*5ba0*/  IMAD.MOV R22, RZ, RZ, -R22 ;  /* 0x000000ffff167224 */ /* 0x000fc400078e0a16 */
[----:B------:R-:W-:Y:S02]  /*5bb0*/  IMAD.MOV R20, RZ, RZ, -R20 ;  /* 0x000000ffff147224 */ /* 0x000fe400078e0a14 */
[----:B------:R-:W-:Y:S02]  /*5bc0*/  @!P6 IMAD.IADD R2, R2, 0x1, -R5 ;  /* 0x000000010202e824 */ /* 0x000fe400078e0a05 */
[----:B0-----:R-:W-:Y:S02]  /*5bd0*/  IMAD.MOV.U32 R10, RZ, RZ, R4 ;  /* 0x000000ffff0a7224 */ /* 0x001fe400078e0004 */
[----:B-1----:R-:W-:Y:S01]  /*5be0*/  IMAD.MOV.U32 R0, RZ, RZ, R16 ;  /* 0x000000ffff007224 */ /* 0x002fe200078e0010 */
[C---:B------:R-:W-:Y:S01]  /*5bf0*/  ISETP.GT.U32.AND P6, PT, R5.reuse, R2, PT ;  /* 0x000000020500720c */ /* 0x040fe20003fc4070 */
[C---:B------:R-:W-:Y:S02]  /*5c00*/  IMAD R3, R5.reuse, R22, R18 ;  /* 0x0000001605037224 */ /* 0x040fe400078e0212 */
[----:B------:R-:W-:-:S02]  /*5c10*/  IMAD R11, R5, R20, R11 ;  /* 0x00000014050b7224 */ /* 0x000fc400078e020b */
[----:B------:R-:W-:Y:S02]  /*5c20*/  VIADD R13, R28, 0x19e ;  /* 0x0000019e1c0d7836 */ /* 0x000fe40000000000 */
[----:B------:R-:W-:Y:S01]  /*5c30*/  @!P0 IMAD.MOV R10, RZ, RZ, -R10 ;  /* 0x000000ffff0a8224 */ /* 0x000fe200078e0a0a */
[C---:B------:R-:W-:Y:S01]  /*5c40*/  ISETP.GT.U32.AND P0, PT, R5.reuse, R3, PT ;  /* 0x000000030500720c */ /* 0x040fe20003f04070 */
[----:B------:R-:W-:Y:S01]  /*5c50*/  @!P4 IMAD.MOV R0, RZ, RZ, -R0 ;  /* 0x000000ffff00c224 */ /* 0x000fe200078e0a00 */
[----:B------:R-:W-:Y:S01]  /*5c60*/  ISETP.GE.AND P4, PT, R14, RZ, PT ;  /* 0x000000ff0e00720c */ /* 0x000fe20003f86270 */
[--C-:B------:R-:W-:Y:S01]  /*5c70*/  @!P5 IMAD.IADD R8, R8, 0x1, -R5.reuse ;  /* 0x000000010808d824 */ /* 0x100fe200078e0a05 */
[----:B------:R-:W-:Y:S01]  /*5c80*/  IABS R14, R13 ;  /* 0x0000000d000e7213 */ /* 0x000fe20000000000 */
[----:B------:R-:W-:Y:S01]  /*5c90*/  @!P1 IMAD.IADD R6, R6, 0x1, -R5 ;  /* 0x0000000106069824 */ /* 0x000fe200078e0a05 */
[----:B------:R-:W-:Y:S01]  /*5ca0*/  ISETP.GT.U32.AND P5, PT, R5, R11, PT ;  /* 0x0000000b0500720c */ /* 0x000fe20003fa4070 */
[----:B------:R0:W-:Y:S01]  /*5cb0*/  STL [R1+0x7ec], R10 ;  /* 0x0007ec0a01007387 */ /* 0x0001e20000100800 */
[----:B------:R-:W-:Y:S01]  /*5cc0*/  ISETP.GE.AND P1, PT, R15, RZ, PT ;  /* 0x000000ff0f00720c */ /* 0x000fe20003f26270 */
[----:B------:R-:W-:-:S02]  /*5cd0*/  IMAD.HI.U32 R15, R9, R14, RZ ;  /* 0x0000000e090f7227 */ /* 0x000fc400078e00ff */
[----:B------:R1:W-:Y:S02]  /*5ce0*/  STL [R1+0x7e8], R0 ;  /* 0x0007e80001007387 */ /* 0x0003e40000100800 */
[----:B------:R-:W-:Y:S02]  /*5cf0*/  VIADD R4, R28, 0x19d ;  /* 0x0000019d1c047836 */ /* 0x000fe40000000000 */
[----:B------:R-:W-:Y:S01]  /*5d00*/  @!P6 IMAD.IADD R2, R2, 0x1, -R5 ;  /* 0x000000010202e824 */ /* 0x000fe200078e0a05 */
[----:B------:R-:W-:Y:S01]  /*5d10*/  ISETP.GE.AND P6, PT, R12, RZ, PT ;  /* 0x000000ff0c00720c */ /* 0x000fe20003fc6270 */
[----:B0-----:R-:W-:Y:S01]  /*5d20*/  IMAD.MOV.U32 R10, RZ, RZ, R8 ;  /* 0x000000ffff0a7224 */ /* 0x001fe200078e0008 */
[----:B------:R-:W-:Y:S01]  /*5d30*/  IABS R17, R4 ;  /* 0x0000000400117213 */ /* 0x000fe20000000000 */
[----:B------:R-:W-:Y:S02]  /*5d40*/  IMAD.MOV R15, RZ, RZ, -R15 ;  /* 0x000000ffff0f7224 */ /* 0x000fe400078e0a0f */
[----:B-1----:R-:W-:-:S02]  /*5d50*/  IMAD.MOV.U32 R0, RZ, RZ, R6 ;  /* 0x000000ffff007224 */ /* 0x002fc400078e0006 */
[----:B------:R-:W-:Y:S02]  /*5d60*/  @!P2 IMAD.MOV R10, RZ, RZ, -R10 ;  /* 0x000000ffff0aa224 */ /* 0x000fe400078e0a0a */
[----:B------:R-:W-:Y:S01]  /*5d70*/  @!P3 IMAD.MOV R0, RZ, RZ, -R0 ;  /* 0x000000ffff00b224 */ /* 0x000fe200078e0a00 */
[----:B------:R-:W-:Y:S01]  /*5d80*/  ISETP.GE.AND P3, PT, R4, RZ, PT ;  /* 0x000000ff0400720c */ /* 0x000fe20003f66270 */
[--C-:B------:R-:W-:Y:S01]  /*5d90*/  @!P0 IMAD.IADD R3, R3, 0x1, -R5.reuse ;  /* 0x0000000103038824 */ /* 0x100fe200078e0a05 */
[----:B------:R-:W-:Y:S01]  /*5da0*/  STL [R1+0x7e4], R10 ;  /* 0x0007e40a01007387 */ /* 0x000fe20000100800 */
[----:B------:R-:W-:Y:S01]  /*5db0*/  @!P5 IMAD.IADD R11, R11, 0x1, -R5 ;  /* 0x000000010b0bd824 */ /* 0x000fe200078e0a05 */
[----:B------:R-:W-:Y:S01]  /*5dc0*/  ISETP.GE.AND P0, PT, R13, RZ, PT ;  /* 0x000000ff0d00720c */ /* 0x000fe20003f06270 */
[C---:B------:R-:W-:Y:S01]  /*5dd0*/  IMAD R14, R5.reuse, R15, R14 ;  /* 0x0000000f050e7224 */ /* 0x040fe200078e020e */
[----:B------:R0:W-:Y:S01]  /*5de0*/  STL [R1+0x7e0], R0 ;  /* 0x0007e00001007387 */ /* 0x0001e20000100800 */
[----:B------:R-:W-:Y:S01]  /*5df0*/  ISETP.GT.U32.AND P2, PT, R5, R3, PT ;  /* 0x000000030500720c */ /* 0x000fe20003f44070 */
[----:B------:R-:W-:Y:S01]  /*5e00*/  IMAD.HI.U32 R12, R9, R17, RZ ;  /* 0x00000011090c7227 */ /* 0x000fe200078e00ff */
[----:B------:R-:W-:-:S03]  /*5e10*/  ISETP.GT.U32.AND P5, PT, R5, R11, PT ;  /* 0x0000000b0500720c */ /* 0x000fc60003fa4070 */
[----:B------:R-:W-:Y:S02]  /*5e20*/  IMAD.MOV R12, RZ, RZ, -R12 ;  /* 0x000000ffff0c7224 */ /* 0x000fe400078e0a0c */
[C---:B------:R-:W-:Y:S02]  /*5e30*/  VIADD R15, R28.reuse, 0x19c ;  /* 0x0000019c1c0f7836 */ /* 0x040fe40000000000 */
[----:B0-----:R-:W-:Y:S02]  /*5e40*/  IMAD.MOV.U32 R0, RZ, RZ, R2 ;  /* 0x000000ffff007224 */ /* 0x001fe400078e0002 */
[C---:B------:R-:W-:Y:S02]  /*5e50*/  IMAD R17, R5.reuse, R12, R17 ;  /* 0x0000000c05117224 */ /* 0x040fe400078e0211 */
[----:B------:R-:W-:Y:S01]  /*5e60*/  @!P4 IMAD.MOV R0, RZ, RZ, -R0 ;  /* 0x000000ffff00c224 */ /* 0x000fe200078e0a00 */
[----:B------:R-:W-:Y:S01]  /*5e70*/  ISETP.GT.U32.AND P4, PT, R5, R14, PT ;  /* 0x0000000e0500720c */ /* 0x000fe20003f84070 */
[--C-:B------:R-:W-:Y:S01]  /*5e80*/  @!P2 IMAD.IADD R3, R3, 0x1, -R5.reuse ;  /* 0x000000010303a824 */ /* 0x100fe200078e0a05 */
[----:B------:R-:W-:Y:S01]  /*5e90*/  ISETP.GE.AND P2, PT, R15, RZ, PT ;  /* 0x000000ff0f00720c */ /* 0x000fe20003f46270 */
[----:B------:R-:W-:Y:S01]  /*5ea0*/  @!P5 IMAD.IADD R11, R11, 0x1, -R5 ;  /* 0x000000010b0bd824 */ /* 0x000fe200078e0a05 */
[----:B------:R-:W-:Y:S01]  /*5eb0*/  IABS R15, R15 ;  /* 0x0000000f000f7213 */ /* 0x000fe20000000000 */
[----:B------:R0:W-:Y:S01]  /*5ec0*/  STL [R1+0x7dc], R0 ;  /* 0x0007dc0001007387 */ /* 0x0001e20000100800 */
[----:B------:R-:W-:Y:S01]  /*5ed0*/  ISETP.GT.U32.AND P5, PT, R5, R17, PT ;  /* 0x000000110500720c */ /* 0x000fe20003fa4070 */
[----:B------:R-:W-:-:S02]  /*5ee0*/  VIADD R6, R28, 0x19a ;  /* 0x0000019a1c067836 */ /* 0x000fc40000000000 */
[----:B------:R-:W-:-:S03]  /*5ef0*/  IMAD.HI.U32 R8, R9, R15, RZ ;  /* 0x0000000f09087227 */ /* 0x000fc600078e00ff */
[----:B------:R-:W-:Y:S01]  /*5f00*/  IABS R13, R6 ;  /* 0x00000006000d7213 */ /* 0x000fe20000000000 */
[----:B------:R-:W-:Y:S02]  /*5f10*/  @!P4 IMAD.IADD R14, R14, 0x1, -R5 ;  /* 0x000000010e0ec824 */ /* 0x000fe400078e0a05 */
[----:B0-----:R-:W-:Y:S02]  /*5f20*/  IMAD.MOV.U32 R0, RZ, RZ, R3 ;  /* 0x000000ffff007224 */ /* 0x001fe400078e0003 */
[----:B------:R-:W-:Y:S01]  /*5f30*/  VIADD R2, R28, 0x19b ;  /* 0x0000019b1c027836 */ /* 0x000fe20000000000 */
[----:B------:R-:W-:Y:S01]  /*5f40*/  ISETP.GT.U32.AND P4, PT, R5, R14, PT ;  /* 0x0000000e0500720c */ /* 0x000fe20003f84070 */
[----:B------:R-:W-:Y:S02]  /*5f50*/  @!P1 IMAD.MOV R0, RZ, RZ, -R0 ;  /* 0x000000ffff009224 */ /* 0x000fe400078e0a00 */
[----:B------:R-:W-:Y:S01]  /*5f60*/  IMAD.MOV R8, RZ, RZ, -R8 ;  /* 0x000000ffff087224 */ /* 0x000fe200078e0a08 */
[----:B------:R-:W-:Y:S01]  /*5f70*/  IABS R4, R2 ;  /* 0x0000000200047213 */ /* 0x000fe20000000000 */
[----:B------:R-:W-:Y:S01]  /*5f80*/  @!P5 IMAD.IADD R17, R17, 0x1, -R5 ;  /* 0x000000011111d824 */ /* 0x000fe200078e0a05 */
[----:B------:R0:W-:Y:S01]  /*5f90*/  STL [R1+0x7d8], R0 ;  /* 0x0007d80001007387 */ /* 0x0001e20000100800 */
[----:B------:R-:W-:Y:S01]  /*5fa0*/  IMAD R15, R5, R8, R15 ;  /* 0x00000008050f7224 */ /* 0x000fe200078e020f */
[----:B------:R-:W-:Y:S01]  /*5fb0*/  ISETP.GE.AND P1, PT, R2, RZ, PT ;  /* 0x000000ff0200720c */ /* 0x000fe20003f26270 */
[----:B------:R-:W-:Y:S01]  /*5fc0*/  IMAD.HI.U32 R2, R9, R13, RZ ;  /* 0x0000000d09027227 */ /* 0x000fe200078e00ff */
[----:B------:R-:W-:-:S03]  /*5fd0*/  ISETP.GT.U32.AND P5, PT, R5, R17, PT ;  /* 0x000000110500720c */ /* 0x000fc60003fa4070 */
[----:B------:R-:W-:Y:S01]  /*5fe0*/  @!P4 IMAD.IADD R14, R14, 0x1, -R5 ;  /* 0x000000010e0ec824 */ /* 0x000fe200078e0a05 */
[----:B------:R-:W-:Y:S01]  /*5ff0*/  ISETP.GT.U32.AND P4, PT, R5, R15, PT ;  /* 0x0000000f0500720c */ /* 0x000fe20003f84070 */
[----:B------:R-:W-:-:S04]  /*6000*/  IMAD.HI.U32 R3, R9, R4, RZ ;  /* 0x0000000409037227 */ /* 0x000fc800078e00ff */
[----:B0-----:R-:W-:Y:S02]  /*6010*/  IMAD.MOV.U32 R0, RZ, RZ, R11 ;  /* 0x000000ffff007224 */ /* 0x001fe400078e000b */
[----:B------:R-:W-:Y:S02]  /*6020*/  IMAD.MOV R3, RZ, RZ, -R3 ;  /* 0x000000ffff037224 */ /* 0x000fe400078e0a03 */
[----:B------:R-:W-:Y:S01]  /*6030*/  @!P6 IMAD.MOV R0, RZ, RZ, -R0 ;  /* 0x000000ffff00e224 */ /* 0x000fe200078e0a00 */
[----:B------:R-:W-:Y:S01]  /*6040*/  ISETP.GE.AND P6, PT, R6, RZ, PT ;  /* 0x000000ff0600720c */ /* 0x000fe20003fc6270 */
[----:B------:R-:W-:Y:S02]  /*6050*/  IMAD.MOV R6, RZ, RZ, -R2 ;  /* 0x000000ffff067224 */ /* 0x000fe400078e0a02 */
[C---:B------:R-:W-:Y:S01]  /*6060*/  IMAD R4, R5.reuse, R3, R4 ;  /* 0x0000000305047224 */ /* 0x040fe200078e0204 */
[----:B------:R0:W-:Y:S01]  /*6070*/  STL [R1+0x7cc], R0 ;  /* 0x0007cc0001007387 */ /* 0x0001e20000100800 */
[----:B------:R-:W-:-:S02]  /*6080*/  IMAD R13, R5, R6, R13 ;  /* 0x00000006050d7224 */ /* 0x000fc400078e020d */
[--C-:B------:R-:W-:Y:S01]  /*6090*/  @!P5 IMAD.IADD R17, R17, 0x1, -R5.reuse ;  /* 0x000000011111d824 */ /* 0x100fe200078e0a05 */
[----:B------:R-:W-:Y:S01]  /*60a0*/  ISETP.GT.U32.AND P5, PT, R5, R4, PT ;  /* 0x000000040500720c */ /* 0x000fe20003fa4070 */
[----:B------:R-:W-:Y:S02]  /*60b0*/  @!P4 IMAD.IADD R15, R15, 0x1, -R5 ;  /* 0x000000010f0fc824 */ /* 0x000fe400078e0a05 */
[C---:B------:R-:W-:Y:S02]  /*60c0*/  VIADD R2, R28.reuse, 0x199 ;  /* 0x000001991c027836 */ /* 0x040fe40000000000 */
[C---:B------:R-:W-:Y:S01]  /*60d0*/  VIADD R11, R28.reuse, 0x197 ;  /* 0x000001971c0b7836 */ /* 0x040fe20000000000 */
[C---:B------:R-:W-:Y:S01]  /*60e0*/  ISETP.GT.U32.AND P4, PT, R5.reuse, R15, PT ;  /* 0x0000000f0500720c */ /* 0x040fe20003f84070 */
[----:B0-----:R-:W-:Y:S01]  /*60f0*/  IMAD.MOV.U32 R0, RZ, RZ, R14 ;  /* 0x000000ffff007224 */ /* 0x001fe200078e000e */
[----:B------:R-:W-:Y:S01]  /*6100*/  IABS R6, R2 ;  /* 0x0000000200067213 */ /* 0x000fe20000000000 */
[----:B------:R-:W-:Y:S01]  /*6110*/  VIADD R16, R28, 0x198 ;  /* 0x000001981c107836 */ /* 0x000fe20000000000 */
[----:B------:R-:W-:Y:S01]  /*6120*/  IABS R12, R11 ;  /* 0x0000000b000c7213 */ /* 0x000fe20000000000 */
[----:B------:R-:W-:Y:S01]  /*6130*/  @!P0 IMAD.MOV R0, RZ, RZ, -R0 ;  /* 0x000000ffff008224 */ /* 0x000fe200078e0a00 */
[----:B------:R-:W-:Y:S01]  /*6140*/  ISETP.GT.U32.AND P0, PT, R5, R13, PT ;  /* 0x0000000d0500720c */ /* 0x000fe20003f04070 */
[----:B------:R-:W-:Y:S01]  /*6150*/  IMAD.HI.U32 R14, R9, R6, RZ ;  /* 0x00000006090e7227 */ /* 0x000fe200078e00ff */
[----:B------:R-:W-:-:S02]  /*6160*/  IABS R18, R16 ;  /* 0x0000001000127213 */ /* 0x000fc40000000000 */
[----:B------:R0:W-:Y:S01]  /*6170*/  STL [R1+0x7c8], R0 ;  /* 0x0007c80001007387 */ /* 0x0001e20000100800 */
[----:B------:R-:W-:Y:S02]  /*6180*/  VIADD R3, R28, 0x196 ;  /* 0x000001961c037836 */ /* 0x000fe40000000000 */
[--C-:B------:R-:W-:Y:S02]  /*6190*/  @!P5 IMAD.IADD R4, R4, 0x1, -R5.reuse ;  /* 0x000000010404d824 */ /* 0x100fe400078e0a05 */
[----:B------:R-:W-:Y:S01]  /*61a0*/  IMAD.MOV R14, RZ, RZ, -R14 ;  /* 0x000000ffff0e7224 */ /* 0x000fe200078e0a0e */
[----:B------:R-:W-:Y:S01]  /*61b0*/  IABS R8, R3 ;  /* 0x0000000300087213 */ /* 0x000fe20000000000 */
[--C-:B------:R-:W-:Y:S01]  /*61c0*/  @!P4 IMAD.IADD R15, R15, 0x1, -R5.reuse ;  /* 0x000000010f0fc824 */ /* 0x100fe200078e0a05 */
[----:B------:R-:W-:Y:S01]  /*61d0*/  ISETP.GT.U32.AND P5, PT, R5, R4, PT ;  /* 0x000000040500720c */ /* 0x000fe20003fa4070 */
[----:B------:R-:W-:Y:S02]  /*61e0*/  @!P0 IMAD.IADD R13, R13, 0x1, -R5 ;  /* 0x000000010d0d8824 */ /* 0x000fe400078e0a05 */
[----:B0-----:R-:W-:-:S02]  /*61f0*/  IMAD.MOV.U32 R0, RZ, RZ, R17 ;  /* 0x000000ffff007224 */ /* 0x001fc400078e0011 */
[----:B------:R-:W-:Y:S01]  /*6200*/  IMAD.HI.U32 R17, R9, R18, RZ ;  /* 0x0000001209117227 */ /* 0x000fe200078e00ff */
[----:B------:R-:W-:-:S03]  /*6210*/  ISETP.GT.U32.AND P0, PT, R5, R13, PT ;  /* 0x0000000d0500720c */ /* 0x000fc60003f04070 */
[----:B------:R-:W-:Y:S01]  /*6220*/  @!P3 IMAD.MOV R0, RZ, RZ, -R0 ;  /* 0x000000ffff00b224 */ /* 0x000fe200078e0a00 */
[----:B------:R-:W-:Y:S01]  /*6230*/  ISETP.GE.AND P3, PT, R2, RZ, PT ;  /* 0x000000ff0200720c */ /* 0x000fe20003f66270 */
[----:B------:R-:W-:Y:S02]  /*6240*/  IMAD R2, R5, R14, R6 ;  /* 0x0000000e05027224 */ /* 0x000fe400078e0206 */
[----:B------:R-:W-:Y:S01]  /*6250*/  IMAD.HI.U32 R6, R9, R12, RZ ;  /* 0x0000000c09067227 */ /* 0x000fe200078e00ff */
[----:B------:R0:W-:Y:S02]  /*6260*/  STL [R1+0x7c4], R0 ;  /* 0x0007c40001007387 */ /* 0x0001e40000100800 */
[----:B------:R-:W-:Y:S01]  /*6270*/  ISETP.GT.U32.AND P4, PT, R5, R2, PT ;  /* 0x000000020500720c */ /* 0x000fe20003f84070 */
[----:B------:R-:W-:-:S04]  /*6280*/  IMAD.HI.U32 R14, R9, R8, RZ ;  /* 0x00000008090e7227 */ /* 0x000fc800078e00ff */
[----:B------:R-:W-:Y:S02]  /*6290*/  IMAD.MOV R6, RZ, RZ, -R6 ;  /* 0x000000ffff067224 */ /* 0x000fe400078e0a06 */
[----:B------:R-:W-:Y:S02]  /*62a0*/  IMAD.MOV R17, RZ, RZ, -R17 ;  /* 0x000000ffff117224 */ /* 0x000fe400078e0a11 */
[----:B0-----:R-:W-:Y:S02]  /*62b0*/  IMAD.MOV.U32 R0, RZ, RZ, R15 ;  /* 0x000000ffff007224 */ /* 0x001fe400078e000f */
[----:B------:R-:W-:Y:S02]  /*62c0*/  IMAD.MOV R14, RZ, RZ, -R14 ;  /* 0x000000ffff0e7224 */ /* 0x000fe400078e0a0e */
[----:B------:R-:W-:Y:S02]  /*62d0*/  @!P2 IMAD.MOV R0, RZ, RZ, -R0 ;  /* 0x000000ffff00a224 */ /* 0x000fe400078e0a00 */
[----:B------:R-:W-:-:S02]  /*62e0*/  IMAD R12, R5, R6, R12 ;  /* 0x00000006050c7224 */ /* 0x000fc400078e020c */
[--C-:B------:R-:W-:Y:S01]  /*62f0*/  @!P0 IMAD.IADD R13, R13, 0x1, -R5.reuse ;  /* 0x000000010d0d8824 */ /* 0x100fe200078e0a05 */
[----:B------:R0:W-:Y:S01]  /*6300*/  STL [R1+0x7bc], R0 ;  /* 0x0007bc0001007387 */ /* 0x0001e20000100800 */
[----:B------:R-:W-:Y:S01]  /*6310*/  VIADD R6, R28, 0x195 ;  /* 0x000001951c067836 */ /* 0x000fe20000000000 */
[C---:B------:R-:W-:Y:S01]  /*6320*/  ISETP.GT.U32.AND P0, PT, R5.reuse, R12, PT ;  /* 0x0000000c0500720c */ /* 0x040fe20003f04070 */
[----:B------:R-:W-:Y:S01]  /*6330*/  @!P5 IMAD.IADD R4, R4, 0x1, -R5 ;  /* 0x000000010404d824 */ /* 0x000fe200078e0a05 */
[----:B------:R-:W-:Y:S01]  /*6340*/  ISETP.GE.AND P5, PT, R16, RZ, PT ;  /* 0x000000ff1000720c */ /* 0x000fe20003fa6270 */
[C---:B------:R-:W-:Y:S02]  /*6350*/  IMAD R18, R5.reuse, R17, R18 ;  /* 0x0000001105127224 */ /* 0x040fe400078e0212 */
[C---:B------:R-:W-:Y:S01]  /*6360*/  IMAD R8, R5.reuse, R14, R8 ;  /* 0x0000000e05087224 */ /* 0x040fe200078e0208 */
[----:B------:R-:W-:Y:S01]  /*6370*/  IABS R14, R6 ;  /* 0x00000006000e7213 */ /* 0x000fe20000000000 */
[----:B------:R-:W-:Y:S01]  /*6380*/  IMAD.MOV.U32 R10, RZ, RZ, R4 ;  /* 0x000000ffff0a7224 */ /* 0x000fe200078e0004 */
[----:B------:R-:W-:Y:S01]  /*6390*/  ISETP.GT.U32.AND P2, PT, R5, R18, PT ;  /* 0x000000120500720c */ /* 0x000fe20003f44070 */
[----:B0-----:R-:W-:-:S02]  /*63a0*/  IMAD.MOV.U32 R0, RZ, RZ, R13 ;  /* 0x000000ffff007224 */ /* 0x001fc400078e000d */
[--C-:B------:R-:W-:Y:S02]  /*63b0*/  @!P4 IMAD.IADD R2, R2, 0x1, -R5.reuse ;  /* 0x000000010202c824 */ /* 0x100fe400078e0a05 */
[----:B------:R-:W-:Y:S01]  /*63c0*/  @!P6 IMAD.MOV R0, RZ, RZ, -R0 ;  /* 0x000000ffff00e224 */ /* 0x000fe200078e0a00 */
[C---:B------:R-:W-:Y:S01]  /*63d0*/  ISETP.GT.U32.AND P6, PT, R5.reuse, R8, PT ;  /* 0x000000080500720c */ /* 0x040fe20003fc4070 */
[----:B------:R-:W-:Y:S01]  /*63e0*/  IMAD.MOV.U32 R4, RZ, RZ, R14 ;  /* 0x000000ffff047224 */ /* 0x000fe200078e000e */
[----:B------:R-:W-:Y:S01]  /*63f0*/  ISETP.GT.U32.AND P4, PT, R5, R2, PT ;  /* 0x000000020500720c */ /* 0x000fe20003f84070 */
[----:B------:R-:W-:Y:S01]  /*6400*/  @!P1 IMAD.MOV R10, RZ, RZ, -R10 ;  /* 0x000000ffff0a9224 */ /* 0x000fe200078e0a0a */
[----:B------:R-:W-:Y:S01]  /*6410*/  ISETP.GE.AND P1, PT, R11, RZ, PT ;  /* 0x000000ff0b00720c */ /* 0x000fe20003f26270 */
[----:B------:R-:W-:Y:S02]  /*6420*/  VIADD R11, R28, 0x194 ;  /* 0x000001941c0b7836 */ /* 0x000fe40000000000 */
[----:B------:R-:W-:Y:S01]  /*6430*/  IMAD.HI.U32 R13, R9, R4, RZ ;  /* 0x00000004090d7227 */ /* 0x000fe200078e00ff */
[----:B------:R-:W-:Y:S02]  /*6440*/  STL [R1+0x7b8], R10 ;  /* 0x0007b80a01007387 */ /* 0x000fe40000100800 */
[----:B------:R-:W-:Y:S01]  /*6450*/  IABS R17, R11 ;  /* 0x0000000b00117213 */ /* 0x000fe20000000000 */
[----:B------:R-:W-:Y:S01]  /*6460*/  @!P0 IMAD.IADD R12, R12, 0x1, -R5 ;  /* 0x000000010c0c8824 */ /* 0x000fe200078e0a05 */
[----:B------:R0:W-:Y:S01]  /*6470*/  STL [R1+0x7b4], R0 ;  /* 0x0007b40001007387 */ /* 0x0001e20000100800 */
[----:B------:R-:W-:-:S02]  /*6480*/  IMAD.MOV R13, RZ, RZ, -R13 ;  /* 0x000000ffff0d7224 */ /* 0x000fc400078e0a0d */
[--C-:B------:R-:W-:Y:S01]  /*6490*/  @!P2 IMAD.IADD R18, R18, 0x1, -R5.reuse ;  /* 0x000000011212a824 */ /* 0x100fe200078e0a05 */
[----:B------:R-:W-:Y:S01]  /*64a0*/  ISETP.GE.AND P2, PT, R6, RZ, PT ;  /* 0x000000ff0600720c */ /* 0x000fe20003f46270 */
[----:B------:R-:W-:Y:S01]  /*64b0*/  @!P6 IMAD.IADD R8, R8, 0x1, -R5 ;  /* 0x000000010808e824 */ /* 0x000fe200078e0a05 */
[C---:B------:R-:W-:Y:S01]  /*64c0*/  ISETP.GT.U32.AND P6, PT, R5.reuse, R12, PT ;  /* 0x0000000c0500720c */ /* 0x040fe20003fc4070 */
[C---:B------:R-:W-:Y:S01]  /*64d0*/  IMAD R4, R5.reuse, R13, R4 ;  /* 0x0000000d05047224 */ /* 0x040fe200078e0204 */
[----:B------:R-:W-:Y:S01]  /*64e0*/  ISETP.GT.U32.AND P0, PT, R5, R18, PT ;  /* 0x000000120500720c */ /* 0x000fe20003f04070 */
[----:B------:R-:W-:-:S04]  /*64f0*/  IMAD.HI.U32 R13, R9, R17, RZ ;  /* 0x00000011090d7227 */ /* 0x000fc800078e00ff */
[----:B------:R-:W-:Y:S01]  /*6500*/  @!P4 IMAD.IADD R2, R2, 0x1, -R5 ;  /* 0x000000010202c824 */ /* 0x000fe200078e0a05 */
[----:B------:R-:W-:Y:S01]  /*6510*/  ISETP.GE.AND P4, PT, R3, RZ, PT ;  /* 0x000000ff0300720c */ /* 0x000fe20003f86270 */
[----:B------:R-:W-:Y:S02]  /*6520*/  IMAD.MOV R13, RZ, RZ, -R13 ;  /* 0x000000ffff0d7224 */ /* 0x000fe400078e0a0d */
[----:B0-----:R-:W-:Y:S02]  /*6530*/  IMAD.MOV.U32 R0, RZ, RZ, R2 ;  /* 0x000000ffff007224 */ /* 0x001fe400078e0002 */
[C---:B------:R-:W-:Y:S02]  /*6540*/  IMAD R17, R5.reuse, R13, R17 ;  /* 0x0000000d05117224 */ /* 0x040fe400078e0211 */
[----:B------:R-:W-:Y:S01]  /*6550*/  @!P3 IMAD.MOV R0, RZ, RZ, -R0 ;  /* 0x000000ffff00b224 */ /* 0x000fe200078e0a00 */
[C---:B------:R-:W-:Y:S01]  /*6560*/  ISETP.GT.U32.AND P3, PT, R5.reuse, R8, PT ;  /* 0x000000080500720c */ /* 0x040fe20003f64070 */
[--C-:B------:R-:W-:Y:S01]  /*6570*/  @!P6 IMAD.IADD R12, R12, 0x1, -R5.reuse ;  /* 0x000000010c0ce824 */ /* 0x100fe200078e0a05 */
[C---:B------:R-:W-:Y:S01]  /*6580*/  ISETP.GT.U32.AND P6, PT, R5.reuse, R17, PT ;  /* 0x000000110500720c */ /* 0x040fe20003fc4070 */
[----:B------:R-:W-:Y:S01]  /*6590*/  VIADD R6, R28, 0x193 ;  /* 0x000001931c067836 */ /* 0x000fe20000000000 */
[----:B------:R0:W-:Y:S01]  /*65a0*/  STL [R1+0x7b0], R0 ;  /* 0x0007b00001007387 */ /* 0x0001e20000100800 */
[----:B------:R-:W-:Y:S01]  /*65b0*/  @!P0 IMAD.IADD R18, R18, 0x1, -R5 ;  /* 0x0000000112128824 */ /* 0x000fe200078e0a05 */
[----:B------:R-:W-:Y:S01]  /*65c0*/  ISETP.GT.U32.AND P0, PT, R5, R4, PT ;  /* 0x000000040500720c */ /* 0x000fe20003f04070 */
[C---:B------:R-:W-:Y:S01]  /*65d0*/  VIADD R3, R28.reuse, 0x192 ;  /* 0x000001921c037836 */ /* 0x040fe20000000000 */
[----:B------:R-:W-:Y:S01]  /*65e0*/  IABS R16, R6 ;  /* 0x0000000600107213 */ /* 0x000fe20000000000 */
[----:B------:R-:W-:-:S02]  /*65f0*/  VIADD R2, R28, 0x191 ;  /* 0x000001911c027836 */ /* 0x000fc40000000000 */
[----:B------:R-:W-:Y:S01]  /*6600*/  IMAD.MOV.U32 R10, RZ, RZ, R12 ;  /* 0x000000ffff0a7224 */ /* 0x000fe200078e000c */
[----:B------:R-:W-:Y:S01]  /*6610*/  IABS R15, R3 ;  /* 0x00000003000f7213 */ /* 0x000fe20000000000 */
[----:B------:R-:W-:Y:S01]  /*6620*/  IMAD.HI.U32 R13, R9, R16, RZ ;  /* 0x00000010090d7227 */ /* 0x000fe200078e00ff */
[----:B------:R-:W-:-:S03]  /*6630*/  IABS R14, R2 ;  /* 0x00000002000e7213 */ /* 0x000fc60000000000 */
[--C-:B------:R-:W-:Y:S01]  /*6640*/  @!P3 IMAD.IADD R8, R8, 0x1, -R5.reuse ;  /* 0x000000010808b824 */ /* 0x100fe200078e0a05 */
[----:B------:R-:W-:Y:S01]  /*6650*/  ISETP.GE.AND P3, PT, R11, RZ, PT ;  /* 0x000000ff0b00720c */ /* 0x000fe20003f66270 */
[----:B0-----:R-:W-:Y:S02]  /*6660*/  IMAD.MOV.U32 R0, RZ, RZ, R18 ;  /* 0x000000ffff007224 */ /* 0x001fe400078e0012 */
[----:B------:R-:W-:Y:S02]  /*6670*/  @!P6 IMAD.IADD R17, R17, 0x1, -R5 ;  /* 0x000000011111e824 */ /* 0x000fe400078e0a05 */
[----:B------:R-:W-:-:S03]  /*6680*/  IMAD.HI.U32 R11, R9, R15, RZ ;  /* 0x0000000f090b7227 */ /* 0x000fc600078e00ff */
[----:B------:R-:W-:Y:S01]  /*6690*/  ISETP.GT.U32.AND P6, PT, R5, R17, PT ;  /* 0x000000110500720c */ /* 0x000fe20003fc4070 */
[----:B------:R-:W-:Y:S02]  /*66a0*/  IMAD.MOV R13, RZ, RZ, -R13 ;  /* 0x000000ffff0d7224 */ /* 0x000fe400078e0a0d */
[----:B------:R-:W-:Y:S01]  /*66b0*/  @!P0 IMAD.IADD R4, R4, 0x1, -R5 ;  /* 0x0000000104048824 */ /* 0x000fe200078e0a05 */
[----:B------:R-:W-:Y:S01]  /*66c0*/  ISETP.GE.AND P0, PT, R6, RZ, PT ;  /* 0x000000ff0600720c */ /* 0x000fe20003f06270 */
[----:B------:R-:W-:Y:S02]  /*66d0*/  @!P5 IMAD.MOV R0, RZ, RZ, -R0 ;  /* 0x000000ffff00d224 */ /* 0x000fe400078e0a00 */
[----:B------:R-:W-:Y:S01]  /*66e0*/  IMAD.HI.U32 R6, R9, R14, RZ ;  /* 0x0000000e09067227 */ /* 0x000fe200078e00ff */
[----:B------:R-:W-:Y:S02]  /*66f0*/  ISETP.GT.U32.AND P5, PT, R5, R4, PT ;  /* 0x000000040500720c */ /* 0x000fe40003fa4070 */
[----:B------:R0:W-:Y:S01]  /*6700*/  STL [R1+0x7a8], R0 ;  /* 0x0007a80001007387 */ /* 0x0001e20000100800 */
[----:B------:R-:W-:-:S02]  /*6710*/  IMAD.MOV R11, RZ, RZ, -R11 ;  /* 0x000000ffff0b7224 */ /* 0x000fc400078e0a0b */
[C---:B------:R-:W-:Y:S02]  /*6720*/  IMAD R16, R5.reuse, R13, R16 ;  /* 0x0000000d05107224 */ /* 0x040fe400078e0210 */
[----:B------:R-:W-:Y:S02]  /*6730*/  IMAD.MOV R6, RZ, RZ, -R6 ;  /* 0x000000ffff067224 */ /* 0x000fe400078e0a06 */
[C---:B------:R-:W-:Y:S02]  /*6740*/  IMAD R15, R5.reuse, R11, R15 ;  /* 0x0000000b050f7224 */ /* 0x040fe400078e020f */
[----:B------:R-:W-:Y:S01]  /*6750*/  @!P1 IMAD.MOV R10, RZ, RZ, -R10 ;  /* 0x000000ffff0a9224 */ /* 0x000fe200078e0a0a */
[C---:B------:R-:W-:Y:S01]  /*6760*/  ISETP.GT.U32.AND P1, PT, R5.reuse, R16, PT ;  /* 0x000000100500720c */ /* 0x040fe20003f24070 */
[----:B0-----:R-:W-:Y:S02]  /*6770*/  IMAD.MOV.U32 R0, RZ, RZ, R8 ;  /* 0x000000ffff007224 */ /* 0x001fe400078e0008 */
[C---:B------:R-:W-:Y:S01]  /*6780*/  IMAD R14, R5.reuse, R6, R14 ;  /* 0x00000006050e7224 */ /* 0x040fe200078e020e */
[----:B------:R0:W-:Y:S01]  /*6790*/  STL [R1+0x7a4], R10 ;  /* 0x0007a40a01007387 */ /* 0x0001e20000100800 */
[----:B------:R-:W-:Y:S01]  /*67a0*/  @!P4 IMAD.MOV R0, RZ, RZ, -R0 ;  /* 0x000000ffff00c224 */ /* 0x000fe200078e0a00 */
[----:B------:R-:W-:Y:S01]  /*67b0*/  ISETP.GT.U32.AND P4, PT, R5, R15, PT ;  /* 0x0000000f0500720c */ /* 0x000fe20003f84070 */
[----:B------:R-:W-:Y:S01]  /*67c0*/  @!P6 IMAD.IADD R17, R17, 0x1, -R5 ;  /* 0x000000011111e824 */ /* 0x000fe200078e0a05 */
[----:B------:R-:W-:Y:S01]  /*67d0*/  ISETP.GT.U32.AND P6, PT, R5, R14, PT ;  /* 0x0000000e0500720c */ /* 0x000fe20003fc4070 */
[C---:B------:R-:W-:Y:S01]  /*67e0*/  VIADD R13, R28.reuse, 0x190 ;  /* 0x000001901c0d7836 */ /* 0x040fe20000000000 */
[----:B------:R1:W-:Y:S01]  /*67f0*/  STL [R1+0x79c], R0 ;  /* 0x00079c0001007387 */ /* 0x0003e20000100800 */
[----:B------:R-:W-:-:S02]  /*6800*/  VIADD R8, R28, 0x18f ;  /* 0x0000018f1c087836 */ /* 0x000fc40000000000 */
[--C-:B------:R-:W-:Y:S01]  /*6810*/  @!P1 IMAD.IADD R16, R16, 0x1, -R5.reuse ;  /* 0x0000000110109824 */ /* 0x100fe200078e0a05 */
[----:B------:R-:W-:Y:S01]  /*6820*/  IABS R6, R13 ;  /* 0x0000000d00067213 */ /* 0x000fe20000000000 */
[----:B------:R-:W-:Y:S01]  /*6830*/  @!P5 IMAD.IADD R4, R4, 0x1, -R5 ;  /* 0x000000010404d824 */ /* 0x000fe200078e0a05 */
[----:B------:R-:W-:Y:S01]  /*6840*/  ISETP.GE.AND P5, PT, R3, RZ, PT ;  /* 0x000000ff0300720c */ /* 0x000fe20003fa6270 */
[----:B0-----:R-:W-:Y:S01]  /*6850*/  IMAD.MOV.U32 R10, RZ, RZ, R17 ;  /* 0x000000ffff0a7224 */ /* 0x001fe200078e0011 */
[----:B------:R-:W-:Y:S01]  /*6860*/  IABS R12, R8 ;  /* 0x00000008000c7213 */ /* 0x000fe20000000000 */
[----:B------:R-:W-:Y:S01]  /*6870*/  @!P4 IMAD.IADD R15, R15, 0x1, -R5 ;  /* 0x000000010f0fc824 */ /* 0x000fe200078e0a05 */
[----:B------:R-:W-:Y:S01]  /*6880*/  ISETP.GT.U32.AND P4, PT, R5, R16, PT ;  /* 0x000000100500720c */ /* 0x000fe20003f84070 */
[----:B------:R-:W-:Y:S01]  /*6890*/  IMAD.HI.U32 R3, R9, R6, RZ ;  /* 0x0000000609037227 */ /* 0x000fe200078e00ff */
[----:B------:R-:W-:-:S03]  /*68a0*/  ISETP.GE.AND P1, PT, R2, RZ, PT ;  /* 0x000000ff0200720c */ /* 0x000fc60003f26270 */
[----:B------:R-:W-:Y:S01]  /*68b0*/  @!P6 IMAD.IADD R14, R14, 0x1, -R5 ;  /* 0x000000010e0ee824 */ /* 0x000fe200078e0a05 */
[----:B------:R-:W-:Y:S01]  /*68c0*/  ISETP.GT.U32.AND P6, PT, R5, R15, PT ;  /* 0x0000000f0500720c */ /* 0x000fe20003fc4070 */
[----:B-1----:R-:W-:Y:S02]  /*68d0*/  IMAD.MOV.U32 R0, RZ, RZ, R4 ;  /* 0x000000ffff007224 */ /* 0x002fe400078e0004 */
[----:B------:R-:W-:Y:S02]  /*68e0*/  IMAD.MOV R3, RZ, RZ, -R3 ;  /* 0x000000ffff037224 */ /* 0x000fe400078e0a03 */
[----:B------:R-:W-:-:S04]  /*68f0*/  IMAD.HI.U32 R4, R9, R12, RZ ;  /* 0x0000000c09047227 */ /* 0x000fc800078e00ff */
[C---:B------:R-:W-:Y:S02]  /*6900*/  IMAD R6, R5.reuse, R3, R6 ;  /* 0x0000000305067224 */ /* 0x040fe400078e0206 */
[----:B------:R-:W-:Y:S02]  /*6910*/  IMAD.MOV R4, RZ, RZ, -R4 ;  /* 0x000000ffff047224 */ /* 0x000fe400078e0a04 */
[--C-:B------:R-:W-:Y:S01]  /*6920*/  @!P4 IMAD.IADD R16, R16, 0x1, -R5.reuse ;  /* 0x000000011010c824 */ /* 0x100fe200078e0a05 */
[C---:B------:R-:W-:Y:S01]  /*6930*/  ISETP.GT.U32.AND P4, PT, R5.reuse, R6, PT ;  /* 0x000000060500720c */ /* 0x040fe20003f84070 */
[C---:B------:R-:W-:Y:S02]  /*6940*/  IMAD R12, R5.reuse, R4, R12 ;  /* 0x00000004050c7224 */ /* 0x040fe400078e020c */
[----:B------:R-:W-:Y:S01]  /*6950*/  @!P2 IMAD.MOV R0, RZ, RZ, -R0 ;  /* 0x000000ffff00a224 */ /* 0x000fe200078e0a00 */
[----:B------:R-:W-:Y:S01]  /*6960*/  ISETP.GT.U32.AND P2, PT, R5, R14, PT ;  /* 0x0000000e0500720c */ /* 0x000fe20003f44070 */
[----:B------:R-:W-:Y:S01]  /*6970*/  @!P6 IMAD.IADD R15, R15, 0x1, -R5 ;  /* 0x000000010f0fe824 */ /* 0x000fe200078e0a05 */
[----:B------:R-:W-:Y:S01]  /*6980*/  ISETP.GT.U32.AND P6, PT, R5, R12, PT ;  /* 0x0000000c0500720c */ /* 0x000fe20003fc4070 */
[C---:B------:R-:W-:Y:S01]  /*6990*/  VIADD R2, R28.reuse, 0x18e ;  /* 0x0000018e1c027836 */ /* 0x040fe20000000000 */
[----:B------:R0:W-:Y:S01]  /*69a0*/  STL [R1+0x798], R0 ;  /* 0x0007980001007387 */ /* 0x0001e20000100800 */
[----:B------:R-:W-:-:S02]  /*69b0*/  VIADD R3, R28, 0x18d ;  /* 0x0000018d1c037836 */ /* 0x000fc40000000000 */
[----:B------:R-:W-:Y:S01]  /*69c0*/  @!P3 IMAD.MOV R10, RZ, RZ, -R10 ;  /* 0x000000ffff0ab224 */ /* 0x000fe200078e0a0a */
[----:B------:R-:W-:Y:S01]  /*69d0*/  IABS R18, R2 ;  /* 0x0000000200127213 */ /* 0x000fe20000000000 */
[----:B------:R-:W-:Y:S01]  /*69e0*/  @!P4 IMAD.IADD R6, R6, 0x1, -R5 ;  /* 0x000000010606c824 */ /* 0x000fe200078e0a05 */
[----:B------:R-:W-:Y:S01]  /*69f0*/  IABS R11, R3 ;  /* 0x00000003000b7213 */ /* 0x000fe20000000000 */
[----:B------:R-:W-:Y:S01]  /*6a00*/  VIADD R4, R28, 0x18c ;  /* 0x0000018c1c047836 */ /* 0x000fe20000000000 */
[----:B------:R1:W-:Y:S01]  /*6a10*/  STL [R1+0x794], R10 ;  /* 0x0007940a01007387 */ /* 0x0003e20000100800 */
[----:B------:R-:W-:Y:S01]  /*6a20*/  IMAD.HI.U32 R19, R9, R18, RZ ;  /* 0x0000001209137227 */ /* 0x000fe200078e00ff */
[----:B------:R-:W-:Y:S02]  /*6a30*/  ISETP.GE.AND P4, PT, R8, RZ, PT ;  /* 0x000000ff0800720c */ /* 0x000fe40003f86270 */
[----:B------:R-:W-:Y:S01]  /*6a40*/  IABS R20, R4 ;  /* 0x0000000400147213 */ /* 0x000fe20000000000 */
[----:B0-----:R-:W-:-:S02]  /*6a50*/  IMAD.MOV.U32 R0, RZ, RZ, R16 ;  /* 0x000000ffff007224 */ /* 0x001fc400078e0010 */
[--C-:B------:R-:W-:Y:S01]  /*6a60*/  @!P2 IMAD.IADD R14, R14, 0x1, -R5.reuse ;  /* 0x000000010e0ea824 */ /* 0x100fe200078e0a05 */
[----:B------:R-:W-:Y:S01]  /*6a70*/  ISETP.GE.AND P2, PT, R13, RZ, PT ;  /* 0x000000ff0d00720c */ /* 0x000fe20003f46270 */
[----:B------:R-:W-:Y:S01]  /*6a80*/  @!P6 IMAD.IADD R12, R12, 0x1, -R5 ;  /* 0x000000010c0ce824 */ /* 0x000fe200078e0a05 */
[----:B------:R-:W-:Y:S01]  /*6a90*/  ISETP.GT.U32.AND P6, PT, R5, R6, PT ;  /* 0x000000060500720c */ /* 0x000fe20003fc4070 */
[----:B------:R-:W-:Y:S02]  /*6aa0*/  IMAD.MOV R19, RZ, RZ, -R19 ;  /* 0x000000ffff137224 */ /* 0x000fe400078e0a13 */
[----:B------:R-:W-:-:S04]  /*6ab0*/  IMAD.HI.U32 R13, R9, R11, RZ ;  /* 0x0000000b090d7227 */ /* 0x000fc800078e00ff */
[----:B------:R-:W-:Y:S01]  /*6ac0*/  @!P0 IMAD.MOV R0, RZ, RZ, -R0 ;  /* 0x000000ffff008224 */ /* 0x000fe200078e0a00 */
[C---:B------:R-:W-:Y:S01]  /*6ad0*/  ISETP.GT.U32.AND P0, PT, R5.reuse, R12, PT ;  /* 0x0000000c0500720c */ /* 0x040fe20003f04070 */
[----:B-1----:R-:W-:Y:S02]  /*6ae0*/  IMAD.MOV.U32 R10, RZ, RZ, R15 ;  /* 0x000000ffff0a7224 */ /* 0x002fe400078e000f */
[C---:B------:R-:W-:Y:S01]  /*6af0*/  IMAD R8, R5.reuse, R19, R18 ;  /* 0x0000001305087224 */ /* 0x040fe200078e0212 */
[----:B------:R0:W-:Y:S01]  /*6b00*/  STL [R1+0x790], R0 ;  /* 0x0007900001007387 */ /* 0x0001e20000100800 */
[----:B------:R-:W-:Y:S02]  /*6b10*/  IMAD.MOV R13, RZ, RZ, -R13 ;  /* 0x000000ffff0d7224 */ /* 0x000fe400078e0a0d */
[----:B------:R-:W-:Y:S01]  /*6b20*/  @!P5 IMAD.MOV R10, RZ, RZ, -R10 ;  /* 0x000000ffff0ad224 */ /* 0x000fe200078e0a0a */
[----:B------:R-:W-:Y:S01]  /*6b30*/  ISETP.GE.AND P5, PT, R2, RZ, PT ;  /* 0x000000ff0200720c */ /* 0x000fe20003fa6270 */
[C---:B------:R-:W-:Y:S01]  /*6b40*/  IMAD R2, R5.reuse, R13, R11 ;  /* 0x0000000d05027224 */ /* 0x040fe200078e020b */
[C---:B------:R-:W-:Y:S01]  /*6b50*/  ISETP.GT.U32.AND P3, PT, R5.reuse, R8, PT ;  /* 0x000000080500720c */ /* 0x040fe20003f64070 */
[--C-:B------:R-:W-:Y:S01]  /*6b60*/  @!P6 IMAD.IADD R6, R6, 0x1, -R5.reuse ;  /* 0x000000010606e824 */ /* 0x100fe200078e0a05 */
[----:B------:R-:W-:Y:S01]  /*6b70*/  STL [R1+0x78c], R10 ;  /* 0x00078c0a01007387 */ /* 0x000fe20000100800 */
[----:B------:R-:W-:Y:S01]  /*6b80*/  @!P0 IMAD.IADD R12, R12, 0x1, -R5 ;  /* 0x000000010c0c8824 */ /* 0x000fe200078e0a05 */
[----:B------:R-:W-:Y:S01]  /*6b90*/  ISETP.GT.U32.AND P6, PT, R5, R2, PT ;  /* 0x000000020500720c */ /* 0x000fe20003fc4070 */
[----:B0-----:R-:W-:Y:S01]  /*6ba0*/  IMAD.MOV.U32 R0, RZ, RZ, R14 ;  /* 0x000000ffff007224 */ /* 0x001fe200078e000e */
[----:B------:R-:W-:Y:S01]  /*6bb0*/  ISETP.GE.AND P0, PT, R4, RZ, PT ;  /* 0x000000ff0400720c */ /* 0x000fe20003f06270 */
[----:B------:R-:W-:-:S04]  /*6bc0*/  IMAD.HI.U32 R14, R9, R20, RZ ;  /* 0x00000014090e7227 */ /* 0x000fc800078e00ff */
[----:B------:R-:W-:Y:S01]  /*6bd0*/  @!P1 IMAD.MOV R0, RZ, RZ, -R0 ;  /* 0x000000ffff009224 */ /* 0x000fe200078e0a00 */
[----:B------:R-:W-:Y:S01]  /*6be0*/  ISETP.GE.AND P1, PT, R3, RZ, PT ;  /* 0x000000ff0300720c */ /* 0x000fe20003f26270 */
[----:B------:R-:W-:Y:S02]  /*6bf0*/  VIADD R3, R28, 0x18b ;  /* 0x0000018b1c037836 */ /* 0x000fe40000000000 */
[----:B------:R-:W-:Y:S01]  /*6c00*/  IMAD.MOV R14, RZ, RZ, -R14 ;  /* 0x000000ffff0e7224 */ /* 0x000fe200078e0a0e */
[----:B------:R0:W-:Y:S01]  /*6c10*/  STL [R1+0x784], R0 ;  /* 0x0007840001007387 */ /* 0x0001e20000100800 */
[--C-:B------:R-:W-:Y:S01]  /*6c20*/  @!P3 IMAD.IADD R8, R8, 0x1, -R5.reuse ;  /* 0x000000010808b824 */ /* 0x100fe200078e0a05 */
[----:B------:R-:W-:Y:S01]  /*6c30*/  IABS R19, R3 ;  /* 0x0000000300137213 */ /* 0x000fe20000000000 */
[----:B------:R-:W-:Y:S01]  /*6c40*/  IMAD R20, R5, R14, R20 ;  /* 0x0000000e05147224 */ /* 0x000fe200078e0214 */
[----:B------:R-:W-:Y:S01]  /*6c50*/  ISETP.GE.AND P3, PT, R3, RZ, PT ;  /* 0x000000ff0300720c */ /* 0x000fe20003f66270 */
[----:B------:R-:W-:Y:S01]  /*6c60*/  @!P6 IMAD.IADD R2, R2, 0x1, -R5 ;  /* 0x000000010202e824 */ /* 0x000fe200078e0a05 */
[----:B------:R-:W-:Y:S01]  /*6c70*/  ISETP.GT.U32.AND P6, PT, R5, R8, PT ;  /* 0x000000080500720c */ /* 0x000fe20003fc4070 */
[----:B------:R-:W-:-:S02]  /*6c80*/  VIADD R4, R28, 0x18a ;  /* 0x0000018a1c047836 */ /* 0x000fc40000000000 */
[----:B------:R-:W-:Y:S02]  /*6c90*/  VIADD R11, R28, 0x189 ;  /* 0x000001891c0b7836 */ /* 0x000fe40000000000 */
[----:B0-----:R-:W-:Y:S01]  /*6ca0*/  IMAD.MOV.U32 R0, RZ, RZ, R6 ;  /* 0x000000ffff007224 */ /* 0x001fe200078e0006 */
[----:B------:R-:W-:Y:S01]  /*6cb0*/  IABS R15, R4 ;  /* 0x00000004000f7213 */ /* 0x000fe20000000000 */
[----:B------:R-:W-:Y:S01]  /*6cc0*/  IMAD.HI.U32 R6, R9, R19, RZ ;  /* 0x0000001309067227 */ /* 0x000fe200078e00ff */
[----:B------:R-:W-:-:S03]  /*6cd0*/  IABS R18, R11 ;  /* 0x0000000b00127213 */ /* 0x000fc60000000000 */
[----:B------:R-:W-:Y:S01]  /*6ce0*/  @!P2 IMAD.MOV R0, RZ, RZ, -R0 ;  /* 0x000000ffff00a224 */ /* 0x000fe200078e0a00 */
[C---:B------:R-:W-:Y:S01]  /*6cf0*/  ISETP.GT.U32.AND P2, PT, R5.reuse, R2, PT ;  /* 0x000000020500720c */ /* 0x040fe20003f44070 */
[----:B------:R-:W-:Y:S02]  /*6d00*/  IMAD.MOV R6, RZ, RZ, -R6 ;  /* 0x000000ffff067224 */ /* 0x000fe400078e0a06 */
[----:B------:R-:W-:Y:S01]  /*6d10*/  @!P6 IMAD.IADD R8, R8, 0x1, -R5 ;  /* 0x000000010808e824 */ /* 0x000fe200078e0a05 */
[----:B------:R0:W-:Y:S01]  /*6d20*/  STL [R1+0x778], R0 ;  /* 0x0007780001007387 */ /* 0x0001e20000100800 */
[----:B------:R-:W-:Y:S02]  /*6d30*/  IMAD R19, R5, R6, R19 ;  /* 0x0000000605137224 */ /* 0x000fe400078e0213 */
[----:B------:R-:W-:-:S03]  /*6d40*/  IMAD.HI.U32 R6, R9, R18, RZ ;  /* 0x0000001209067227 */ /* 0x000fc600078e00ff */
[----:B------:R-:W-:Y:S01]  /*6d50*/  ISETP.GT.U32.AND P6, PT, R5, R19, PT ;  /* 0x000000130500720c */ /* 0x000fe20003fc4070 */
[----:B------:R-:W-:Y:S02]  /*6d60*/  VIADD R3, R28, 0x188 ;  /* 0x000001881c037836 */ /* 0x000fe40000000000 */
[----:B------:R-:W-:Y:S01]  /*6d70*/  @!P2 IMAD.IADD R2, R2, 0x1, -R5 ;  /* 0x000000010202a824 */ /* 0x000fe200078e0a05 */
[----:B------:R-:W-:Y:S01]  /*6d80*/  ISETP.GE.AND P2, PT, R4, RZ, PT ;  /* 0x000000ff0400720c */ /* 0x000fe20003f46270 */
[----:B0-----:R-:W-:Y:S01]  /*6d90*/  IMAD.MOV.U32 R0, RZ, RZ, R12 ;  /* 0x000000ffff007224 */ /* 0x001fe200078e000c */
[----:B------:R-:W-:Y:S01]  /*6da0*/  IABS R17, R3 ;  /* 0x0000000300117213 */ /* 0x000fe20000000000 */
[----:B------:R-:W-:-:S04]  /*6db0*/  IMAD.HI.U32 R12, R9, R15, RZ ;  /* 0x0000000f090c7227 */ /* 0x000fc800078e00ff */
[----:B------:R-:W-:Y:S01]  /*6dc0*/  @!P4 IMAD.MOV R0, RZ, RZ, -R0 ;  /* 0x000000ffff00c224 */ /* 0x000fe200078e0a00 */
[C---:B------:R-:W-:Y:S01]  /*6dd0*/  ISETP.GT.U32.AND P4, PT, R5.reuse, R20, PT ;  /* 0x000000140500720c */ /* 0x040fe20003f84070 */
[----:B------:R-:W-:Y:S02]  /*6de0*/  IMAD.MOV R12, RZ, RZ, -R12 ;  /* 0x000000ffff0c7224 */ /* 0x000fe400078e0a0c */
[----:B------:R-:W-:Y:S01]  /*6df0*/  IMAD.MOV R6, RZ, RZ, -R6 ;  /* 0x000000ffff067224 */ /* 0x000fe200078e0a06 */
[----:B------:R0:W-:Y:S01]  /*6e00*/  STL [R1+0x774], R0 ;  /* 0x0007740001007387 */ /* 0x0001e20000100800 */
[----:B------:R-:W-:Y:S02]  /*6e10*/  IMAD R15, R5, R12, R15 ;  /* 0x0000000c050f7224 */ /* 0x000fe400078e020f */
[----:B------:R-:W-:Y:S02]  /*6e20*/  @!P6 IMAD.IADD R19, R19, 0x1, -R5 ;  /* 0x000000011313e824 */ /* 0x000fe400078e0a05 */
[----:B------:R-:W-:-:S02]  /*6e30*/  IMAD R18, R5, R6, R18 ;  /* 0x0000000605127224 */ /* 0x000fc400078e0212 */
[----:B------:R-:W-:Y:S01]  /*6e40*/  IMAD.HI.U32 R4, R9, R17, RZ ;  /* 0x0000001109047227 */ /* 0x000fe200078e00ff */
[----:B------:R-:W-:-:S03]  /*6e50*/  ISETP.GT.U32.AND P6, PT, R5, R19, PT ;  /* 0x000000130500720c */ /* 0x000fc60003fc4070 */
[----:B------:R-:W-:Y:S01]  /*6e60*/  @!P4 IMAD.IADD R20, R20, 0x1, -R5 ;  /* 0x000000011414c824 */ /* 0x000fe200078e0a05 */
[----:B------:R-:W-:Y:S01]  /*6e70*/  ISETP.GE.AND P4, PT, R11, RZ, PT ;  /* 0x000000ff0b00720c */ /* 0x000fe20003f86270 */
[----:B0-----:R-:W-:Y:S02]  /*6e80*/  IMAD.MOV.U32 R0, RZ, RZ, R8 ;  /* 0x000000ffff007224 */ /* 0x001fe400078e0008 */
[----:B------:R-:W-:Y:S02]  /*6e90*/  IMAD.MOV R4, RZ, RZ, -R4 ;  /* 0x000000ffff047224 */ /* 0x000fe400078e0a04 */
[----:B------:R-:W-:Y:S01]  /*6ea0*/  @!P5 IMAD.MOV R0, RZ, RZ, -R0 ;  /* 0x000000ffff00d224 */ /* 0x000fe200078e0a00 */
[C---:B------:R-:W-:Y:S01]  /*6eb0*/  ISETP.GT.U32.AND P5, PT, R5.reuse, R20, PT ;  /* 0x000000140500720c */ /* 0x040fe20003fa4070 */
[C---:B------:R-:W-:Y:S02]  /*6ec0*/  VIADD R11, R28.reuse, 0x187 ;  /* 0x000001871c0b7836 */ /* 0x040fe40000000000 */
[----:B------:R-:W-:Y:S01]  /*6ed0*/  IMAD R17, R5, R4, R17 ;  /* 0x0000000405117224 */ /* 0x000fe200078e0211 */
[----:B------:R0:W-:Y:S01]  /*6ee0*/  STL [R1+0x770], R0 ;  /* 0x0007700001007387 */ /* 0x0001e20000100800 */
[----:B------:R-:W-:Y:S01]  /*6ef0*/  @!P6 IMAD.IADD R19, R19, 0x1, -R5 ;  /* 0x000000011313e824 */ /* 0x000fe200078e0a05 */
[----:B------:R-:W-:Y:S01]  /*6f00*/  IABS R13, R11 ;  /* 0x0000000b000d7213 */ /* 0x000fe20000000000 */
[C---:B------:R-:W-:Y:S01]  /*6f10*/  VIADD R14, R28.reuse, 0x184 ;  /* 0x000001841c0e7836 */ /* 0x040fe20000000000 */
[----:B------:R-:W-:Y:S01]  /*6f20*/  ISETP.GT.U32.AND P6, PT, R5, R17, PT ;  /* 0x000000110500720c */ /* 0x000fe20003fc4070 */
[----:B------:R-:W-:-:S02]  /*6f30*/  VIADD R12, R28, 0x185 ;  /* 0x000001851c0c7836 */ /* 0x000fc40000000000 */
[----:B------:R-:W-:Y:S01]  /*6f40*/  IMAD.HI.U32 R16, R9, R13, RZ ;  /* 0x0000000d09107227 */ /* 0x000fe200078e00ff */
[----:B------:R-:W-:Y:S02]  /*6f50*/  IABS R4, R14 ;  /* 0x0000000e00047213 */ /* 0x000fe40000000000 */
[----:B------:R-:W-:Y:S01]  /*6f60*/  IABS R6, R12 ;  /* 0x0000000c00067213 */ /* 0x000fe20000000000 */
[----:B0-----:R-:W-:Y:S02]  /*6f70*/  IMAD.MOV.U32 R0, RZ, RZ, R2 ;  /* 0x000000ffff007224 */ /* 0x001fe400078e0002 */
[----:B------:R-:W-:Y:S01]  /*6f80*/  @!P5 IMAD.IADD R20, R20, 0x1, -R5 ;  /* 0x000000011414d824 */ /* 0x000fe200078e0a05 */
[C---:B------:R-:W-:Y:S01]  /*6f90*/  ISETP.GT.U32.AND P5, PT, R5.reuse, R18, PT ;  /* 0x000000120500720c */ /* 0x040fe20003fa4070 */
[----:B------:R-:W-:Y:S01]  /*6fa0*/  @!P1 IMAD.MOV R0, RZ, RZ, -R0 ;  /* 0x000000ffff009224 */ /* 0x000fe200078e0a00 */
[----:B------:R-:W-:Y:S01]  /*6fb0*/  ISETP.GT.U32.AND P1, PT, R5, R15, PT ;  /* 0x0000000f0500720c */ /* 0x000fe20003f24070 */
[----:B------:R-:W-:-:S02]  /*6fc0*/  VIADD R2, R28, 0x186 ;  /* 0x000001861c027836 */ /* 0x000fc40000000000 */
[----:B------:R-:W-:Y:S01]  /*6fd0*/  IMAD.MOV R16, RZ, RZ, -R16 ;  /* 0x000000ffff107224 */ /* 0x000fe200078e0a10 */
[----:B------:R0:W-:Y:S01]  /*6fe0*/  STL [R1+0x76c], R0 ;  /* 0x00076c0001007387 */ /* 0x0001e20000100800 */
[----:B------:R-:W-:Y:S01]  /*6ff0*/  @!P6 IMAD.IADD R17, R17, 0x1, -R5 ;  /* 0x000000011111e824 */ /* 0x000fe200078e0a05 */
[----:B------:R-:W-:Y:S01]  /*7000*/  IABS R8, R2 ;  /* 0x0000000200087213 */ /* 0x000fe20000000000 */
[----:B------:R-:W-:Y:S02]  /*7010*/  IMAD R13, R5, R16, R13 ;  /* 0x00000010050d7224 */ /* 0x000fe400078e020d */
[----:B------:R-:W-:Y:S02]  /*7020*/  IMAD.MOV.U32 R10, RZ, RZ, R20 ;  /* 0x000000ffff0a7224 */ /* 0x000fe400078e0014 */
[--C-:B------:R-:W-:Y:S02]  /*7030*/  @!P5 IMAD.IADD R18, R18, 0x1, -R5.reuse ;  /* 0x000000011212d824 */ /* 0x100fe400078e0a05 */
[----:B------:R-:W-:Y:S01]  /*7040*/  @!P1 IMAD.IADD R15, R15, 0x1, -R5 ;  /* 0x000000010f0f9824 */ /* 0x000fe200078e0a05 */
[----:B------:R-:W-:Y:S01]  /*7050*/  ISETP.GE.AND P1, PT, R3, RZ, PT ;  /* 0x000000ff0300720c */ /* 0x000fe20003f26270 */
[----:B------:R-:W-:Y:S01]  /*7060*/  IMAD.HI.U32 R3, R9, R8, RZ ;  /* 0x0000000809037227 */ /* 0x000fe200078e00ff */
[----:B------:R-:W-:-:S02]  /*7070*/  ISETP.GT.U32.AND P6, PT, R5, R18, PT ;  /* 0x000000120500720c */ /* 0x000fc40003fc4070 */
[C---:B------:R-:W-:Y:S01]  /*7080*/  ISETP.GT.U32.AND P5, PT, R5.reuse, R15, PT ;  /* 0x0000000f0500720c */ /* 0x040fe20003fa4070 */
[----:B------:R-:W-:Y:S02]  /*7090*/  IMAD.MOV R3, RZ, RZ, -R3 ;  /* 0x000000ffff037224 */ /* 0x000fe400078e0a03 */
[----:B0-----:R-:W-:Y:S02]  /*70a0*/  IMAD.MOV.U32 R0, RZ, RZ, R19 ;  /* 0x000000ffff007224 */ /* 0x001fe400078e0013 */
[----:B------:R-:W-:Y:S01]  /*70b0*/  @!P0 IMAD.MOV R10, RZ, RZ, -R10 ;  /* 0x000000ffff0a8224 */ /* 0x000fe200078e0a0a */
[----:B------:R-:W-:Y:S01]  /*70c0*/  ISETP.GT.U32.AND P0, PT, R5, R17, PT ;  /* 0x000000110500720c */ /* 0x000fe20003f04070 */
[----:B------:R-:W-:Y:S01]  /*70d0*/  @!P3 IMAD.MOV R0, RZ, RZ, -R0 ;  /* 0x000000ffff00b224 */ /* 0x000fe200078e0a00 */
[----:B------:R-:W-:Y:S01]  /*70e0*/  ISETP.GE.AND P3, PT, R11, RZ, PT ;  /* 0x000000ff0b00720c */ /* 0x000fe20003f66270 */
[----:B------:R-:W-:Y:S01]  /*70f0*/  IMAD R8, R5, R3, R8 ;  /* 0x0000000305087224 */ /* 0x000fe200078e0208 */
[----:B------:R0:W-:Y:S01]  /*7100*/  STL [R1+0x768], R10 ;  /* 0x0007680a01007387 */ /* 0x0001e20000100800 */
[----:B------:R-:W-:-:S03]  /*7110*/  IMAD.HI.U32 R11, R9, R4, RZ ;  /* 0x00000004090b7227 */ /* 0x000fc600078e00ff */
[----:B------:R1:W-:Y:S01]  /*7120*/  STL [R1+0x764], R0 ;  /* 0x0007640001007387 */ /* 0x0003e20000100800 */
[--C-:B------:R-:W-:Y:S01]  /*7130*/  @!P5 IMAD.IADD R15, R15, 0x1, -R5.reuse ;  /* 0x000000010f0fd824 */ /* 0x100fe200078e0a05 */
[C---:B------:R-:W-:Y:S01]  /*7140*/  ISETP.GT.U32.AND P5, PT, R5.reuse, R13, PT ;  /* 0x0000000d0500720c */ /* 0x040fe20003fa4070 */
[----:B------:R-:W-:Y:S01]  /*7150*/  @!P6 IMAD.IADD R18, R18, 0x1, -R5 ;  /* 0x000000011212e824 */ /* 0x000fe200078e0a05 */
[C---:B------:R-:W-:Y:S01]  /*7160*/  ISETP.GT.U32.AND P6, PT, R5.reuse, R8, PT ;  /* 0x000000080500720c */ /* 0x040fe20003fc4070 */
[----:B------:R-:W-:Y:S02]  /*7170*/  IMAD.MOV R11, RZ, RZ, -R11 ;  /* 0x000000ffff0b7224 */ /* 0x000fe400078e0a0b */
[----:B0-----:R-:W-:Y:S02]  /*7180*/  IMAD.MOV.U32 R10, RZ, RZ, R18 ;  /* 0x000000ffff0a7224 */ /* 0x001fe400078e0012 */
[----:B------:R-:W-:Y:S02]  /*7190*/  IMAD R4, R5, R11, R4 ;  /* 0x0000000b05047224 */ /* 0x000fe400078e0204 */
[----:B-1----:R-:W-:-:S02]  /*71a0*/  IMAD.MOV.U32 R0, RZ, RZ, R15 ;  /* 0x000000ffff007224 */ /* 0x002fc400078e000f */
[----:B------:R-:W-:Y:S02]  /*71b0*/  VIADD R3, R28, 0x183 ;  /* 0x000001831c037836 */ /* 0x000fe40000000000 */
[--C-:B------:R-:W-:Y:S02]  /*71c0*/  @!P5 IMAD.IADD R13, R13, 0x1, -R5.reuse ;  /* 0x000000010d0dd824 */ /* 0x100fe400078e0a05 */
[----:B------:R-:W-:Y:S02]  /*71d0*/  @!P2 IMAD.MOV R0, RZ, RZ, -R0 ;  /* 0x000000ffff00a224 */ /* 0x000fe400078e0a00 */
[----:B------:R-:W-:Y:S01]  /*71e0*/  @!P0 IMAD.IADD R17, R17, 0x1, -R5 ;  /* 0x0000000111118824 */ /* 0x000fe200078e0a05 */
[C---:B------:R-:W-:Y:S01]  /*71f0*/  ISETP.GT.U32.AND P2, PT, R5.reuse, R13, PT ;  /* 0x0000000d0500720c */ /* 0x040fe20003f44070 */
[----:B------:R-:W-:Y:S01]  /*7200*/  @!P4 IMAD.MOV R10, RZ, RZ, -R10 ;  /* 0x000000ffff0ac224 */ /* 0x000fe200078e0a0a */
[----:B------:R-:W-:Y:S01]  /*7210*/  ISETP.GT.U32.AND P4, PT, R5, R4, PT ;  /* 0x000000040500720c */ /* 0x000fe20003f84070 */
[----:B------:R-:W-:Y:S01]  /*7220*/  IMAD.HI.U32 R16, R9, R6, RZ ;  /* 0x0000000609107227 */ /* 0x000fe200078e00ff */
[----:B------:R0:W-:Y:S01]  /*7230*/  STL [R1+0x760], R0 ;  /* 0x0007600001007387 */ /* 0x0001e20000100800 */
[----:B------:R-:W-:-:S02]  /*7240*/  ISETP.GE.AND P0, PT, R2, RZ, PT ;  /* 0x000000ff0200720c */ /* 0x000fc40003f06270 */
[----:B------:R-:W-:Y:S01]  /*7250*/  @!P6 IMAD.IADD R8, R8, 0x1, -R5 ;  /* 0x000000010808e824 */ /* 0x000fe200078e0a05 */
[----:B------:R-:W-:Y:S01]  /*7260*/  IABS R2, R3 ;  /* 0x0000000300027213 */ /* 0x000fe20000000000 */
[----:B------:R-:W-:Y:S01]  /*7270*/  IMAD.MOV R16, RZ, RZ, -R16 ;  /* 0x000000ffff107224 */ /* 0x000fe200078e0a10 */
[----:B------:R-:W-:Y:S01]  /*7280*/  STL [R1+0x75c], R10 ;  /* 0x00075c0a01007387 */ /* 0x000fe20000100800 */
[----:B------:R-:W-:Y:S01]  /*7290*/  VIADD R11, R28, 0x182 ;  /* 0x000001821c0b7836 */ /* 0x000fe20000000000 */
[C---:B------:R-:W-:Y:S01]  /*72a0*/  ISETP.GT.U32.AND P6, PT, R5.reuse, R8, PT ;  /* 0x000000080500720c */ /* 0x040fe20003fc4070 */
[----:B------:R-:W-:Y:S02]  /*72b0*/  IMAD R6, R5, R16, R6 ;  /* 0x0000001005067224 */ /* 0x000fe400078e0206 */
[----:B0-----:R-:W-:Y:S01]  /*72c0*/  IMAD.MOV.U32 R0, RZ, RZ, R17 ;  /* 0x000000ffff007224 */ /* 0x001fe200078e0011 */
[----:B------:R-:W-:Y:S01]  /*72d0*/  IABS R16, R11 ;  /* 0x0000000b00107213 */ /* 0x000fe20000000000 */
[----:B------:R-:W-:Y:S01]  /*72e0*/  IMAD.HI.U32 R15, R9, R2, RZ ;  /* 0x00000002090f7227 */ /* 0x000fe200078e00ff */
[----:B------:R-:W-:-:S03]  /*72f0*/  ISETP.GT.U32.AND P5, PT, R5, R6, PT ;  /* 0x000000060500720c */ /* 0x000fc60003fa4070 */
[----:B------:R-:W-:Y:S01]  /*7300*/  @!P1 IMAD.MOV R0, RZ, RZ, -R0 ;  /* 0x000000ffff009224 */ /* 0x000fe200078e0a00 */
[----:B------:R-:W-:Y:S01]  /*7310*/  ISETP.GE.AND P1, PT, R12, RZ, PT ;  /* 0x000000ff0c00720c */ /* 0x000fe20003f26270 */
[----:B------:R-:W-:Y:S01]  /*7320*/  @!P2 IMAD.IADD R13, R13, 0x1, -R5 ;  /* 0x000000010d0da824 */ /* 0x000fe200078e0a05 */
[----:B------:R-:W-:Y:S01]  /*7330*/  ISETP.GE.AND P2, PT, R14, RZ, PT ;  /* 0x000000ff0e00720c */ /* 0x000fe20003f46270 */
[----:B------:R-:W-:Y:S01]  /*7340*/  IMAD.MOV R15, RZ, RZ, -R15 ;  /* 0x000000ffff0f7224 */ /* 0x000fe200078e0a0f */
[----:B------:R0:W-:Y:S01]  /*7350*/  STL [R1+0x758], R0 ;  /* 0x0007580001007387 */ /* 0x0001e20000100800 */
[----:B------:R-:W-:Y:S01]  /*7360*/  @!P4 IMAD.IADD R4, R4, 0x1, -R5 ;  /* 0x000000010404c824 */ /* 0x000fe200078e0a05 */
[----:B------:R-:W-:Y:S01]  /*7370*/  ISETP.GE.AND P4, PT, R3, RZ, PT ;  /* 0x000000ff0300720c */ /* 0x000fe20003f86270 */
[----:B------:R-:W-:Y:S02]  /*7380*/  IMAD.MOV.U32 R12, RZ, RZ, R16 ;  /* 0x000000ffff0c7224 */ /* 0x000fe400078e0010 */
[----:B------:R-:W-:-:S02]  /*7390*/  IMAD R2, R5, R15, R2 ;  /* 0x0000000f05027224 */ /* 0x000fc400078e0202 */
[----:B------:R-:W-:-:S04]  /*73a0*/  IMAD.HI.U32 R14, R9, R12, RZ ;  /* 0x0000000c090e7227 */ /* 0x000fc800078e00ff */
[----:B0-----:R-:W-:Y:S02]  /*73b0*/  IMAD.MOV.U32 R0, RZ, RZ, R13 ;  /* 0x000000ffff007224 */ /* 0x001fe400078e000d */
[--C-:B------:R-:W-:Y:S01]  /*73c0*/  @!P6 IMAD.IADD R8, R8, 0x1, -R5.reuse ;  /* 0x000000010808e824 */ /* 0x100fe200078e0a05 */
[C---:B------:R-:W-:Y:S01]  /*73d0*/  ISETP.GT.U32.AND P6, PT, R5.reuse, R2, PT ;  /* 0x000000020500720c */ /* 0x040fe20003fc4070 */
[----:B------:R-:W-:Y:S01]  /*73e0*/  @!P3 IMAD.MOV R0, RZ, RZ, -R0 ;  /* 0x000000ffff00b224 */ /* 0x000fe200078e0a00 */
[C---:B------:R-:W-:Y:S01]  /*73f0*/  ISETP.GT.U32.AND P3, PT, R5.reuse, R4, PT ;  /* 0x000000040500720c */ /* 0x040fe20003f64070 */
[----:B------:R-:W-:Y:S02]  /*7400*/  IMAD.MOV R14, RZ, RZ, -R14 ;  /* 0x000000ffff0e7224 */ /* 0x000fe400078e0a0e */
[----:B------:R-:W-:Y:S01]  /*7410*/  @!P5 IMAD.IADD R6, R6, 0x1, -R5 ;  /* 0x000000010606d824 */ /* 0x000fe200078e0a05 */
[----:B------:R0:W-:Y:S01]  /*7420*/  STL [R1+0x754], R0 ;  /* 0x0007540001007387 */ /* 0x0001e20000100800 */
[----:B------:R-:W-:-:S02]  /*7430*/  IMAD R3, R5, R14, R12 ;  /* 0x0000000e05037224 */ /* 0x000fc400078e020c */
[C---:B------:R-:W-:Y:S01]  /*7440*/  VIADD R20, R28.reuse, 0x181 ;  /* 0x000001811c147836 */ /* 0x040fe20000000000 */
[C---:B------:R-:W-:Y:S01]  /*7450*/  ISETP.GT.U32.AND P5, PT, R5.reuse, R6, PT ;  /* 0x000000060500720c */ /* 0x040fe20003fa4070 */
[----:B------:R-:W-:Y:S02]  /*7460*/  VIADD R13, R28, 0x180 ;  /* 0x000001801c0d7836 */ /* 0x000fe40000000000 */
[--C-:B------:R-:W-:Y:S02]  /*7470*/  @!P6 IMAD.IADD R2, R2, 0x1, -R5.reuse ;  /* 0x000000010202e824 */ /* 0x100fe400078e0a05 */
[----:B------:R-:W-:Y:S01]  /*7480*/  @!P3 IMAD.IADD R4, R4, 0x1, -R5 ;  /* 0x000000010404b824 */ /* 0x000fe200078e0a05 */
[C---:B------:R-:W-:Y:S01]  /*7490*/  ISETP.GT.U32.AND P3, PT, R5.reuse, R3, PT ;  /* 0x000000030500720c */ /* 0x040fe20003f64070 */
[----:B0-----:R-:W-:Y:S01]  /*74a0*/  IMAD.MOV.U32 R0, RZ, RZ, R8 ;  /* 0x000000ffff007224 */ /* 0x001fe200078e0008 */
[----:B------:R-:W-:Y:S01]  /*74b0*/  ISETP.GT.U32.AND P6, PT, R5, R2, PT ;  /* 0x000000020500720c */ /* 0x000fe20003fc4070 */
[----:B------:R-:W-:-:S02]  /*74c0*/  VIADD R8, R28, 0x17e ;  /* 0x0000017e1c087836 */ /* 0x000fc40000000000 */
[----:B------:R-:W-:Y:S01]  /*74d0*/  @!P0 IMAD.MOV R0, RZ, RZ, -R0 ;  /* 0x000000ffff008224 */ /* 0x000fe200078e0a00 */
[----:B------:R-:W-:Y:S01]  /*74e0*/  ISETP.GE.AND P0, PT, R20, RZ, PT ;  /* 0x000000ff1400720c */ /* 0x000fe20003f06270 */
[--C-:B------:R-:W-:Y:S01]  /*74f0*/  @!P5 IMAD.IADD R6, R6, 0x1, -R5.reuse ;  /* 0x000000010606d824 */ /* 0x100fe200078e0a05 */
[----:B------:R-:W-:Y:S01]  /*7500*/  ISETP.GE.AND P5, PT, R11, RZ, PT ;  /* 0x000000ff0b00720c */ /* 0x000fe20003fa6270 */
[----:B------:R-:W-:Y:S01]  /*7510*/  VIADD R11, R28, 0x17f ;  /* 0x0000017f1c0b7836 */ /* 0x000fe20000000000 */
[----:B------:R0:W-:Y:S01]  /*7520*/  STL [R1+0x74c], R0 ;  /* 0x00074c0001007387 */ /* 0x0001e20000100800 */
[----:B------:R-:W-:Y:S01]  /*7530*/  IABS R20, R20 ;  /* 0x0000001400147213 */ /* 0x000fe20000000000 */
        /* <DEDUP_REMOVED lines=9> */
[----:B0-----:R-:W-:Y:S01]  /*75d0*/  IMAD.MOV.U32 R0, RZ, RZ, R4 ;  /* 0x000000ffff007224 */ /* 0x001fe200078e0004 */
[----:B------:R-:W-:Y:S01]  /*75e0*/  IABS R8, R8 ;  /* 0x0000000800087213 */ /* 0x000fe20000000000 */
[----:B------:R-:W-:Y:S02]  /*75f0*/  IMAD.MOV R12, RZ, RZ, -R12 ;  /* 0x000000ffff0c7224 */ /* 0x000fe400078e0a0c */
[----:B------:R-:W-:Y:S01]  /*7600*/  @!P2 IMAD.MOV R0, RZ, RZ, -R0 ;  /* 0x000000ffff00a224 */ /* 0x000fe200078e0a00 */
[----:B------:R-:W-:Y:S01]  /*7610*/  ISETP.GE.AND P2, PT, R11, RZ, PT ;  /* 0x000000ff0b00720c */ /* 0x000fe20003f46270 */
[----:B-1----:R-:W-:Y:S01]  /*7620*/  IMAD.HI.U32 R6, R9, R13, RZ ;  /* 0x0000000d09067227 */ /* 0x002fe200078e00ff */
[----:B------:R-:W-:Y:S02]  /*7630*/  IABS R11, R11 ;  /* 0x0000000b000b7213 */ /* 0x000fe40000000000 */
[----:B------:R0:W-:Y:S01]  /*7640*/  STL [R1+0x744], R0 ;  /* 0x0007440001007387 */ /* 0x0001e20000100800 */
[----:B------:R-:W-:-:S02]  /*7650*/  IMAD R20, R5, R12, R20 ;  /* 0x0000000c05147224 */ /* 0x000fc400078e0214 */
[----:B------:R-:W-:-:S04]  /*7660*/  IMAD.HI.U32 R4, R9, R11, RZ ;  /* 0x0000000b09047227 */ /* 0x000fc800078e00ff */
[----:B------:R-:W-:Y:S02]  /*7670*/  IMAD.MOV R6, RZ, RZ, -R6 ;  /* 0x000000ffff067224 */ /* 0x000fe400078e0a06 */
[----:B------:R-:W-:Y:S02]  /*7680*/  IMAD.MOV R4, RZ, RZ, -R4 ;  /* 0x000000ffff047224 */ /* 0x000fe400078e0a04 */
[----:B0-----:R-:W-:Y:S02]  /*7690*/  IMAD.MOV.U32 R0, RZ, RZ, R2 ;  /* 0x000000ffff007224 */ /* 0x001fe400078e0002 */
[----:B------:R-:W-:Y:S02]  /*76a0*/  @!P3 IMAD.IADD R3, R3, 0x1, -R5 ;  /* 0x000000010303b824 */ /* 0x000fe400078e0a05 */
[----:B------:R-:W-:Y:S01]  /*76b0*/  @!P4 IMAD.MOV R0, RZ, RZ, -R0 ;  /* 0x000000ffff00c224 */ /* 0x000fe200078e0a00 */
[C---:B------:R-:W-:Y:S01]  /*76c0*/  ISETP.GT.U32.AND P4, PT, R5.reuse, R20, PT ;  /* 0x000000140500720c */ /* 0x040fe20003f84070 */
[----:B------:R-:W-:-:S02]  /*76d0*/  IMAD R13, R5, R6, R13 ;  /* 0x00000006050d7224 */ /* 0x000fc400078e020d */
[C---:B------:R-:W-:Y:S01]  /*76e0*/  IMAD R11, R5.reuse, R4, R11 ;  /* 0x00000004050b7224 */ /* 0x040fe200078e020b */
[----:B------:R0:W-:Y:S01]  /*76f0*/  STL [R1+0x73c], R0 ;  /* 0x00073c0001007387 */ /* 0x0001e20000100800 */
[C---:B------:R-:W-:Y:S01]  /*7700*/  VIADD R19, R28.reuse, 0x17d ;  /* 0x0000017d1c137836 */ /* 0x040fe20000000000 */
[----:B------:R-:W-:Y:S01]  /*7710*/  ISETP.GT.U32.AND P3, PT, R5, R13, PT ;  /* 0x0000000d0500720c */ /* 0x000fe20003f64070 */
[----:B------:R-:W-:Y:S02]  /*7720*/  VIADD R16, R28, 0x17c ;  /* 0x0000017c1c107836 */ /* 0x000fe40000000000 */
[----:B------:R-:W-:Y:S01]  /*7730*/  IMAD.HI.U32 R2, R9, R8, RZ ;  /* 0x0000000809027227 */ /* 0x000fe200078e00ff */
[----:B------:R-:W-:Y:S02]  /*7740*/  IABS R4, R19 ;  /* 0x0000001300047213 */ /* 0x000fe40000000000 */
[----:B------:R-:W-:Y:S01]  /*7750*/  IABS R18, R16 ;  /* 0x0000001000127213 */ /* 0x000fe20000000000 */
[----:B------:R-:W-:-:S02]  /*7760*/  @!P4 IMAD.IADD R20, R20, 0x1, -R5 ;  /* 0x000000011414c824 */ /* 0x000fc400078e0a05 */
[----:B0-----:R-:W-:Y:S02]  /*7770*/  IMAD.MOV.U32 R0, RZ, RZ, R3 ;  /* 0x000000ffff007224 */ /* 0x001fe400078e0003 */
[----:B------:R-:W-:Y:S01]  /*7780*/  IMAD.MOV R2, RZ, RZ, -R2 ;  /* 0x000000ffff027224 */ /* 0x000fe200078e0a02 */
[C---:B------:R-:W-:Y:S01]  /*7790*/  ISETP.GT.U32.AND P4, PT, R5.reuse, R20, PT ;  /* 0x000000140500720c */ /* 0x040fe20003f84070 */
[----:B------:R-:W-:Y:S01]  /*77a0*/  @!P5 IMAD.MOV R0, RZ, RZ, -R0 ;  /* 0x000000ffff00d224 */ /* 0x000fe200078e0a00 */
[----:B------:R-:W-:Y:S01]  /*77b0*/  ISETP.GT.U32.AND P5, PT, R5, R11, PT ;  /* 0x0000000b0500720c */ /* 0x000fe20003fa4070 */
[----:B------:R-:W-:Y:S02]  /*77c0*/  @!P3 IMAD.IADD R13, R13, 0x1, -R5 ;  /* 0x000000010d0db824 */ /* 0x000fe400078e0a05 */
[----:B------:R-:W-:Y:S01]  /*77d0*/  IMAD R8, R5, R2, R8 ;  /* 0x0000000205087224 */ /* 0x000fe200078e0208 */
[----:B------:R0:W-:Y:S01]  /*77e0*/  STL [R1+0x738], R0 ;  /* 0x0007380001007387 */ /* 0x0001e20000100800 */
[----:B------:R-:W-:Y:S01]  /*77f0*/  IMAD.HI.U32 R12, R9, R4, RZ ;  /* 0x00000004090c7227 */ /* 0x000fe200078e00ff */
[----:B------:R-:W-:-:S03]  /*7800*/  ISETP.GT.U32.AND P3, PT, R5, R13, PT ;  /* 0x0000000d0500720c */ /* 0x000fc60003f64070 */
[----:B------:R-:W-:-:S04]  /*7810*/  IMAD.HI.U32 R2, R9, R18, RZ ;  /* 0x0000001209027227 */ /* 0x000fc800078e00ff */
[--C-:B------:R-:W-:Y:S02]  /*7820*/  @!P5 IMAD.IADD R11, R11, 0x1, -R5.reuse ;  /* 0x000000010b0bd824 */ /* 0x100fe400078e0a05 */
[----:B------:R-:W-:Y:S02]  /*7830*/  IMAD.MOV R12, RZ, RZ, -R12 ;  /* 0x000000ffff0c7224 */ /* 0x000fe400078e0a0c */
[----:B------:R-:W-:Y:S01]  /*7840*/  IMAD.MOV R2, RZ, RZ, -R2 ;  /* 0x000000ffff027224 */ /* 0x000fe200078e0a02 */
[C---:B------:R-:W-:Y:S01]  /*7850*/  ISETP.GT.U32.AND P5, PT, R5.reuse, R11, PT ;  /* 0x0000000b0500720c */ /* 0x040fe20003fa4070 */
[----:B------:R-:W-:Y:S01]  /*7860*/  @!P4 IMAD.IADD R20, R20, 0x1, -R5 ;  /* 0x000000011414c824 */ /* 0x000fe200078e0a05 */
[C---:B------:R-:W-:Y:S01]  /*7870*/  ISETP.GT.U32.AND P4, PT, R5.reuse, R8, PT ;  /* 0x000000080500720c */ /* 0x040fe20003f84070 */
[C---:B------:R-:W-:Y:S02]  /*7880*/  IMAD R4, R5.reuse, R12, R4 ;  /* 0x0000000c05047224 */ /* 0x040fe400078e0204 */
[----:B------:R-:W-:-:S02]  /*7890*/  IMAD R18, R5, R2, R18 ;  /* 0x0000000205127224 */ /* 0x000fc400078e0212 */
[--C-:B------:R-:W-:Y:S01]  /*78a0*/  @!P3 IMAD.IADD R13, R13, 0x1, -R5.reuse ;  /* 0x000000010d0db824 */ /* 0x100fe200078e0a05 */
[----:B------:R-:W-:Y:S01]  /*78b0*/  ISETP.GT.U32.AND P3, PT, R5, R4, PT ;  /* 0x000000040500720c */ /* 0x000fe20003f64070 */
[C---:B------:R-:W-:Y:S02]  /*78c0*/  VIADD R3, R28.reuse, 0x17a ;  /* 0x0000017a1c037836 */ /* 0x040fe40000000000 */
[C---:B------:R-:W-:Y:S02]  /*78d0*/  VIADD R2, R28.reuse, 0x179 ;  /* 0x000001791c027836 */ /* 0x040fe40000000000 */
[----:B------:R-:W-:Y:S01]  /*78e0*/  @!P5 IMAD.IADD R11, R11, 0x1, -R5 ;  /* 0x000000010b0bd824 */ /* 0x000fe200078e0a05 */
[----:B------:R-:W-:Y:S01]  /*78f0*/  ISETP.GT.U32.AND P5, PT, R5, R18, PT ;  /* 0x000000120500720c */ /* 0x000fe20003fa4070 */
[----:B------:R-:W-:Y:S01]  /*7900*/  VIADD R6, R28, 0x17b ;  /* 0x0000017b1c067836 */ /* 0x000fe20000000000 */
[----:B------:R-:W-:Y:S01]  /*7910*/  IABS R17, R3 ;  /* 0x0000000300117213 */ /* 0x000fe20000000000 */
[----:B0-----:R-:W-:-:S02]  /*7920*/  IMAD.MOV.U32 R0, RZ, RZ, R20 ;  /* 0x000000ffff007224 */ /* 0x001fc400078e0014 */
[--C-:B------:R-:W-:Y:S01]  /*7930*/  @!P4 IMAD.IADD R8, R8, 0x1, -R5.reuse ;  /* 0x000000010808c824 */ /* 0x100fe200078e0a05 */
[----:B------:R-:W-:Y:S01]  /*7940*/  ISETP.GE.AND P4, PT, R19, RZ, PT ;  /* 0x000000ff1300720c */ /* 0x000fe20003f86270 */
[----:B------:R-:W-:Y:S01]  /*7950*/  IMAD.HI.U32 R12, R9, R17, RZ ;  /* 0x00000011090c7227 */ /* 0x000fe200078e00ff */
[----:B------:R-:W-:Y:S02]  /*7960*/  IABS R19, R2 ;  /* 0x0000000200137213 */ /* 0x000fe40000000000 */
[----:B------:R-:W-:Y:S01]  /*7970*/  IABS R15, R6 ;  /* 0x00000006000f7213 */ /* 0x000fe20000000000 */
[----:B------:R-:W-:Y:S01]  /*7980*/  @!P0 IMAD.MOV R0, RZ, RZ, -R0 ;  /* 0x000000ffff008224 */ /* 0x000fe200078e0a00 */
[----:B------:R-:W-:Y:S01]  /*7990*/  ISETP.GT.U32.AND P0, PT, R5, R8, PT ;  /* 0x000000080500720c */ /* 0x000fe20003f04070 */
[--C-:B------:R-:W-:Y:S01]  /*79a0*/  @!P3 IMAD.IADD R4, R4, 0x1, -R5.reuse ;  /* 0x000000010404b824 */ /* 0x100fe200078e0a05 */
[----:B------:R-:W-:Y:S01]  /*79b0*/  ISETP.GE.AND P3, PT, R16, RZ, PT ;  /* 0x000000ff1000720c */ /* 0x000fe20003f66270 */
[----:B------:R-:W-:Y:S01]  /*79c0*/  @!P5 IMAD.IADD R18, R18, 0x1, -R5 ;  /* 0x000000011212d824 */ /* 0x000fe200078e0a05 */
[----:B------:R0:W-:Y:S01]  /*79d0*/  STL [R1+0x734], R0 ;  /* 0x0007340001007387 */ /* 0x0001e20000100800 */
[----:B------:R-:W-:-:S02]  /*79e0*/  IMAD.MOV R12, RZ, RZ, -R12 ;  /* 0x000000ffff0c7224 */ /* 0x000fc400078e0a0c */
[----:B------:R-:W-:Y:S01]  /*79f0*/  IMAD.MOV.U32 R16, RZ, RZ, R19 ;  /* 0x000000ffff107224 */ /* 0x000fe200078e0013 */
[----:B------:R-:W-:Y:S01]  /*7a00*/  ISETP.GT.U32.AND P5, PT, R5, R18, PT ;  /* 0x000000120500720c */ /* 0x000fe20003fa4070 */
[----:B------:R-:W-:-:S04]  /*7a10*/  IMAD.HI.U32 R14, R9, R15, RZ ;  /* 0x0000000f090e7227 */ /* 0x000fc800078e00ff */
[----:B------:R-:W-:Y:S02]  /*7a20*/  IMAD R17, R5, R12, R17 ;  /* 0x0000000c05117224 */ /* 0x000fe400078e0211 */
[----:B0-----:R-:W-:Y:S02]  /*7a30*/  IMAD.MOV.U32 R0, RZ, RZ, R13 ;  /* 0x000000ffff007224 */ /* 0x001fe400078e000d */
[----:B------:R-:W-:-:S04]  /*7a40*/  IMAD.HI.U32 R12, R9, R16, RZ ;  /* 0x00000010090c7227 */ /* 0x000fc800078e00ff */
[----:B------:R-:W-:Y:S02]  /*7a50*/  IMAD.MOV R14, RZ, RZ, -R14 ;  /* 0x000000ffff0e7224 */ /* 0x000fe400078e0a0e */
[----:B------:R-:W-:Y:S01]  /*7a60*/  @!P1 IMAD.MOV R0, RZ, RZ, -R0 ;  /* 0x000000ffff009224 */ /* 0x000fe200078e0a00 */
[C---:B------:R-:W-:Y:S01]  /*7a70*/  ISETP.GT.U32.AND P1, PT, R5.reuse, R4, PT ;  /* 0x000000040500720c */ /* 0x040fe20003f24070 */
[----:B------:R-:W-:Y:S02]  /*7a80*/  IMAD.MOV R12, RZ, RZ, -R12 ;  /* 0x000000ffff0c7224 */ /* 0x000fe400078e0a0c */
[C---:B------:R-:W-:Y:S01]  /*7a90*/  IMAD R15, R5.reuse, R14, R15 ;  /* 0x0000000e050f7224 */ /* 0x040fe200078e020f */
[----:B------:R0:W-:Y:S01]  /*7aa0*/  STL [R1+0x72c], R0 ;  /* 0x00072c0001007387 */ /* 0x0001e20000100800 */
[--C-:B------:R-:W-:Y:S02]  /*7ab0*/  @!P0 IMAD.IADD R8, R8, 0x1, -R5.reuse ;  /* 0x0000000108088824 */ /* 0x100fe400078e0a05 */
[C---:B------:R-:W-:Y:S01]  /*7ac0*/  IMAD R16, R5.reuse, R12, R16 ;  /* 0x0000000c05107224 */ /* 0x040fe200078e0210 */
[----:B------:R-:W-:Y:S01]  /*7ad0*/  ISETP.GT.U32.AND P0, PT, R5, R15, PT ;  /* 0x0000000f0500720c */ /* 0x000fe20003f04070 */
[----:B------:R-:W-:-:S02]  /*7ae0*/  @!P5 IMAD.IADD R18, R18, 0x1, -R5 ;  /* 0x000000011212d824 */ /* 0x000fc400078e0a05 */
[----:B------:R-:W-:Y:S01]  /*7af0*/  IMAD.MOV.U32 R10, RZ, RZ, R11 ;  /* 0x000000ffff0a7224 */ /* 0x000fe200078e000b */
[C---:B------:R-:W-:Y:S01]  /*7b00*/  ISETP.GT.U32.AND P5, PT, R5.reuse, R16, PT ;  /* 0x000000100500720c */ /* 0x040fe20003fa4070 */
[----:B------:R-:W-:Y:S02]  /*7b10*/  VIADD R12, R28, 0x178 ;  /* 0x000001781c0c7836 */ /* 0x000fe40000000000 */
[----:B0-----:R-:W-:Y:S02]  /*7b20*/  IMAD.MOV.U32 R0, RZ, RZ, R8 ;  /* 0x000000ffff007224 */ /* 0x001fe400078e0008 */
[----:B------:R-:W-:Y:S01]  /*7b30*/  @!P2 IMAD.MOV R10, RZ, RZ, -R10 ;  /* 0x000000ffff0aa224 */ /* 0x000fe200078e0a0a */
[----:B------:R-:W-:Y:S01]  /*7b40*/  ISETP.GE.AND P2, PT, R6, RZ, PT ;  /* 0x000000ff0600720c */ /* 0x000fe20003f46270 */
[----:B------:R-:W-:Y:S01]  /*7b50*/  @!P6 IMAD.MOV R0, RZ, RZ, -R0 ;  /* 0x000000ffff00e224 */ /* 0x000fe200078e0a00 */
[----:B------:R-:W-:Y:S01]  /*7b60*/  ISETP.GT.U32.AND P6, PT, R5, R17, PT ;  /* 0x000000110500720c */ /* 0x000fe20003fc4070 */
[--C-:B------:R-:W-:Y:S01]  /*7b70*/  @!P1 IMAD.IADD R4, R4, 0x1, -R5.reuse ;  /* 0x0000000104049824 */ /* 0x100fe200078e0a05 */
[----:B------:R-:W-:Y:S01]  /*7b80*/  STL [R1+0x728], R10 ;  /* 0x0007280a01007387 */ /* 0x000fe20000100800 */
[----:B------:R-:W-:Y:S01]  /*7b90*/  VIADD R6, R28, 0x177 ;  /* 0x000001771c067836 */ /* 0x000fe20000000000 */
[----:B------:R-:W-:Y:S01]  /*7ba0*/  IABS R8, R12 ;  /* 0x0000000c00087213 */ /* 0x000fe20000000000 */
[--C-:B------:R-:W-:Y:S01]  /*7bb0*/  @!P0 IMAD.IADD R15, R15, 0x1, -R5.reuse ;  /* 0x000000010f0f8824 */ /* 0x100fe200078e0a05 */
[----:B------:R0:W-:Y:S01]  /*7bc0*/  STL [R1+0x724], R0 ;  /* 0x0007240001007387 */ /* 0x0001e20000100800 */
[----:B------:R-:W-:Y:S01]  /*7bd0*/  ISETP.GE.AND P1, PT, R3, RZ, PT ;  /* 0x000000ff0300720c */ /* 0x000fe20003f26270 */
[----:B------:R-:W-:Y:S01]  /*7be0*/  @!P5 IMAD.IADD R16, R16, 0x1, -R5 ;  /* 0x000000011010d824 */ /* 0x000fe200078e0a05 */
[----:B------:R-:W-:Y:S01]  /*7bf0*/  IABS R3, R6 ;  /* 0x0000000600037213 */ /* 0x000fe20000000000 */
[----:B------:R-:W-:Y:S01]  /*7c00*/  IMAD.HI.U32 R11, R9, R8, RZ ;  /* 0x00000008090b7227 */ /* 0x000fe200078e00ff */
[----:B------:R-:W-:-:S03]  /*7c10*/  ISETP.GE.AND P0, PT, R2, RZ, PT ;  /* 0x000000ff0200720c */ /* 0x000fc60003f06270 */
[----:B------:R-:W-:Y:S01]  /*7c20*/  @!P6 IMAD.IADD R17, R17, 0x1, -R5 ;  /* 0x000000011111e824 */ /* 0x000fe200078e0a05 */
[----:B------:R-:W-:Y:S01]  /*7c30*/  ISETP.GT.U32.AND P6, PT, R5, R15, PT ;  /* 0x0000000f0500720c */ /* 0x000fe20003fc4070 */
[----:B0-----:R-:W-:Y:S02]  /*7c40*/  IMAD.MOV.U32 R0, RZ, RZ, R4 ;  /* 0x000000ffff007224 */ /* 0x001fe400078e0004 */
[----:B------:R-:W-:Y:S01]  /*7c50*/  IMAD.HI.U32 R13, R9, R3, RZ ;  /* 0x00000003090d7227 */ /* 0x000fe200078e00ff */
[----:B------:R-:W-:-:S03]  /*7c60*/  ISETP.GT.U32.AND P5, PT, R5, R17, PT ;  /* 0x000000110500720c */ /* 0x000fc60003fa4070 */
[----:B------:R-:W-:Y:S01]  /*7c70*/  @!P4 IMAD.MOV R0, RZ, RZ, -R0 ;  /* 0x000000ffff00c224 */ /* 0x000fe200078e0a00 */
[C---:B------:R-:W-:Y:S01]  /*7c80*/  ISETP.GT.U32.AND P4, PT, R5.reuse, R16, PT ;  /* 0x000000100500720c */ /* 0x040fe20003f84070 */
[----:B------:R-:W-:Y:S02]  /*7c90*/  IMAD.MOV R11, RZ, RZ, -R11 ;  /* 0x000000ffff0b7224 */ /* 0x000fe400078e0a0b */
[----:B------:R-:W-:Y:S01]  /*7ca0*/  IMAD.MOV R13, RZ, RZ, -R13 ;  /* 0x000000ffff0d7224 */ /* 0x000fe200078e0a0d */
[----:B------:R0:W-:Y:S01]  /*7cb0*/  STL [R1+0x720], R0 ;  /* 0x0007200001007387 */ /* 0x0001e20000100800 */
[C---:B------:R-:W-:Y:S02]  /*7cc0*/  IMAD R8, R5.reuse, R11, R8 ;  /* 0x0000000b05087224 */ /* 0x040fe400078e0208 */
[----:B------:R-:W-:Y:S02]  /*7cd0*/  IMAD R3, R5, R13, R3 ;  /* 0x0000000d05037224 */ /* 0x000fe400078e0203 */
[----:B------:R-:W-:Y:S01]  /*7ce0*/  @!P6 IMAD.IADD R15, R15, 0x1, -R5 ;  /* 0x000000010f0fe824 */ /* 0x000fe200078e0a05 */
[----:B------:R-:W-:Y:S01]  /*7cf0*/  ISETP.GT.U32.AND P6, PT, R5, R8, PT ;  /* 0x000000080500720c */ /* 0x000fe20003fc4070 */
[----:B------:R-:W-:-:S02]  /*7d00*/  VIADD R2, R28, 0x176 ;  /* 0x000001761c027836 */ /* 0x000fc40000000000 */
[--C-:B------:R-:W-:Y:S01]  /*7d10*/  @!P4 IMAD.IADD R16, R16, 0x1, -R5.reuse ;  /* 0x000000011010c824 */ /* 0x100fe200078e0a05 */
[----:B------:R-:W-:Y:S01]  /*7d20*/  ISETP.GT.U32.AND P4, PT, R5, R3, PT ;  /* 0x000000030500720c */ /* 0x000fe20003f84070 */
[----:B------:R-:W-:Y:S01]  /*7d30*/  VIADD R4, R28, 0x175 ;  /* 0x000001751c047836 */ /* 0x000fe20000000000 */
[----:B------:R-:W-:Y:S01]  /*7d40*/  IABS R11, R2 ;  /* 0x00000002000b7213 */ /* 0x000fe20000000000 */
[----:B------:R-:W-:Y:S02]  /*7d50*/  IMAD.MOV.U32 R10, RZ, RZ, R18 ;  /* 0x000000ffff0a7224 */ /* 0x000fe400078e0012 */
[----:B------:R-:W-:Y:S01]  /*7d60*/  @!P5 IMAD.IADD R17, R17, 0x1, -R5 ;  /* 0x000000011111d824 */ /* 0x000fe200078e0a05 */
[----:B------:R-:W-:Y:S01]  /*7d70*/  IABS R21, R4 ;  /* 0x0000000400157213 */ /* 0x000fe20000000000 */
[----:B------:R-:W-:Y:S01]  /*7d80*/  IMAD.HI.U32 R14, R9, R11, RZ ;  /* 0x0000000b090e7227 */ /* 0x000fe200078e00ff */
[----:B------:R-:W-:-:S03]  /*7d90*/  ISETP.GE.AND P5, PT, R12, RZ, PT ;  /* 0x000000ff0c00720c */ /* 0x000fc60003fa6270 */
[--C-:B------:R-:W-:Y:S01]  /*7da0*/  @!P6 IMAD.IADD R8, R8, 0x1, -R5.reuse ;  /* 0x000000010808e824 */ /* 0x100fe200078e0a05 */
[----:B------:R-:W-:Y:S01]  /*7db0*/  ISETP.GE.AND P6, PT, R6, RZ, PT ;  /* 0x000000ff0600720c */ /* 0x000fe20003fc6270 */
[----:B------:R-:W-:Y:S02]  /*7dc0*/  @!P4 IMAD.IADD R3, R3, 0x1, -R5 ;  /* 0x000000010303c824 */ /* 0x000fe400078e0a05 */
[----:B------:R-:W-:-:S03]  /*7dd0*/  IMAD.HI.U32 R13, R9, R21, RZ ;  /* 0x00000015090d7227 */ /* 0x000fc600078e00ff */
[C---:B------:R-:W-:Y:S01]  /*7de0*/  ISETP.GT.U32.AND P4, PT, R5.reuse, R3, PT ;  /* 0x000000030500720c */ /* 0x040fe20003f84070 */
[C---:B------:R-:W-:Y:S02]  /*7df0*/  VIADD R12, R28.reuse, 0x174 ;  /* 0x000001741c0c7836 */ /* 0x040fe40000000000 */
[----:B------:R-:W-:Y:S02]  /*7e00*/  IMAD.MOV R14, RZ, RZ, -R14 ;  /* 0x000000ffff0e7224 */ /* 0x000fe400078e0a0e */
[----:B------:R-:W-:Y:S01]  /*7e10*/  @!P3 IMAD.MOV R10, RZ, RZ, -R10 ;  /* 0x000000ffff0ab224 */ /* 0x000fe200078e0a0a */
[----:B------:R-:W-:Y:S01]  /*7e20*/  ISETP.GT.U32.AND P3, PT, R5, R8, PT ;  /* 0x000000080500720c */ /* 0x000fe20003f64070 */
[----:B0-----:R-:W-:Y:S02]  /*7e30*/  IMAD.MOV.U32 R0, RZ, RZ, R15 ;  /* 0x000000ffff007224 */ /* 0x001fe400078e000f */
[----:B------:R-:W-:Y:S01]  /*7e40*/  IMAD.MOV R13, RZ, RZ, -R13 ;  /* 0x000000ffff0d7224 */ /* 0x000fe200078e0a0d */
[----:B------:R0:W-:Y:S01]  /*7e50*/  STL [R1+0x718], R10 ;  /* 0x0007180a01007387 */ /* 0x0001e20000100800 */
[----:B------:R-:W-:-:S02]  /*7e60*/  VIADD R6, R28, 0x173 ;  /* 0x000001731c067836 */ /* 0x000fc40000000000 */
[C---:B------:R-:W-:Y:S01]  /*7e70*/  IMAD R11, R5.reuse, R14, R11 ;  /* 0x0000000e050b7224 */ /* 0x040fe200078e020b */
[----:B------:R-:W-:Y:S01]  /*7e80*/  IABS R14, R12 ;  /* 0x0000000c000e7213 */ /* 0x000fe20000000000 */
[----:B------:R-:W-:Y:S02]  /*7e90*/  @!P2 IMAD.MOV R0, RZ, RZ, -R0 ;  /* 0x000000ffff00a224 */ /* 0x000fe400078e0a00 */
[----:B------:R-:W-:Y:S01]  /*7ea0*/  IMAD R21, R5, R13, R21 ;  /* 0x0000000d05157224 */ /* 0x000fe200078e0215 */
[----:B------:R-:W-:Y:S01]  /*7eb0*/  IABS R13, R6 ;  /* 0x00000006000d7213 */ /* 0x000fe20000000000 */
[----:B------:R-:W-:Y:S01]  /*7ec0*/  IMAD.HI.U32 R15, R9, R14, RZ ;  /* 0x0000000e090f7227 */ /* 0x000fe200078e00ff */
[----:B------:R-:W-:Y:S01]  /*7ed0*/  ISETP.GT.U32.AND P2, PT, R5, R11, PT ;  /* 0x0000000b0500720c */ /* 0x000fe20003f44070 */
[----:B------:R1:W-:Y:S02]  /*7ee0*/  STL [R1+0x714], R0 ;  /* 0x0007140001007387 */ /* 0x0003e40000100800 */
[----:B0-----:R-:W-:-:S02]  /*7ef0*/  IMAD.MOV.U32 R10, RZ, RZ, R17 ;  /* 0x000000ffff0a7224 */ /* 0x001fc400078e0011 */
[----:B------:R-:W-:Y:S01]  /*7f00*/  @!P3 IMAD.IADD R8, R8, 0x1, -R5 ;  /* 0x000000010808b824 */ /* 0x000fe200078e0a05 */
[----:B------:R-:W-:Y:S01]  /*7f10*/  ISETP.GE.AND P3, PT, R4, RZ, PT ;  /* 0x000000ff0400720c */ /* 0x000fe20003f66270 */
[----:B------:R-:W-:Y:S01]  /*7f20*/  @!P1 IMAD.MOV R10, RZ, RZ, -R10 ;  /* 0x000000ffff0a9224 */ /* 0x000fe200078e0a0a */
[----:B------:R-:W-:Y:S01]  /*7f30*/  ISETP.GT.U32.AND P1, PT, R5, R21, PT ;  /* 0x000000150500720c */ /* 0x000fe20003f24070 */
[----:B------:R-:W-:Y:S02]  /*7f40*/  IMAD.MOV R15, RZ, RZ, -R15 ;  /* 0x000000ffff0f7224 */ /* 0x000fe400078e0a0f */
[----:B-1----:R-:W-:Y:S01]  /*7f50*/  IMAD.MOV.U32 R0, RZ, RZ, R16 ;  /* 0x000000ffff007224 */ /* 0x002fe200078e0010 */
[----:B------:R0:W-:Y:S01]  /*7f60*/  STL [R1+0x710], R10 ;  /* 0x0007100a01007387 */ /* 0x0001e20000100800 */
[----:B------:R-:W-:-:S04]  /*7f70*/  IMAD.HI.U32 R16, R9, R13, RZ ;  /* 0x0000000d09107227 */ /* 0x000fc800078e00ff */
[----:B------:R-:W-:Y:S01]  /*7f80*/  @!P0 IMAD.MOV R0, RZ, RZ, -R0 ;  /* 0x000000ffff008224 */ /* 0x000fe200078e0a00 */
[----:B------:R-:W-:Y:S01]  /*7f90*/  ISETP.GE.AND P0, PT, R2, RZ, PT ;  /* 0x000000ff0200720c */ /* 0x000fe20003f06270 */
[--C-:B------:R-:W-:Y:S01]  /*7fa0*/  @!P4 IMAD.IADD R3, R3, 0x1, -R5.reuse ;  /* 0x000000010303c824 */ /* 0x100fe200078e0a05 */
[----:B------:R-:W-:Y:S01]  /*7fb0*/  ISETP.GE.AND P4, PT, R12, RZ, PT ;  /* 0x000000ff0c00720c */ /* 0x000fe20003f86270 */
[----:B------:R-:W-:Y:S01]  /*7fc0*/  IMAD.MOV R16, RZ, RZ, -R16 ;  /* 0x000000ffff107224 */ /* 0x000fe200078e0a10 */
[----:B------:R1:W-:Y:S01]  /*7fd0*/  STL [R1+0x70c], R0 ;  /* 0x00070c0001007387 */ /* 0x0003e20000100800 */
[----:B------:R-:W-:Y:S02]  /*7fe0*/  IMAD R12, R5, R15, R14 ;  /* 0x0000000f050c7224 */ /* 0x000fe400078e020e */
[----:B0-----:R-:W-:Y:S02]  /*7ff0*/  IMAD.MOV.U32 R10, RZ, RZ, R8 ;  /* 0x000000ffff0a7224 */ /* 0x001fe400078e0008 */
[----:B------:R-:W-:-:S02]  /*8000*/  @!P2 IMAD.IADD R11, R11, 0x1, -R5 ;  /* 0x000000010b0ba824 */ /* 0x000fc400078e0a05 */
[C---:B------:R-:W-:Y:S02]  /*8010*/  IMAD R13, R5.reuse, R16, R13 ;  /* 0x00000010050d7224 */ /* 0x040fe400078e020d */
[----:B------:R-:W-:Y:S01]  /*8020*/  @!P5 IMAD.MOV R10, RZ, RZ, -R10 ;  /* 0x000000ffff0ad224 */ /* 0x000fe200078e0a0a */
[C---:B------:R-:W-:Y:S01]  /*8030*/  ISETP.GT.U32.AND P5, PT, R5.reuse, R12, PT ;  /* 0x0000000c0500720c */ /* 0x040fe20003fa4070 */
[----:B-1----:R-:W-:Y:S01]  /*8040*/  IMAD.MOV.U32 R0, RZ, RZ, R3 ;  /* 0x000000ffff007224 */ /* 0x002fe200078e0003 */
[----:B------:R-:W-:Y:S01]  /*8050*/  ISETP.GT.U32.AND P2, PT, R5, R11, PT ;  /* 0x0000000b0500720c */ /* 0x000fe20003f44070 */
[--C-:B------:R-:W-:Y:S01]  /*8060*/  @!P1 IMAD.IADD R21, R21, 0x1, -R5.reuse ;  /* 0x0000000115159824 */ /* 0x100fe200078e0a05 */
[----:B------:R-:W-:Y:S01]  /*8070*/  STL [R1+0x708], R10 ;  /* 0x0007080a01007387 */ /* 0x000fe20000100800 */
[----:B------:R-:W-:Y:S01]  /*8080*/  @!P6 IMAD.MOV R0, RZ, RZ, -R0 ;  /* 0x000000ffff00e224 */ /* 0x000fe200078e0a00 */
[C---:B------:R-:W-:Y:S01]  /*8090*/  ISETP.GT.U32.AND P6, PT, R5.reuse, R13, PT ;  /* 0x0000000d0500720c */ /* 0x040fe20003fc4070 */
[C---:B------:R-:W-:Y:S01]  /*80a0*/  VIADD R2, R28.reuse, 0x172 ;  /* 0x000001721c027836 */ /* 0x040fe20000000000 */
[----:B------:R-:W-:Y:S01]  /*80b0*/  ISETP.GT.U32.AND P1, PT, R5, R21, PT ;  /* 0x000000150500720c */ /* 0x000fe20003f24070 */
[C---:B------:R-:W-:Y:S01]  /*80c0*/  VIADD R4, R28.reuse, 0x171 ;  /* 0x000001711c047836 */ /* 0x040fe20000000000 */
[----:B------:R0:W-:Y:S01]  /*80d0*/  STL [R1+0x704], R0 ;  /* 0x0007040001007387 */ /* 0x0001e20000100800 */
[----:B------:R-:W-:Y:S01]  /*80e0*/  VIADD R8, R28, 0x170 ;  /* 0x000001701c087836 */ /* 0x000fe20000000000 */
[----:B------:R-:W-:Y:S01]  /*80f0*/  IABS R14, R2 ;  /* 0x00000002000e7213 */ /* 0x000fe20000000000 */
[--C-:B------:R-:W-:Y:S01]  /*8100*/  @!P5 IMAD.IADD R12, R12, 0x1, -R5.reuse ;  /* 0x000000010c0cd824 */ /* 0x100fe200078e0a05 */
[----:B------:R-:W-:Y:S01]  /*8110*/  IABS R3, R4 ;  /* 0x0000000400037213 */ /* 0x000fe20000000000 */
[----:B------:R-:W-:Y:S01]  /*8120*/  @!P2 IMAD.IADD R11, R11, 0x1, -R5 ;  /* 0x000000010b0ba824 */ /* 0x000fe200078e0a05 */
[----:B------:R-:W-:Y:S01]  /*8130*/  ISETP.GE.AND P2, PT, R6, RZ, PT ;  /* 0x000000ff0600720c */ /* 0x000fe20003f46270 */
[----:B------:R-:W-:Y:S01]  /*8140*/  IMAD.HI.U32 R6, R9, R14, RZ ;  /* 0x0000000e09067227 */ /* 0x000fe200078e00ff */
[----:B------:R-:W-:-:S02]  /*8150*/  ISETP.GT.U32.AND P5, PT, R5, R12, PT ;  /* 0x0000000c0500720c */ /* 0x000fc40003fa4070 */
[----:B------:R-:W-:Y:S01]  /*8160*/  IABS R15, R8 ;  /* 0x00000008000f7213 */ /* 0x000fe20000000000 */
[--C-:B------:R-:W-:Y:S02]  /*8170*/  @!P6 IMAD.IADD R13, R13, 0x1, -R5.reuse ;  /* 0x000000010d0de824 */ /* 0x100fe400078e0a05 */
[----:B------:R-:W-:Y:S01]  /*8180*/  @!P1 IMAD.IADD R21, R21, 0x1, -R5 ;  /* 0x0000000115159824 */ /* 0x000fe200078e0a05 */
[----:B------:R-:W-:Y:S01]  /*8190*/  ISETP.GE.AND P1, PT, R2, RZ, PT ;  /* 0x000000ff0200720c */ /* 0x000fe20003f26270 */
[----:B------:R-:W-:Y:S01]  /*81a0*/  IMAD.HI.U32 R2, R9, R3, RZ ;  /* 0x0000000309027227 */ /* 0x000fe200078e00ff */
[----:B------:R-:W-:-:S03]  /*81b0*/  ISETP.GT.U32.AND P6, PT, R5, R13, PT ;  /* 0x0000000d0500720c */ /* 0x000fc60003fc4070 */
[----:B------:R-:W-:Y:S02]  /*81c0*/  IMAD.MOV R6, RZ, RZ, -R6 ;  /* 0x000000ffff067224 */ /* 0x000fe400078e0a06 */
[----:B------:R-:W-:Y:S02]  /*81d0*/  IMAD.MOV R2, RZ, RZ, -R2 ;  /* 0x000000ffff027224 */ /* 0x000fe400078e0a02 */
[C---:B------:R-:W-:Y:S02]  /*81e0*/  IMAD R14, R5.reuse, R6, R14 ;  /* 0x00000006050e7224 */ /* 0x040fe400078e020e */
[C---:B------:R-:W-:Y:S02]  /*81f0*/  IMAD R3, R5.reuse, R2, R3 ;  /* 0x0000000205037224 */ /* 0x040fe400078e0203 */
[--C-:B------:R-:W-:Y:S01]  /*8200*/  @!P5 IMAD.IADD R12, R12, 0x1, -R5.reuse ;  /* 0x000000010c0cd824 */ /* 0x100fe200078e0a05 */
[----:B------:R-:W-:Y:S01]  /*8210*/  ISETP.GT.U32.AND P5, PT, R5, R14, PT ;  /* 0x0000000e0500720c */ /* 0x000fe20003fa4070 */
[----:B------:R-:W-:Y:S01]  /*8220*/  @!P6 IMAD.IADD R13, R13, 0x1, -R5 ;  /* 0x000000010d0de824 */ /* 0x000fe200078e0a05 */
[----:B------:R-:W-:Y:S01]  /*8230*/  ISETP.GT.U32.AND P6, PT, R5, R3, PT ;  /* 0x000000030500720c */ /* 0x000fe20003fc4070 */
[----:B------:R-:W-:-:S02]  /*8240*/  VIADD R6, R28, 0x16f ;  /* 0x0000016f1c067836 */ /* 0x000fc40000000000 */
[----:B0-----:R-:W-:Y:S02]  /*8250*/  IMAD.MOV.U32 R0, RZ, RZ, R11 ;  /* 0x000000ffff007224 */ /* 0x001fe400078e000b */
[----:B------:R-:W-:Y:S01]  /*8260*/  IMAD.HI.U32 R2, R9, R15, RZ ;  /* 0x0000000f09027227 */ /* 0x000fe200078e00ff */
[----:B------:R-:W-:-:S03]  /*8270*/  IABS R18, R6 ;  /* 0x0000000600127213 */ /* 0x000fc60000000000 */
[----:B------:R-:W-:Y:S01]  /*8280*/  @!P0 IMAD.MOV R0, RZ, RZ, -R0 ;  /* 0x000000ffff008224 */ /* 0x000fe200078e0a00 */
[----:B------:R-:W-:Y:S01]  /*8290*/  ISETP.GE.AND P0, PT, R4, RZ, PT ;  /* 0x000000ff0400720c */ /* 0x000fe20003f06270 */
[--C-:B------:R-:W-:Y:S02]  /*82a0*/  @!P5 IMAD.IADD R14, R14, 0x1, -R5.reuse ;  /* 0x000000010e0ed824 */ /* 0x100fe400078e0a05 */
[----:B------:R-:W-:Y:S01]  /*82b0*/  @!P6 IMAD.IADD R3, R3, 0x1, -R5 ;  /* 0x000000010303e824 */ /* 0x000fe200078e0a05 */
[----:B------:R0:W-:Y:S01]  /*82c0*/  STL [R1+0x700], R0 ;  /* 0x0007000001007387 */ /* 0x0001e20000100800 */
[----:B------:R-:W-:Y:S01]  /*82d0*/  IMAD.HI.U32 R20, R9, R18, RZ ;  /* 0x0000001209147227 */ /* 0x000fe200078e00ff */
[----:B------:R-:W-:-:S03]  /*82e0*/  ISETP.GT.U32.AND P6, PT, R5, R14, PT ;  /* 0x0000000e0500720c */ /* 0x000fc60003fc4070 */
[----:B------:R-:W-:Y:S02]  /*82f0*/  VIADD R4, R28, 0x16d ;  /* 0x0000016d1c047836 */ /* 0x000fe40000000000 */
[----:B------:R-:W-:Y:S02]  /*8300*/  IMAD.MOV R2, RZ, RZ, -R2 ;  /* 0x000000ffff027224 */ /* 0x000fe400078e0a02 */
[----:B------:R-:W-:Y:S01]  /*8310*/  IMAD.MOV R20, RZ, RZ, -R20 ;  /* 0x000000ffff147224 */ /* 0x000fe200078e0a14 */
[----:B------:R-:W-:Y:S01]  /*8320*/  IABS R16, R4 ;  /* 0x0000000400107213 */ /* 0x000fe20000000000 */
[----:B0-----:R-:W-:Y:S02]  /*8330*/  IMAD.MOV.U32 R0, RZ, RZ, R21 ;  /* 0x000000ffff007224 */ /* 0x001fe400078e0015 */
[C---:B------:R-:W-:Y:S02]  /*8340*/  IMAD R15, R5.reuse, R2, R15 ;  /* 0x00000002050f7224 */ /* 0x040fe400078e020f */
[----:B------:R-:W-:Y:S01]  /*8350*/  @!P3 IMAD.MOV R0, RZ, RZ, -R0 ;  /* 0x000000ffff00b224 */ /* 0x000fe200078e0a00 */
[----:B------:R-:W-:Y:S01]  /*8360*/  ISETP.GE.AND P3, PT, R8, RZ, PT ;  /* 0x000000ff0800720c */ /* 0x000fe20003f66270 */
[C---:B------:R-:W-:Y:S01]  /*8370*/  IMAD R18, R5.reuse, R20, R18 ;  /* 0x0000001405127224 */ /* 0x040fe200078e0212 */
[C---:B------:R-:W-:Y:S01]  /*8380*/  ISETP.GT.U32.AND P5, PT, R5.reuse, R15, PT ;  /* 0x0000000f0500720c */ /* 0x040fe20003fa4070 */
[----:B------:R-:W-:Y:S01]  /*8390*/  @!P6 IMAD.IADD R14, R14, 0x1, -R5 ;  /* 0x000000010e0ee824 */ /* 0x000fe200078e0a05 */
[----:B------:R0:W-:Y:S01]  /*83a0*/  STL [R1+0x6f8], R0 ;  /* 0x0006f80001007387 */ /* 0x0001e20000100800 */
[----:B------:R-:W-:Y:S01]  /*83b0*/  VIADD R11, R28, 0x16e ;  /* 0x0000016e1c0b7836 */ /* 0x000fe20000000000 */
[----:B------:R-:W-:Y:S01]  /*83c0*/  ISETP.GT.U32.AND P6, PT, R5, R18, PT ;  /* 0x000000120500720c */ /* 0x000fe20003fc4070 */
[----:B------:R-:W-:-:S02]  /*83d0*/  IMAD.MOV.U32 R10, RZ, RZ, R13 ;  /* 0x000000ffff0a7224 */ /* 0x000fc400078e000d */
[----:B------:R-:W-:Y:S01]  /*83e0*/  VIADD R2, R28, 0x16c ;  /* 0x0000016c1c027836 */ /* 0x000fe20000000000 */
[----:B------:R-:W-:Y:S01]  /*83f0*/  IABS R19, R11 ;  /* 0x0000000b00137213 */ /* 0x000fe20000000000 */
[----:B------:R-:W-:Y:S01]  /*8400*/  @!P2 IMAD.MOV R10, RZ, RZ, -R10 ;  /* 0x000000ffff0aa224 */ /* 0x000fe200078e0a0a */
[----:B------:R-:W-:Y:S01]  /*8410*/  ISETP.GE.AND P2, PT, R6, RZ, PT ;  /* 0x000000ff0600720c */ /* 0x000fe20003f46270 */
[----:B------:R-:W-:Y:S01]  /*8420*/  VIADD R6, R28, 0x16a ;  /* 0x0000016a1c067836 */ /* 0x000fe20000000000 */
[----:B------:R-:W-:Y:S01]  /*8430*/  IABS R8, R2 ;  /* 0x0000000200087213 */ /* 0x000fe20000000000 */
[----:B0-----:R-:W-:Y:S02]  /*8440*/  IMAD.MOV.U32 R0, RZ, RZ, R12 ;  /* 0x000000ffff007224 */ /* 0x001fe400078e000c */
[----:B------:R-:W-:Y:S01]  /*8450*/  IMAD.HI.U32 R12, R9, R16, RZ ;  /* 0x00000010090c7227 */ /* 0x000fe200078e00ff */
[----:B------:R-:W-:-:S03]  /*8460*/  IABS R20, R6 ;  /* 0x0000000600147213 */ /* 0x000fc60000000000 */
[----:B------:R-:W-:Y:S01]  /*8470*/  @!P4 IMAD.MOV R0, RZ, RZ, -R0 ;  /* 0x000000ffff00c224 */ /* 0x000fe200078e0a00 */
[----:B------:R-:W-:Y:S01]  /*8480*/  ISETP.GT.U32.AND P4, PT, R5, R3, PT ;  /* 0x000000030500720c */ /* 0x000fe20003f84070 */
[----:B------:R-:W-:Y:S02]  /*8490*/  IMAD.MOV R12, RZ, RZ, -R12 ;  /* 0x000000ffff0c7224 */ /* 0x000fe400078e0a0c */
[--C-:B------:R-:W-:Y:S01]  /*84a0*/  @!P5 IMAD.IADD R15, R15, 0x1, -R5.reuse ;  /* 0x000000010f0fd824 */ /* 0x100fe200078e0a05 */
[----:B------:R0:W-:Y:S01]  /*84b0*/  STL [R1+0x6f0], R0 ;  /* 0x0006f00001007387 */ /* 0x0001e20000100800 */
[C---:B------:R-:W-:Y:S02]  /*84c0*/  IMAD R16, R5.reuse, R12, R16 ;  /* 0x0000000c05107224 */ /* 0x040fe400078e0210 */
[----:B------:R-:W-:Y:S01]  /*84d0*/  @!P6 IMAD.IADD R18, R18, 0x1, -R5 ;  /* 0x000000011212e824 */ /* 0x000fe200078e0a05 */
[----:B------:R-:W-:Y:S01]  /*84e0*/  ISETP.GT.U32.AND P5, PT, R5, R15, PT ;  /* 0x0000000f0500720c */ /* 0x000fe20003fa4070 */
[----:B------:R-:W-:Y:S01]  /*84f0*/  IMAD.HI.U32 R17, R9, R19, RZ ;  /* 0x0000001309117227 */ /* 0x000fe200078e00ff */
[----:B------:R-:W-:Y:S01]  /*8500*/  ISETP.GT.U32.AND P6, PT, R5, R16, PT ;  /* 0x000000100500720c */ /* 0x000fe20003fc4070 */
[----:B------:R-:W-:Y:S02]  /*8510*/  STL [R1+0x6ec], R10 ;  /* 0x0006ec0a01007387 */ /* 0x000fe40000100800 */
[----:B------:R-:W-:-:S02]  /*8520*/  IMAD.MOV R17, RZ, RZ, -R17 ;  /* 0x000000ffff117224 */ /* 0x000fc400078e0a11 */
[----:B0-----:R-:W-:Y:S02]  /*8530*/  IMAD.MOV.U32 R0, RZ, RZ, R14 ;  /* 0x000000ffff007224 */ /* 0x001fe400078e000e */
[----:B------:R-:W-:Y:S01]  /*8540*/  @!P4 IMAD.IADD R3, R3, 0x1, -R5 ;  /* 0x000000010303c824 */ /* 0x000fe200078e0a05 */
[----:B------:R-:W-:Y:S01]  /*8550*/  ISETP.GE.AND P4, PT, R11, RZ, PT ;  /* 0x000000ff0b00720c */ /* 0x000fe20003f86270 */
[----:B------:R-:W-:Y:S02]  /*8560*/  @!P1 IMAD.MOV R0, RZ, RZ, -R0 ;  /* 0x000000ffff009224 */ /* 0x000fe400078e0a00 */
[C---:B------:R-:W-:Y:S02]  /*8570*/  IMAD R19, R5.reuse, R17, R19 ;  /* 0x0000001105137224 */ /* 0x040fe400078e0213 */
[----:B------:R-:W-:Y:S01]  /*8580*/  VIADD R17, R28, 0x16b ;  /* 0x0000016b1c117836 */ /* 0x000fe20000000000 */
[----:B------:R0:W-:Y:S01]  /*8590*/  STL [R1+0x6e4], R0 ;  /* 0x0006e40001007387 */ /* 0x0001e20000100800 */
[----:B------:R-:W-:Y:S01]  /*85a0*/  @!P6 IMAD.IADD R16, R16, 0x1, -R5 ;  /* 0x000000011010e824 */ /* 0x000fe200078e0a05 */
[----:B------:R-:W-:Y:S01]  /*85b0*/  ISETP.GT.U32.AND P1, PT, R5, R19, PT ;  /* 0x000000130500720c */ /* 0x000fe20003f24070 */
[----:B------:R-:W-:-:S03]  /*85c0*/  IMAD.HI.U32 R13, R9, R8, RZ ;  /* 0x00000008090d7227 */ /* 0x000fc600078e00ff */
[----:B------:R-:W-:Y:S01]  /*85d0*/  ISETP.GT.U32.AND P6, PT, R5, R16, PT ;  /* 0x000000100500720c */ /* 0x000fe20003fc4070 */
[----:B------:R-:W-:Y:S01]  /*85e0*/  @!P5 IMAD.IADD R15, R15, 0x1, -R5 ;  /* 0x000000010f0fd824 */ /* 0x000fe200078e0a05 */
[----:B------:R-:W-:Y:S01]  /*85f0*/  ISETP.GE.AND P5, PT, R4, RZ, PT ;  /* 0x000000ff0400720c */ /* 0x000fe20003fa6270 */
[----:B------:R-:W-:Y:S02]  /*8600*/  IMAD.MOV R13, RZ, RZ, -R13 ;  /* 0x000000ffff0d7224 */ /* 0x000fe400078e0a0d */
[----:B0-----:R-:W-:Y:S01]  /*8610*/  IMAD.MOV.U32 R0, RZ, RZ, R3 ;  /* 0x000000ffff007224 */ /* 0x001fe200078e0003 */
[----:B------:R-:W-:Y:S01]  /*8620*/  IABS R3, R17 ;  /* 0x0000001100037213 */ /* 0x000fe20000000000 */
[C---:B------:R-:W-:Y:S02]  /*8630*/  IMAD R8, R5.reuse, R13, R8 ;  /* 0x0000000d05087224 */ /* 0x040fe400078e0208 */
[----:B------:R-:W-:Y:S01]  /*8640*/  @!P0 IMAD.MOV R0, RZ, RZ, -R0 ;  /* 0x000000ffff008224 */ /* 0x000fe200078e0a00 */
[----:B------:R-:W-:Y:S01]  /*8650*/  ISETP.GT.U32.AND P0, PT, R5, R18, PT ;  /* 0x000000120500720c */ /* 0x000fe20003f04070 */
[----:B------:R-:W-:-:S03]  /*8660*/  IMAD.HI.U32 R4, R9, R3, RZ ;  /* 0x0000000309047227 */ /* 0x000fc600078e00ff */
[----:B------:R0:W-:Y:S01]  /*8670*/  STL [R1+0x6e0], R0 ;  /* 0x0006e00001007387 */ /* 0x0001e20000100800 */
[----:B------:R-:W-:Y:S02]  /*8680*/  IMAD.MOV R4, RZ, RZ, -R4 ;  /* 0x000000ffff047224 */ /* 0x000fe400078e0a04 */
[----:B------:R-:W-:Y:S02]  /*8690*/  @!P1 IMAD.IADD R19, R19, 0x1, -R5 ;  /* 0x0000000113139824 */ /* 0x000fe400078e0a05 */
[C---:B------:R-:W-:Y:S02]  /*86a0*/  IMAD R3, R5.reuse, R4, R3 ;  /* 0x0000000405037224 */ /* 0x040fe400078e0203 */
[--C-:B------:R-:W-:Y:S01]  /*86b0*/  @!P6 IMAD.IADD R16, R16, 0x1, -R5.reuse ;  /* 0x000000011010e824 */ /* 0x100fe200078e0a05 */
[C---:B------:R-:W-:Y:S01]  /*86c0*/  ISETP.GT.U32.AND P1, PT, R5.reuse, R19, PT ;  /* 0x000000130500720c */ /* 0x040fe20003f24070 */
[----:B------:R-:W-:Y:S01]  /*86d0*/  @!P0 IMAD.IADD R18, R18, 0x1, -R5 ;  /* 0x0000000112128824 */ /* 0x000fe200078e0a05 */
[C---:B------:R-:W-:Y:S01]  /*86e0*/  ISETP.GT.U32.AND P0, PT, R5.reuse, R8, PT ;  /* 0x000000080500720c */ /* 0x040fe20003f04070 */
[C---:B------:R-:W-:Y:S01]  /*86f0*/  VIADD R12, R28.reuse, 0x169 ;  /* 0x000001691c0c7836 */ /* 0x040fe20000000000 */
[----:B------:R-:W-:Y:S01]  /*8700*/  ISETP.GT.U32.AND P6, PT, R5, R3, PT ;  /* 0x000000030500720c */ /* 0x000fe20003fc4070 */
[----:B------:R-:W-:-:S02]  /*8710*/  VIADD R13, R28, 0x168 ;  /* 0x000001681c0d7836 */ /* 0x000fc40000000000 */
[----:B------:R-:W-:Y:S01]  /*8720*/  IMAD.MOV.U32 R10, RZ, RZ, R15 ;  /* 0x000000ffff0a7224 */ /* 0x000fe200078e000f */
[----:B------:R-:W-:Y:S01]  /*8730*/  IABS R14, R12 ;  /* 0x0000000c000e7213 */ /* 0x000fe20000000000 */
[----:B------:R-:W-:Y:S01]  /*8740*/  IMAD.HI.U32 R21, R9, R20, RZ ;  /* 0x0000001409157227 */ /* 0x000fe200078e00ff */
[----:B------:R-:W-:-:S03]  /*8750*/  IABS R11, R13 ;  /* 0x0000000d000b7213 */ /* 0x000fc60000000000 */
[----:B0-----:R-:W-:Y:S02]  /*8760*/  IMAD.MOV.U32 R0, RZ, RZ, R18 ;  /* 0x000000ffff007224 */ /* 0x001fe400078e0012 */
[--C-:B------:R-:W-:Y:S01]  /*8770*/  @!P0 IMAD.IADD R8, R8, 0x1, -R5.reuse ;  /* 0x0000000108088824 */ /* 0x100fe200078e0a05 */
[----:B------:R-:W-:Y:S01]  /*8780*/  ISETP.GE.AND P0, PT, R17, RZ, PT ;  /* 0x000000ff1100720c */ /* 0x000fe20003f06270 */
[--C-:B------:R-:W-:Y:S01]  /*8790*/  @!P1 IMAD.IADD R19, R19, 0x1, -R5.reuse ;  /* 0x0000000113139824 */ /* 0x100fe200078e0a05 */
[----:B------:R-:W-:Y:S01]  /*87a0*/  ISETP.GE.AND P1, PT, R2, RZ, PT ;  /* 0x000000ff0200720c */ /* 0x000fe20003f26270 */
[----:B------:R-:W-:Y:S01]  /*87b0*/  @!P6 IMAD.IADD R3, R3, 0x1, -R5 ;  /* 0x000000010303e824 */ /* 0x000fe200078e0a05 */
[----:B------:R-:W-:Y:S01]  /*87c0*/  ISETP.GT.U32.AND P6, PT, R5, R8, PT ;  /* 0x000000080500720c */ /* 0x000fe20003fc4070 */
[----:B------:R-:W-:-:S04]  /*87d0*/  IMAD.HI.U32 R2, R9, R14, RZ ;  /* 0x0000000e09027227 */ /* 0x000fc800078e00ff */
[----:B------:R-:W-:Y:S02]  /*87e0*/  @!P3 IMAD.MOV R10, RZ, RZ, -R10 ;  /* 0x000000ffff0ab224 */ /* 0x000fe400078e0a0a */
[----:B------:R-:W-:Y:S02]  /*87f0*/  IMAD.MOV R21, RZ, RZ, -R21 ;  /* 0x000000ffff157224 */ /* 0x000fe400078e0a15 */
[----:B------:R-:W-:Y:S01]  /*8800*/  @!P2 IMAD.MOV R0, RZ, RZ, -R0 ;  /* 0x000000ffff00a224 */ /* 0x000fe200078e0a00 */
[----:B------:R0:W-:Y:S01]  /*8810*/  STL [R1+0x6dc], R10 ;  /* 0x0006dc0a01007387 */ /* 0x0001e20000100800 */
[----:B------:R-:W-:Y:S01]  /*8820*/  IMAD.HI.U32 R4, R9, R11, RZ ;  /* 0x0000000b09047227 */ /* 0x000fe200078e00ff */
[----:B------:R-:W-:Y:S02]  /*8830*/  ISETP.GT.U32.AND P2, PT, R5, R3, PT ;  /* 0x000000030500720c */ /* 0x000fe40003f44070 */
[----:B------:R1:W-:Y:S01]  /*8840*/  STL [R1+0x6d8], R0 ;  /* 0x0006d80001007387 */ /* 0x0003e20000100800 */
[----:B------:R-:W-:-:S02]  /*8850*/  IMAD.MOV R2, RZ, RZ, -R2 ;  /* 0x000000ffff027224 */ /* 0x000fc400078e0a02 */
[C---:B------:R-:W-:Y:S02]  /*8860*/  IMAD R17, R5.reuse, R21, R20 ;  /* 0x0000001505117224 */ /* 0x040fe400078e0214 */
[----:B------:R-:W-:Y:S02]  /*8870*/  IMAD.MOV R4, RZ, RZ, -R4 ;  /* 0x000000ffff047224 */ /* 0x000fe400078e0a04 */
[----:B0-----:R-:W-:Y:S01]  /*8880*/  IMAD.MOV.U32 R10, RZ, RZ, R19 ;  /* 0x000000ffff0a7224 */ /* 0x001fe200078e0013 */
[C---:B------:R-:W-:Y:S01]  /*8890*/  ISETP.GT.U32.AND P3, PT, R5.reuse, R17, PT ;  /* 0x000000110500720c */ /* 0x040fe20003f64070 */
[----:B------:R-:W-:Y:S02]  /*88a0*/  IMAD R14, R5, R2, R14 ;  /* 0x00000002050e7224 */ /* 0x000fe400078e020e */
[----:B-1----:R-:W-:Y:S02]  /*88b0*/  IMAD.MOV.U32 R0, RZ, RZ, R16 ;  /* 0x000000ffff007224 */ /* 0x002fe400078e0010 */
[----:B------:R-:W-:-:S02]  /*88c0*/  VIADD R2, R28, 0x167 ;  /* 0x000001671c027836 */ /* 0x000fc40000000000 */
[----:B------:R-:W-:Y:S01]  /*88d0*/  @!P4 IMAD.MOV R10, RZ, RZ, -R10 ;  /* 0x000000ffff0ac224 */ /* 0x000fe200078e0a0a */
[C---:B------:R-:W-:Y:S01]  /*88e0*/  ISETP.GT.U32.AND P4, PT, R5.reuse, R14, PT ;  /* 0x0000000e0500720c */ /* 0x040fe20003f84070 */
[C---:B------:R-:W-:Y:S01]  /*88f0*/  IMAD R11, R5.reuse, R4, R11 ;  /* 0x00000004050b7224 */ /* 0x040fe200078e020b */
[----:B------:R-:W-:Y:S01]  /*8900*/  IABS R15, R2 ;  /* 0x00000002000f7213 */ /* 0x000fe20000000000 */
[----:B------:R-:W-:Y:S01]  /*8910*/  @!P5 IMAD.MOV R0, RZ, RZ, -R0 ;  /* 0x000000ffff00d224 */ /* 0x000fe200078e0a00 */
[----:B------:R-:W-:Y:S01]  /*8920*/  STL [R1+0x6d0], R10 ;  /* 0x0006d00a01007387 */ /* 0x000fe20000100800 */
[----:B------:R-:W-:Y:S01]  /*8930*/  @!P6 IMAD.IADD R8, R8, 0x1, -R5 ;  /* 0x000000010808e824 */ /* 0x000fe200078e0a05 */
[----:B------:R-:W-:Y:S01]  /*8940*/  ISETP.GT.U32.AND P6, PT, R5, R11, PT ;  /* 0x0000000b0500720c */ /* 0x000fe20003fc4070 */
[----:B------:R-:W-:Y:S01]  /*8950*/  IMAD.HI.U32 R16, R9, R15, RZ ;  /* 0x0000000f09107227 */ /* 0x000fe200078e00ff */
[----:B------:R0:W-:Y:S01]  /*8960*/  STL [R1+0x6cc], R0 ;  /* 0x0006cc0001007387 */ /* 0x0001e20000100800 */
[----:B------:R-:W-:-:S02]  /*8970*/  ISETP.GE.AND P5, PT, R6, RZ, PT ;  /* 0x000000ff0600720c */ /* 0x000fc40003fa6270 */
[----:B------:R-:W-:Y:S02]  /*8980*/  IMAD.MOV R16, RZ, RZ, -R16 ;  /* 0x000000ffff107224 */ /* 0x000fe400078e0a10 */
[--C-:B------:R-:W-:Y:S01]  /*8990*/  @!P2 IMAD.IADD R3, R3, 0x1, -R5.reuse ;  /* 0x000000010303a824 */ /* 0x100fe200078e0a05 */
[----:B------:R-:W-:Y:S01]  /*89a0*/  ISETP.GE.AND P2, PT, R12, RZ, PT ;  /* 0x000000ff0c00720c */ /* 0x000fe20003f46270 */
[----:B------:R-:W-:Y:S01]  /*89b0*/  @!P3 IMAD.IADD R17, R17, 0x1, -R5 ;  /* 0x000000011111b824 */ /* 0x000fe200078e0a05 */
[----:B------:R-:W-:Y:S01]  /*89c0*/  ISETP.GE.AND P3, PT, R13, RZ, PT ;  /* 0x000000ff0d00720c */ /* 0x000fe20003f66270 */
[C---:B------:R-:W-:Y:S02]  /*89d0*/  IMAD R12, R5.reuse, R16, R15 ;  /* 0x00000010050c7224 */ /* 0x040fe400078e020f */
[----:B0-----:R-:W-:Y:S02]  /*89e0*/  IMAD.MOV.U32 R0, RZ, RZ, R8 ;  /* 0x000000ffff007224 */ /* 0x001fe400078e0008 */
[----:B------:R-:W-:Y:S01]  /*89f0*/  @!P4 IMAD.IADD R14, R14, 0x1, -R5 ;  /* 0x000000010e0ec824 */ /* 0x000fe200078e0a05 */
[----:B------:R-:W-:Y:S01]  /*8a00*/  ISETP.GT.U32.AND P4, PT, R5, R17, PT ;  /* 0x000000110500720c */ /* 0x000fe20003f84070 */
[----:B------:R-:W-:-:S02]  /*8a10*/  @!P1 IMAD.MOV R0, RZ, RZ, -R0 ;  /* 0x000000ffff009224 */ /* 0x000fc400078e0a00 */
[C---:B------:R-:W-:Y:S02]  /*8a20*/  VIADD R4, R28.reuse, 0x166 ;  /* 0x000001661c047836 */ /* 0x040fe40000000000 */
[----:B------:R-:W-:Y:S01]  /*8a30*/  @!P6 IMAD.IADD R11, R11, 0x1, -R5 ;  /* 0x000000010b0be824 */ /* 0x000fe200078e0a05 */
[----:B------:R0:W-:Y:S01]  /*8a40*/  STL [R1+0x6c8], R0 ;  /* 0x0006c80001007387 */ /* 0x0001e20000100800 */
[C---:B------:R-:W-:Y:S01]  /*8a50*/  ISETP.GT.U32.AND P6, PT, R5.reuse, R14, PT ;  /* 0x0000000e0500720c */ /* 0x040fe20003fc4070 */
[C---:B------:R-:W-:Y:S01]  /*8a60*/  VIADD R15, R28.reuse, 0x165 ;  /* 0x000001651c0f7836 */ /* 0x040fe20000000000 */
[----:B------:R-:W-:Y:S01]  /*8a70*/  IABS R18, R4 ;  /* 0x0000000400127213 */ /* 0x000fe20000000000 */
[C---:B------:R-:W-:Y:S01]  /*8a80*/  VIADD R8, R28.reuse, 0x164 ;  /* 0x000001641c087836 */ /* 0x040fe20000000000 */
[----:B------:R-:W-:Y:S01]  /*8a90*/  ISETP.GT.U32.AND P1, PT, R5, R11, PT ;  /* 0x0000000b0500720c */ /* 0x000fe20003f24070 */
[----:B------:R-:W-:Y:S02]  /*8aa0*/  VIADD R19, R28, 0x15f ;  /* 0x0000015f1c137836 */ /* 0x000fe40000000000 */
[----:B------:R-:W-:-:S02]  /*8ab0*/  IMAD.MOV.U32 R6, RZ, RZ, R18 ;  /* 0x000000ffff067224 */ /* 0x000fc400078e0012 */
[----:B0-----:R-:W-:Y:S01]  /*8ac0*/  IMAD.MOV.U32 R0, RZ, RZ, R3 ;  /* 0x000000ffff007224 */ /* 0x001fe200078e0003 */
[----:B------:R-:W-:Y:S01]  /*8ad0*/  IABS R3, R15 ;  /* 0x0000000f00037213 */ /* 0x000fe20000000000 */
[----:B------:R-:W-:Y:S01]  /*8ae0*/  @!P4 IMAD.IADD R17, R17, 0x1, -R5 ;  /* 0x000000011111c824 */ /* 0x000fe200078e0a05 */
[----:B------:R-:W-:Y:S01]  /*8af0*/  ISETP.GE.AND P4, PT, R2, RZ, PT ;  /* 0x000000ff0200720c */ /* 0x000fe20003f86270 */
[----:B------:R-:W-:Y:S01]  /*8b00*/  @!P0 IMAD.MOV R0, RZ, RZ, -R0 ;  /* 0x000000ffff008224 */ /* 0x000fe200078e0a00 */
[----:B------:R-:W-:Y:S01]  /*8b10*/  ISETP.GT.U32.AND P0, PT, R5, R12, PT ;  /* 0x0000000c0500720c */ /* 0x000fe20003f04070 */
[----:B------:R-:W-:Y:S01]  /*8b20*/  IMAD.HI.U32 R13, R9, R6, RZ ;  /* 0x00000006090d7227 */ /* 0x000fe200078e00ff */
[----:B------:R-:W-:Y:S02]  /*8b30*/  IABS R2, R8 ;  /* 0x0000000800027213 */ /* 0x000fe40000000000 */
[----:B------:R0:W-:Y:S01]  /*8b40*/  STL [R1+0x6c4], R0 ;  /* 0x0006c40001007387 */ /* 0x0001e20000100800 */
[----:B------:R-:W-:-:S02]  /*8b50*/  IMAD.MOV R13, RZ, RZ, -R13 ;  /* 0x000000ffff0d7224 */ /* 0x000fc400078e0a0d */
[--C-:B------:R-:W-:Y:S01]  /*8b60*/  @!P1 IMAD.IADD R11, R11, 0x1, -R5.reuse ;  /* 0x000000010b0b9824 */ /* 0x100fe200078e0a05 */
[----:B------:R-:W-:Y:S01]  /*8b70*/  ISETP.GE.AND P1, PT, R4, RZ, PT ;  /* 0x000000ff0400720c */ /* 0x000fe20003f26270 */
[----:B------:R-:W-:Y:S02]  /*8b80*/  VIADD R4, R28, 0x163 ;  /* 0x000001631c047836 */ /* 0x000fe40000000000 */
[----:B------:R-:W-:Y:S02]  /*8b90*/  IMAD R6, R5, R13, R6 ;  /* 0x0000000d05067224 */ /* 0x000fe400078e0206 */
[----:B------:R-:W-:Y:S01]  /*8ba0*/  @!P0 IMAD.IADD R12, R12, 0x1, -R5 ;  /* 0x000000010c0c8824 */ /* 0x000fe200078e0a05 */
[----:B------:R-:W-:Y:S01]  /*8bb0*/  ISETP.GE.AND P0, PT, R15, RZ, PT ;  /* 0x000000ff0f00720c */ /* 0x000fe20003f06270 */
[----:B0-----:R-:W-:Y:S01]  /*8bc0*/  IMAD.MOV.U32 R0, RZ, RZ, R17 ;  /* 0x000000ffff007224 */ /* 0x001fe200078e0011 */
[----:B------:R-:W-:Y:S01]  /*8bd0*/  IABS R15, R4 ;  /* 0x00000004000f7213 */ /* 0x000fe20000000000 */
[----:B------:R-:W-:Y:S01]  /*8be0*/  @!P6 IMAD.IADD R14, R14, 0x1, -R5 ;  /* 0x000000010e0ee824 */ /* 0x000fe200078e0a05 */
[C---:B------:R-:W-:Y:S01]  /*8bf0*/  ISETP.GT.U32.AND P6, PT, R5.reuse, R6, PT ;  /* 0x000000060500720c */ /* 0x040fe20003fc4070 */
[----:B------:R-:W-:Y:S01]  /*8c00*/  @!P5 IMAD.MOV R0, RZ, RZ, -R0 ;  /* 0x000000ffff00d224 */ /* 0x000fe200078e0a00 */
[----:B------:R-:W-:Y:S01]  /*8c10*/  ISETP.GT.U32.AND P5, PT, R5, R12, PT ;  /* 0x0000000c0500720c */ /* 0x000fe20003fa4070 */
[----:B------:R-:W-:-:S02]  /*8c20*/  IMAD.MOV.U32 R10, RZ, RZ, R14 ;  /* 0x000000ffff0a7224 */ /* 0x000fc400078e000e */
[C---:B------:R-:W-:Y:S01]  /*8c30*/  IMAD.HI.U32 R16, R9.reuse, R3, RZ ;  /* 0x0000000309107227 */ /* 0x040fe200078e00ff */
[----:B------:R0:W-:Y:S03]  /*8c40*/  STL [R1+0x6c0], R0 ;  /* 0x0006c00001007387 */ /* 0x0001e60000100800 */
[----:B------:R-:W-:-:S04]  /*8c50*/  IMAD.HI.U32 R13, R9, R2, RZ ;  /* 0x00000002090d7227 */ /* 0x000fc800078e00ff */
[----:B------:R-:W-:Y:S02]  /*8c60*/  @!P2 IMAD.MOV R10, RZ, RZ, -R10 ;  /* 0x000000ffff0aa224 */ /* 0x000fe400078e0a0a */
[----:B------:R-:W-:Y:S02]  /*8c70*/  IMAD.MOV R16, RZ, RZ, -R16 ;  /* 0x000000ffff107224 */ /* 0x000fe400078e0a10 */
[----:B0-----:R-:W-:Y:S01]  /*8c80*/  IMAD.MOV.U32 R0, RZ, RZ, R11 ;  /* 0x000000ffff007224 */ /* 0x001fe200078e000b */
[----:B------:R0:W-:Y:S01]  /*8c90*/  STL [R1+0x6bc], R10 ;  /* 0x0006bc0a01007387 */ /* 0x0001e20000100800 */
[----:B------:R-:W-:-:S04]  /*8ca0*/  IMAD.HI.U32 R11, R9, R15, RZ ;  /* 0x0000000f090b7227 */ /* 0x000fc800078e00ff */
[----:B------:R-:W-:Y:S01]  /*8cb0*/  @!P3 IMAD.MOV R0, RZ, RZ, -R0 ;  /* 0x000000ffff00b224 */ /* 0x000fe200078e0a00 */
[----:B------:R-:W-:Y:S01]  /*8cc0*/  ISETP.GE.AND P3, PT, R8, RZ, PT ;  /* 0x000000ff0800720c */ /* 0x000fe20003f66270 */
[----:B------:R-:W-:Y:S02]  /*8cd0*/  IMAD.MOV R13, RZ, RZ, -R13 ;  /* 0x000000ffff0d7224 */ /* 0x000fe400078e0a0d */
[----:B------:R-:W-:Y:S01]  /*8ce0*/  IMAD.MOV R8, RZ, RZ, -R11 ;  /* 0x000000ffff087224 */ /* 0x000fe200078e0a0b */
[----:B------:R1:W-:Y:S01]  /*8cf0*/  STL [R1+0x6b8], R0 ;  /* 0x0006b80001007387 */ /* 0x0003e20000100800 */
[----:B------:R-:W-:Y:S02]  /*8d00*/  @!P5 IMAD.IADD R12, R12, 0x1, -R5 ;  /* 0x000000010c0cd824 */ /* 0x000fe400078e0a05 */
[C---:B------:R-:W-:Y:S02]  /*8d10*/  IMAD R3, R5.reuse, R16, R3 ;  /* 0x0000001005037224 */ /* 0x040fe400078e0203 */
[----:B------:R-:W-:-:S02]  /*8d20*/  IMAD R2, R5, R13, R2 ;  /* 0x0000000d05027224 */ /* 0x000fc400078e0202 */
[C---:B------:R-:W-:Y:S01]  /*8d30*/  IMAD R15, R5.reuse, R8, R15 ;  /* 0x00000008050f7224 */ /* 0x040fe200078e020f */
[C---:B------:R-:W-:Y:S01]  /*8d40*/  ISETP.GT.U32.AND P2, PT, R5.reuse, R3, PT ;  /* 0x000000030500720c */ /* 0x040fe20003f44070 */
[----:B0-----:R-:W-:Y:S01]  /*8d50*/  IMAD.MOV.U32 R10, RZ, RZ, R12 ;  /* 0x000000ffff0a7224 */ /* 0x001fe200078e000c */
[C---:B------:R-:W-:Y:S01]  /*8d60*/  ISETP.GT.U32.AND P5, PT, R5.reuse, R2, PT ;  /* 0x000000020500720c */ /* 0x040fe20003fa4070 */
[--C-:B------:R-:W-:Y:S02]  /*8d70*/  @!P6 IMAD.IADD R6, R6, 0x1, -R5.reuse ;  /* 0x000000010606e824 */ /* 0x100fe400078e0a05 */
        /* <DEDUP_REMOVED lines=10> */
[----:B------:R-:W-:-:S02]  /*8e20*/  @!P5 IMAD.IADD R2, R2, 0x1, -R5 ;  /* 0x000000010202d824 */ /* 0x000fc400078e0a05 */
[----:B------:R-:W-:Y:S01]  /*8e30*/  VIADD R17, R28, 0x158 ;  /* 0x000001581c117836 */ /* 0x000fe20000000000 */
[----:B------:R-:W-:Y:S01]  /*8e40*/  ISETP.GT.U32.AND P2, PT, R5, R3, PT ;  /* 0x000000030500720c */ /* 0x000fe20003f44070 */
[--C-:B------:R-:W-:Y:S01]  /*8e50*/  @!P4 IMAD.IADD R15, R15, 0x1, -R5.reuse ;  /* 0x000000010f0fc824 */ /* 0x100fe200078e0a05 */
[C---:B------:R-:W-:Y:S01]  /*8e60*/  ISETP.GT.U32.AND P5, PT, R5.reuse, R2, PT ;  /* 0x000000020500720c */ /* 0x040fe20003fa4070 */
[----:B------:R-:W-:Y:S01]  /*8e70*/  @!P6 IMAD.IADD R6, R6, 0x1, -R5 ;  /* 0x000000010606e824 */ /* 0x000fe200078e0a05 */
[----:B------:R-:W-:Y:S01]  /*8e80*/  ISETP.GE.AND P6, PT, R4, RZ, PT ;  /* 0x000000ff0400720c */ /* 0x000fe20003fc6270 */
[----:B------:R-:W-:Y:S01]  /*8e90*/  VIADD R4, R28, 0x162 ;  /* 0x000001621c047836 */ /* 0x000fe20000000000 */
[----:B------:R-:W-:Y:S01]  /*8ea0*/  ISETP.GT.U32.AND P4, PT, R5, R15, PT ;  /* 0x0000000f0500720c */ /* 0x000fe20003f84070 */
[----:B-1----:R-:W-:Y:S02]  /*8eb0*/  IMAD.MOV.U32 R0, RZ, RZ, R6 ;  /* 0x000000ffff007224 */ /* 0x002fe400078e0006 */
[----:B------:R-:W-:Y:S01]  /*8ec0*/  IMAD.HI.U32 R6, R9, R22, RZ ;  /* 0x0000001609067227 */ /* 0x000fe200078e00ff */
[----:B------:R-:W-:-:S03]  /*8ed0*/  IABS R21, R4 ;  /* 0x0000000400157213 */ /* 0x000fc60000000000 */
[----:B------:R-:W-:Y:S02]  /*8ee0*/  IMAD.MOV R6, RZ, RZ, -R6 ;  /* 0x000000ffff067224 */ /* 0x000fe400078e0a06 */
[----:B------:R-:W-:Y:S01]  /*8ef0*/  @!P1 IMAD.MOV R0, RZ, RZ, -R0 ;  /* 0x000000ffff009224 */ /* 0x000fe200078e0a00 */
[----:B------:R-:W-:Y:S01]  /*8f00*/  ISETP.GE.AND P1, PT, R4, RZ, PT ;  /* 0x000000ff0400720c */ /* 0x000fe20003f26270 */
[----:B------:R-:W-:Y:S02]  /*8f10*/  IMAD R22, R5, R6, R22 ;  /* 0x0000000605167224 */ /* 0x000fe400078e0216 */
[----:B------:R-:W-:Y:S01]  /*8f20*/  @!P2 IMAD.IADD R3, R3, 0x1, -R5 ;  /* 0x000000010303a824 */ /* 0x000fe200078e0a05 */
[----:B------:R1:W-:Y:S01]  /*8f30*/  STL [R1+0x6b0], R0 ;  /* 0x0006b00001007387 */ /* 0x0003e20000100800 */
[----:B------:R-:W-:Y:S01]  /*8f40*/  IMAD.HI.U32 R12, R9, R21, RZ ;  /* 0x00000015090c7227 */ /* 0x000fe200078e00ff */
[----:B------:R-:W-:-:S03]  /*8f50*/  ISETP.GE.AND P2, PT, R11, RZ, PT ;  /* 0x000000ff0b00720c */ /* 0x000fc60003f46270 */
[--C-:B------:R-:W-:Y:S01]  /*8f60*/  @!P5 IMAD.IADD R2, R2, 0x1, -R5.reuse ;  /* 0x000000010202d824 */ /* 0x100fe200078e0a05 */
[----:B------:R-:W-:Y:S01]  /*8f70*/  ISETP.GE.AND P5, PT, R8, RZ, PT ;  /* 0x000000ff0800720c */ /* 0x000fe20003fa6270 */
[----:B------:R-:W-:Y:S01]  /*8f80*/  @!P4 IMAD.IADD R15, R15, 0x1, -R5 ;  /* 0x000000010f0fc824 */ /* 0x000fe200078e0a05 */
[----:B------:R-:W-:Y:S01]  /*8f90*/  ISETP.GT.U32.AND P4, PT, R5, R22, PT ;  /* 0x000000160500720c */ /* 0x000fe20003f84070 */
[----:B0-----:R-:W-:Y:S02]  /*8fa0*/  IMAD.MOV.U32 R10, RZ, RZ, R3 ;  /* 0x000000ffff0a7224 */ /* 0x001fe400078e0003 */
[----:B------:R-:W-:Y:S02]  /*8fb0*/  IMAD.MOV R11, RZ, RZ, -R12 ;  /* 0x000000ffff0b7224 */ /* 0x000fe400078e0a0c */
[----:B-1----:R-:W-:Y:S02]  /*8fc0*/  IMAD.MOV.U32 R0, RZ, RZ, R2 ;  /* 0x000000ffff007224 */ /* 0x002fe400078e0002 */
[----:B------:R-:W-:-:S04]  /*8fd0*/  IMAD.HI.U32 R4, R9, R20, RZ ;  /* 0x0000001409047227 */ /* 0x000fc800078e00ff */
[----:B------:R-:W-:Y:S02]  /*8fe0*/  @!P0 IMAD.MOV R10, RZ, RZ, -R10 ;  /* 0x000000ffff0a8224 */ /* 0x000fe400078e0a0a */
[C---:B------:R-:W-:Y:S02]  /*8ff0*/  IMAD R21, R5.reuse, R11, R21 ;  /* 0x0000000b05157224 */ /* 0x040fe400078e0215 */
[----:B------:R-:W-:Y:S01]  /*9000*/  @!P3 IMAD.MOV R0, RZ, RZ, -R0 ;  /* 0x000000ffff00b224 */ /* 0x000fe200078e0a00 */
[----:B------:R-:W-:Y:S01]  /*9010*/  STL [R1+0x6a8], R10 ;  /* 0x0006a80a01007387 */ /* 0x000fe20000100800 */
[----:B------:R-:W-:Y:S01]  /*9020*/  IMAD.MOV R4, RZ, RZ, -R4 ;  /* 0x000000ffff047224 */ /* 0x000fe200078e0a04 */
[C---:B------:R-:W-:Y:S01]  /*9030*/  ISETP.GT.U32.AND P0, PT, R5.reuse, R21, PT ;  /* 0x000000150500720c */ /* 0x040fe20003f04070 */
[----:B------:R-:W-:Y:S01]  /*9040*/  VIADD R11, R28, 0x15e ;  /* 0x0000015e1c0b7836 */ /* 0x000fe20000000000 */
[----:B------:R0:W-:Y:S01]  /*9050*/  STL [R1+0x6a4], R0 ;  /* 0x0006a40001007387 */ /* 0x0001e20000100800 */
[----:B------:R-:W-:Y:S01]  /*9060*/  IMAD R20, R5, R4, R20 ;  /* 0x0000000405147224 */ /* 0x000fe200078e0214 */
[----:B------:R-:W-:Y:S01]  /*9070*/  ISETP.GE.AND P3, PT, R19, RZ, PT ;  /* 0x000000ff1300720c */ /* 0x000fe20003f66270 */
[----:B------:R-:W-:Y:S01]  /*9080*/  @!P4 IMAD.IADD R22, R22, 0x1, -R5 ;  /* 0x000000011616c824 */ /* 0x000fe200078e0a05 */
[----:B------:R-:W-:Y:S01]  /*9090*/  IABS R19, R19 ;  /* 0x0000001300137213 */ /* 0x000fe20000000000 */
[C---:B------:R-:W-:Y:S01]  /*90a0*/  VIADD R4, R28.reuse, 0x15c ;  /* 0x0000015c1c047836 */ /* 0x040fe20000000000 */
[----:B------:R-:W-:Y:S01]  /*90b0*/  IABS R18, R11 ;  /* 0x0000000b00127213 */ /* 0x000fe20000000000 */
[----:B------:R-:W-:Y:S01]  /*90c0*/  VIADD R6, R28, 0x15d ;  /* 0x0000015d1c067836 */ /* 0x000fe20000000000 */
[----:B------:R-:W-:Y:S01]  /*90d0*/  ISETP.GT.U32.AND P4, PT, R5, R22, PT ;  /* 0x000000160500720c */ /* 0x000fe20003f84070 */
[----:B------:R-:W-:Y:S01]  /*90e0*/  IMAD.HI.U32 R12, R9, R19, RZ ;  /* 0x00000013090c7227 */ /* 0x000fe200078e00ff */
[----:B------:R-:W-:-:S02]  /*90f0*/  IABS R13, R4 ;  /* 0x00000004000d7213 */ /* 0x000fc40000000000 */
[----:B------:R-:W-:Y:S01]  /*9100*/  IABS R14, R6 ;  /* 0x00000006000e7213 */ /* 0x000fe20000000000 */
[----:B0-----:R-:W-:Y:S02]  /*9110*/  IMAD.MOV.U32 R0, RZ, RZ, R15 ;  /* 0x000000ffff007224 */ /* 0x001fe400078e000f */
[----:B------:R-:W-:-:S04]  /*9120*/  IMAD.HI.U32 R8, R9, R18, RZ ;  /* 0x0000001209087227 */ /* 0x000fc800078e00ff */
[----:B------:R-:W-:Y:S01]  /*9130*/  @!P6 IMAD.MOV R0, RZ, RZ, -R0 ;  /* 0x000000ffff00e224 */ /* 0x000fe200078e0a00 */
[----:B------:R-:W-:Y:S01]  /*9140*/  ISETP.GT.U32.AND P6, PT, R5, R20, PT ;  /* 0x000000140500720c */ /* 0x000fe20003fc4070 */
[----:B------:R-:W-:Y:S02]  /*9150*/  IMAD.MOV R12, RZ, RZ, -R12 ;  /* 0x000000ffff0c7224 */ /* 0x000fe400078e0a0c */
[----:B------:R-:W-:Y:S01]  /*9160*/  IMAD.MOV R8, RZ, RZ, -R8 ;  /* 0x000000ffff087224 */ /* 0x000fe200078e0a08 */
[----:B------:R0:W-:Y:S01]  /*9170*/  STL [R1+0x69c], R0 ;  /* 0x00069c0001007387 */ /* 0x0001e20000100800 */
[----:B------:R-:W-:Y:S02]  /*9180*/  @!P0 IMAD.IADD R21, R21, 0x1, -R5 ;  /* 0x0000000115158824 */ /* 0x000fe400078e0a05 */
[C---:B------:R-:W-:Y:S02]  /*9190*/  IMAD R19, R5.reuse, R12, R19 ;  /* 0x0000000c05137224 */ /* 0x040fe400078e0213 */
[C---:B------:R-:W-:Y:S01]  /*91a0*/  IMAD R18, R5.reuse, R8, R18 ;  /* 0x0000000805127224 */ /* 0x040fe200078e0212 */
[C---:B------:R-:W-:Y:S01]  /*91b0*/  ISETP.GT.U32.AND P0, PT, R5.reuse, R21, PT ;  /* 0x000000150500720c */ /* 0x040fe20003f04070 */
[--C-:B------:R-:W-:Y:S01]  /*91c0*/  @!P4 IMAD.IADD R22, R22, 0x1, -R5.reuse ;  /* 0x000000011616c824 */ /* 0x100fe200078e0a05 */
[C---:B------:R-:W-:Y:S01]  /*91d0*/  ISETP.GT.U32.AND P4, PT, R5.reuse, R19, PT ;  /* 0x000000130500720c */ /* 0x040fe20003f84070 */
[----:B------:R-:W-:Y:S01]  /*91e0*/  @!P6 IMAD.IADD R20, R20, 0x1, -R5 ;  /* 0x000000011414e824 */ /* 0x000fe200078e0a05 */
[----:B------:R-:W-:Y:S01]  /*91f0*/  ISETP.GT.U32.AND P6, PT, R5, R18, PT ;  /* 0x000000120500720c */ /* 0x000fe20003fc4070 */
[----:B------:R-:W-:Y:S01]  /*9200*/  IMAD.HI.U32 R2, R9, R13, RZ ;  /* 0x0000000d09027227 */ /* 0x000fe200078e00ff */
[----:B------:R-:W-:-:S03]  /*9210*/  IABS R8, R16 ;  /* 0x0000001000087213 */ /* 0x000fc60000000000 */
[----:B------:R-:W-:Y:S02]  /*9220*/  IMAD.MOV R2, RZ, RZ, -R2 ;  /* 0x000000ffff027224 */ /* 0x000fe400078e0a02 */
[C---:B------:R-:W-:Y:S02]  /*9230*/  VIADD R15, R28.reuse, 0x15a ;  /* 0x0000015a1c0f7836 */ /* 0x040fe40000000000 */
[----:B------:R-:W-:Y:S02]  /*9240*/  IMAD R13, R5, R2, R13 ;  /* 0x00000002050d7224 */ /* 0x000fe400078e020d */
[--C-:B------:R-:W-:Y:S01]  /*9250*/  @!P0 IMAD.IADD R21, R21, 0x1, -R5.reuse ;  /* 0x0000000115158824 */ /* 0x100fe200078e0a05 */
[----:B------:R-:W-:Y:S01]  /*9260*/  ISETP.GE.AND P0, PT, R11, RZ, PT ;  /* 0x000000ff0b00720c */ /* 0x000fe20003f06270 */
[----:B------:R-:W-:Y:S01]  /*9270*/  VIADD R2, R28, 0x15b ;  /* 0x0000015b1c027836 */ /* 0x000fe20000000000 */
[----:B------:R-:W-:Y:S01]  /*9280*/  IABS R11, R15 ;  /* 0x0000000f000b7213 */ /* 0x000fe20000000000 */
[--C-:B------:R-:W-:Y:S01]  /*9290*/  @!P4 IMAD.IADD R19, R19, 0x1, -R5.reuse ;  /* 0x000000011313c824 */ /* 0x100fe200078e0a05 */
[----:B------:R-:W-:Y:S01]  /*92a0*/  ISETP.GT.U32.AND P4, PT, R5, R20, PT ;  /* 0x000000140500720c */ /* 0x000fe20003f84070 */
[----:B------:R-:W-:Y:S01]  /*92b0*/  @!P6 IMAD.IADD R18, R18, 0x1, -R5 ;  /* 0x000000011212e824 */ /* 0x000fe200078e0a05 */
[----:B------:R-:W-:Y:S01]  /*92c0*/  IABS R12, R2 ;  /* 0x00000002000c7213 */ /* 0x000fe20000000000 */
[----:B0-----:R-:W-:-:S02]  /*92d0*/  IMAD.MOV.U32 R0, RZ, RZ, R21 ;  /* 0x000000ffff007224 */ /* 0x001fc400078e0015 */
[----:B------:R-:W-:Y:S01]  /*92e0*/  IMAD.HI.U32 R3, R9, R14, RZ ;  /* 0x0000000e09037227 */ /* 0x000fe200078e00ff */
[----:B------:R-:W-:-:S03]  /*92f0*/  ISETP.GT.U32.AND P6, PT, R5, R18, PT ;  /* 0x000000120500720c */ /* 0x000fc60003fc4070 */
[----:B------:R-:W-:-:S04]  /*9300*/  IMAD.HI.U32 R23, R9, R11, RZ ;  /* 0x0000000b09177227 */ /* 0x000fc800078e00ff */
[----:B------:R-:W-:Y:S01]  /*9310*/  @!P1 IMAD.MOV R0, RZ, RZ, -R0 ;  /* 0x000000ffff009224 */ /* 0x000fe200078e0a00 */
[----:B------:R-:W-:Y:S01]  /*9320*/  ISETP.GT.U32.AND P1, PT, R5, R19, PT ;  /* 0x000000130500720c */ /* 0x000fe20003f24070 */
[----:B------:R-:W-:Y:S02]  /*9330*/  IMAD.MOV R3, RZ, RZ, -R3 ;  /* 0x000000ffff037224 */ /* 0x000fe400078e0a03 */
[----:B------:R-:W-:Y:S01]  /*9340*/  IMAD.HI.U32 R21, R9, R12, RZ ;  /* 0x0000000c09157227 */ /* 0x000fe200078e00ff */
[----:B------:R0:W-:Y:S03]  /*9350*/  STL [R1+0x694], R0 ;  /* 0x0006940001007387 */ /* 0x0001e60000100800 */
[----:B------:R-:W-:Y:S02]  /*9360*/  IMAD.MOV R23, RZ, RZ, -R23 ;  /* 0x000000ffff177224 */ /* 0x000fe400078e0a17 */
[----:B------:R-:W-:Y:S01]  /*9370*/  IMAD R14, R5, R3, R14 ;  /* 0x00000003050e7224 */ /* 0x000fe200078e020e */
[----:B------:R-:W-:Y:S01]  /*9380*/  IABS R3, R17 ;  /* 0x0000001100037213 */ /* 0x000fe20000000000 */
[----:B------:R-:W-:-:S02]  /*9390*/  IMAD.MOV R21, RZ, RZ, -R21 ;  /* 0x000000ffff157224 */ /* 0x000fc400078e0a15 */
[----:B------:R-:W-:Y:S01]  /*93a0*/  @!P4 IMAD.IADD R20, R20, 0x1, -R5 ;  /* 0x000000011414c824 */ /* 0x000fe200078e0a05 */
[C---:B------:R-:W-:Y:S01]  /*93b0*/  ISETP.GT.U32.AND P4, PT, R5.reuse, R13, PT ;  /* 0x0000000d0500720c */ /* 0x040fe20003f84070 */
[----:B0-----:R-:W-:Y:S02]  /*93c0*/  IMAD.MOV.U32 R0, RZ, RZ, R22 ;  /* 0x000000ffff007224 */ /* 0x001fe400078e0016 */
[C---:B------:R-:W-:Y:S02]  /*93d0*/  IMAD R11, R5.reuse, R23, R11 ;  /* 0x00000017050b7224 */ /* 0x040fe400078e020b */
[----:B------:R-:W-:Y:S01]  /*93e0*/  @!P2 IMAD.MOV R0, RZ, RZ, -R0 ;  /* 0x000000ffff00a224 */ /* 0x000fe200078e0a00 */
[C---:B------:R-:W-:Y:S01]  /*93f0*/  ISETP.GT.U32.AND P2, PT, R5.reuse, R14, PT ;  /* 0x0000000e0500720c */ /* 0x040fe20003f44070 */
[C---:B------:R-:W-:Y:S02]  /*9400*/  IMAD R12, R5.reuse, R21, R12 ;  /* 0x00000015050c7224 */ /* 0x040fe400078e020c */
[--C-:B------:R-:W-:Y:S01]  /*9410*/  @!P6 IMAD.IADD R18, R18, 0x1, -R5.reuse ;  /* 0x000000011212e824 */ /* 0x100fe200078e0a05 */
[----:B------:R-:W-:Y:S01]  /*9420*/  ISETP.GT.U32.AND P6, PT, R5, R11, PT ;  /* 0x0000000b0500720c */ /* 0x000fe20003fc4070 */
[--C-:B------:R-:W-:Y:S01]  /*9430*/  @!P1 IMAD.IADD R19, R19, 0x1, -R5.reuse ;  /* 0x0000000113139824 */ /* 0x100fe200078e0a05 */
[----:B------:R-:W-:Y:S01]  /*9440*/  ISETP.GT.U32.AND P1, PT, R5, R12, PT ;  /* 0x0000000c0500720c */ /* 0x000fe20003f24070 */
[----:B------:R0:W-:Y:S01]  /*9450*/  STL [R1+0x68c], R0 ;  /* 0x00068c0001007387 */ /* 0x0001e20000100800 */
[----:B------:R-:W-:Y:S01]  /*9460*/  @!P4 IMAD.IADD R13, R13, 0x1, -R5 ;  /* 0x000000010d0dc824 */ /* 0x000fe200078e0a05 */
[----:B------:R-:W-:Y:S01]  /*9470*/  ISETP.GE.AND P4, PT, R4, RZ, PT ;  /* 0x000000ff0400720c */ /* 0x000fe20003f86270 */
[----:B------:R-:W-:-:S02]  /*9480*/  IMAD.MOV.U32 R10, RZ, RZ, R20 ;  /* 0x000000ffff0a7224 */ /* 0x000fc400078e0014 */
[----:B------:R-:W-:-:S04]  /*9490*/  IMAD.HI.U32 R21, R9, R8, RZ ;  /* 0x0000000809157227 */ /* 0x000fc800078e00ff */
[----:B------:R-:W-:Y:S01]  /*94a0*/  @!P2 IMAD.IADD R14, R14, 0x1, -R5 ;  /* 0x000000010e0ea824 */ /* 0x000fe200078e0a05 */
[----:B------:R-:W-:Y:S01]  /*94b0*/  ISETP.GE.AND P2, PT, R6, RZ, PT ;  /* 0x000000ff0600720c */ /* 0x000fe20003f46270 */
[----:B0-----:R-:W-:Y:S02]  /*94c0*/  IMAD.MOV.U32 R0, RZ, RZ, R19 ;  /* 0x000000ffff007224 */ /* 0x001fe400078e0013 */
[--C-:B------:R-:W-:Y:S01]  /*94d0*/  @!P6 IMAD.IADD R11, R11, 0x1, -R5.reuse ;  /* 0x000000010b0be824 */ /* 0x100fe200078e0a05 */
[C---:B------:R-:W-:Y:S01]  /*94e0*/  ISETP.GT.U32.AND P6, PT, R5.reuse, R13, PT ;  /* 0x0000000d0500720c */ /* 0x040fe20003fc4070 */
[----:B------:R-:W-:Y:S02]  /*94f0*/  @!P5 IMAD.MOV R10, RZ, RZ, -R10 ;  /* 0x000000ffff0ad224 */ /* 0x000fe400078e0a0a */
[----:B------:R-:W-:Y:S01]  /*9500*/  @!P3 IMAD.MOV R0, RZ, RZ, -R0 ;  /* 0x000000ffff00b224 */ /* 0x000fe200078e0a00 */
[----:B------:R-:W-:Y:S01]  /*9510*/  ISETP.GT.U32.AND P3, PT, R5, R11, PT ;  /* 0x0000000b0500720c */ /* 0x000fe20003f64070 */
[----:B------:R-:W-:Y:S01]  /*9520*/  IMAD.HI.U32 R22, R9, R3, RZ ;  /* 0x0000000309167227 */ /* 0x000fe200078e00ff */
[----:B------:R-:W-:Y:S03]  /*9530*/  STL [R1+0x688], R10 ;  /* 0x0006880a01007387 */ /* 0x000fe60000100800 */
[----:B------:R-:W-:Y:S01]  /*9540*/  @!P1 IMAD.IADD R12, R12, 0x1, -R5 ;  /* 0x000000010c0c9824 */ /* 0x000fe200078e0a05 */
[C---:B------:R-:W-:Y:S01]  /*9550*/  ISETP.GT.U32.AND P1, PT, R5.reuse, R14, PT ;  /* 0x0000000e0500720c */ /* 0x040fe20003f24070 */
[----:B------:R-:W-:Y:S01]  /*9560*/  IMAD.MOV R21, RZ, RZ, -R21 ;  /* 0x000000ffff157224 */ /* 0x000fe200078e0a15 */
[----:B------:R0:W-:Y:S01]  /*9570*/  STL [R1+0x684], R0 ;  /* 0x0006840001007387 */ /* 0x0001e20000100800 */
[----:B------:R-:W-:Y:S01]  /*9580*/  IMAD.MOV R22, RZ, RZ, -R22 ;  /* 0x000000ffff167224 */ /* 0x000fe200078e0a16 */
[C---:B------:R-:W-:Y:S01]  /*9590*/  ISETP.GT.U32.AND P5, PT, R5.reuse, R12, PT ;  /* 0x0000000c0500720c */ /* 0x040fe20003fa4070 */
[----:B------:R-:W-:-:S02]  /*95a0*/  IMAD R4, R5, R21, R8 ;  /* 0x0000001505047224 */ /* 0x000fc400078e0208 */
[----:B------:R-:W-:Y:S02]  /*95b0*/  IMAD R3, R5, R22, R3 ;  /* 0x0000001605037224 */ /* 0x000fe400078e0203 */
[C---:B------:R-:W-:Y:S02]  /*95c0*/  VIADD R8, R28.reuse, 0x157 ;  /* 0x000001571c087836 */ /* 0x040fe40000000000 */
[----:B------:R-:W-:Y:S02]  /*95d0*/  VIADD R6, R28, 0x156 ;  /* 0x000001561c067836 */ /* 0x000fe40000000000 */
[----:B0-----:R-:W-:Y:S01]  /*95e0*/  IMAD.MOV.U32 R0, RZ, RZ, R18 ;  /* 0x000000ffff007224 */ /* 0x001fe200078e0012 */
[----:B------:R-:W-:Y:S01]  /*95f0*/  IABS R18, R8 ;  /* 0x0000000800127213 */ /* 0x000fe20000000000 */
[--C-:B------:R-:W-:Y:S01]  /*9600*/  @!P6 IMAD.IADD R13, R13, 0x1, -R5.reuse ;  /* 0x000000010d0de824 */ /* 0x100fe200078e0a05 */
[C---:B------:R-:W-:Y:S01]  /*9610*/  ISETP.GT.U32.AND P6, PT, R5.reuse, R3, PT ;  /* 0x000000030500720c */ /* 0x040fe20003fc4070 */
[----:B------:R-:W-:Y:S01]  /*9620*/  @!P0 IMAD.MOV R0, RZ, RZ, -R0 ;  /* 0x000000ffff008224 */ /* 0x000fe200078e0a00 */
[----:B------:R-:W-:Y:S01]  /*9630*/  ISETP.GT.U32.AND P0, PT, R5, R4, PT ;  /* 0x000000040500720c */ /* 0x000fe20003f04070 */
[--C-:B------:R-:W-:Y:S01]  /*9640*/  @!P1 IMAD.IADD R14, R14, 0x1, -R5.reuse ;  /* 0x000000010e0e9824 */ /* 0x100fe200078e0a05 */
[----:B------:R-:W-:Y:S01]  /*9650*/  IABS R19, R6 ;  /* 0x0000000600137213 */ /* 0x000fe20000000000 */
[----:B------:R-:W-:Y:S01]  /*9660*/  @!P5 IMAD.IADD R12, R12, 0x1, -R5 ;  /* 0x000000010c0cd824 */ /* 0x000fe200078e0a05 */
[----:B------:R-:W-:Y:S01]  /*9670*/  ISETP.GE.AND P1, PT, R2, RZ, PT ;  /* 0x000000ff0200720c */ /* 0x000fe20003f26270 */
[----:B------:R-:W-:Y:S01]  /*9680*/  IMAD.MOV.U32 R10, RZ, RZ, R14 ;  /* 0x000000ffff0a7224 */ /* 0x000fe200078e000e */
[----:B------:R-:W-:Y:S01]  /*9690*/  ISETP.GE.AND P5, PT, R15, RZ, PT ;  /* 0x000000ff0f00720c */ /* 0x000fe20003fa6270 */
[----:B------:R-:W-:Y:S01]  /*96a0*/  IMAD.MOV.U32 R2, RZ, RZ, R19 ;  /* 0x000000ffff027224 */ /* 0x000fe200078e0013 */
[----:B------:R0:W-:Y:S01]  /*96b0*/  STL [R1+0x680], R0 ;  /* 0x0006800001007387 */ /* 0x0001e20000100800 */
[----:B------:R-:W-:-:S04]  /*96c0*/  IMAD.HI.U32 R15, R9, R18, RZ ;  /* 0x00000012090f7227 */ /* 0x000fc800078e00ff */
[--C-:B------:R-:W-:Y:S01]  /*96d0*/  @!P3 IMAD.IADD R11, R11, 0x1, -R5.reuse ;  /* 0x000000010b0bb824 */ /* 0x100fe200078e0a05 */
[----:B------:R-:W-:Y:S01]  /*96e0*/  ISETP.GE.AND P3, PT, R16, RZ, PT ;  /* 0x000000ff1000720c */ /* 0x000fe20003f66270 */
[----:B------:R-:W-:Y:S02]  /*96f0*/  @!P2 IMAD.MOV R10, RZ, RZ, -R10 ;  /* 0x000000ffff0aa224 */ /* 0x000fe400078e0a0a */
[----:B------:R-:W-:Y:S01]  /*9700*/  @!P0 IMAD.IADD R4, R4, 0x1, -R5 ;  /* 0x0000000104048824 */ /* 0x000fe200078e0a05 */
[----:B------:R-:W-:Y:S01]  /*9710*/  ISETP.GE.AND P0, PT, R17, RZ, PT ;  /* 0x000000ff1100720c */ /* 0x000fe20003f06270 */
[----:B0-----:R-:W-:Y:S01]  /*9720*/  IMAD.MOV.U32 R0, RZ, RZ, R13 ;  /* 0x000000ffff007224 */ /* 0x001fe200078e000d */
[----:B------:R0:W-:Y:S01]  /*9730*/  STL [R1+0x67c], R10 ;  /* 0x00067c0a01007387 */ /* 0x0001e20000100800 */
[----:B------:R-:W-:Y:S01]  /*9740*/  IMAD.HI.U32 R16, R9, R2, RZ ;  /* 0x0000000209107227 */ /* 0x000fe200078e00ff */
[----:B------:R-:W-:-:S03]  /*9750*/  ISETP.GT.U32.AND P2, PT, R5, R4, PT ;  /* 0x000000040500720c */ /* 0x000fc60003f44070 */
[----:B------:R-:W-:Y:S02]  /*9760*/  IMAD.MOV R15, RZ, RZ, -R15 ;  /* 0x000000ffff0f7224 */ /* 0x000fe400078e0a0f */
[----:B------:R-:W-:Y:S01]  /*9770*/  @!P6 IMAD.IADD R3, R3, 0x1, -R5 ;  /* 0x000000010303e824 */ /* 0x000fe200078e0a05 */
[----:B------:R-:W-:Y:S01]  /*9780*/  ISETP.GE.AND P6, PT, R8, RZ, PT ;  /* 0x000000ff0800720c */ /* 0x000fe20003fc6270 */
[----:B------:R-:W-:Y:S02]  /*9790*/  @!P4 IMAD.MOV R0, RZ, RZ, -R0 ;  /* 0x000000ffff00c224 */ /* 0x000fe400078e0a00 */
[----:B------:R-:W-:Y:S01]  /*97a0*/  IMAD.MOV R14, RZ, RZ, -R16 ;  /* 0x000000ffff0e7224 */ /* 0x000fe200078e0a10 */
[C---:B------:R-:W-:Y:S01]  /*97b0*/  ISETP.GT.U32.AND P4, PT, R5.reuse, R3, PT ;  /* 0x000000030500720c */ /* 0x040fe20003f84070 */
[----:B------:R-:W-:Y:S01]  /*97c0*/  IMAD R8, R5, R15, R18 ;  /* 0x0000000f05087224 */ /* 0x000fe200078e0212 */
[----:B------:R1:W-:Y:S01]  /*97d0*/  STL [R1+0x678], R0 ;  /* 0x0006780001007387 */ /* 0x0003e20000100800 */
[----:B0-----:R-:W-:-:S02]  /*97e0*/  IMAD.MOV.U32 R10, RZ, RZ, R12 ;  /* 0x000000ffff0a7224 */ /* 0x001fc400078e000c */
[C---:B------:R-:W-:Y:S02]  /*97f0*/  IMAD R2, R5.reuse, R14, R2 ;  /* 0x0000000e05027224 */ /* 0x040fe400078e0202 */
[----:B------:R-:W-:Y:S01]  /*9800*/  @!P1 IMAD.MOV R10, RZ, RZ, -R10 ;  /* 0x000000ffff0a9224 */ /* 0x000fe200078e0a0a */
[C---:B------:R-:W-:Y:S01]  /*9810*/  ISETP.GT.U32.AND P1, PT, R5.reuse, R8, PT ;  /* 0x000000080500720c */ /* 0x040fe20003f24070 */
[----:B------:R-:W-:Y:S01]  /*9820*/  @!P2 IMAD.IADD R4, R4, 0x1, -R5 ;  /* 0x000000010404a824 */ /* 0x000fe200078e0a05 */
[----:B------:R-:W-:Y:S01]  /*9830*/  ISETP.GE.AND P2, PT, R6, RZ, PT ;  /* 0x000000ff0600720c */ /* 0x000fe20003f46270 */
[C---:B------:R-:W-:Y:S01]  /*9840*/  VIADD R12, R28.reuse, 0x155 ;  /* 0x000001551c0c7836 */ /* 0x040fe20000000000 */
[----:B------:R-:W-:Y:S01]  /*9850*/  STL [R1+0x674], R10 ;  /* 0x0006740a01007387 */ /* 0x000fe20000100800 */
[----:B-1----:R-:W-:Y:S02]  /*9860*/  IMAD.MOV.U32 R0, RZ, RZ, R11 ;  /* 0x000000ffff007224 */ /* 0x002fe400078e000b */
[----:B------:R-:W-:Y:S01]  /*9870*/  VIADD R11, R28, 0x154 ;  /* 0x000001541c0b7836 */ /* 0x000fe20000000000 */
[----:B------:R-:W-:Y:S01]  /*9880*/  IABS R15, R12 ;  /* 0x0000000c000f7213 */ /* 0x000fe20000000000 */
[----:B------:R-:W-:Y:S01]  /*9890*/  @!P5 IMAD.MOV R0, RZ, RZ, -R0 ;  /* 0x000000ffff00d224 */ /* 0x000fe200078e0a00 */
[----:B------:R-:W-:Y:S01]  /*98a0*/  ISETP.GT.U32.AND P5, PT, R5, R2, PT ;  /* 0x000000020500720c */ /* 0x000fe20003fa4070 */
[--C-:B------:R-:W-:Y:S01]  /*98b0*/  @!P4 IMAD.IADD R3, R3, 0x1, -R5.reuse ;  /* 0x000000010303c824 */ /* 0x100fe200078e0a05 */
[----:B------:R-:W-:Y:S01]  /*98c0*/  IABS R6, R11 ;  /* 0x0000000b00067213 */ /* 0x000fe20000000000 */
[----:B------:R-:W-:Y:S01]  /*98d0*/  @!P1 IMAD.IADD R8, R8, 0x1, -R5 ;  /* 0x0000000108089824 */ /* 0x000fe200078e0a05 */
[----:B------:R0:W-:Y:S01]  /*98e0*/  STL [R1+0x670], R0 ;  /* 0x0006700001007387 */ /* 0x0001e20000100800 */
[----:B------:R-:W-:Y:S01]  /*98f0*/  ISETP.GE.AND P1, PT, R11, RZ, PT ;  /* 0x000000ff0b00720c */ /* 0x000fe20003f26270 */
[----:B------:R-:W-:Y:S01]  /*9900*/  IMAD.HI.U32 R11, R9, R15, RZ ;  /* 0x0000000f090b7227 */ /* 0x000fe200078e00ff */
[----:B------:R-:W-:-:S03]  /*9910*/  ISETP.GE.AND P4, PT, R12, RZ, PT ;  /* 0x000000ff0c00720c */ /* 0x000fc60003f86270 */
[C---:B------:R-:W-:Y:S02]  /*9920*/  VIADD R14, R28.reuse, 0x153 ;  /* 0x000001531c0e7836 */ /* 0x040fe40000000000 */
[----:B------:R-:W-:Y:S02]  /*9930*/  VIADD R13, R28, 0x151 ;  /* 0x000001511c0d7836 */ /* 0x000fe40000000000 */
[----:B0-----:R-:W-:Y:S02]  /*9940*/  IMAD.MOV.U32 R0, RZ, RZ, R4 ;  /* 0x000000ffff007224 */ /* 0x001fe400078e0004 */
[----:B------:R-:W-:Y:S01]  /*9950*/  @!P5 IMAD.IADD R2, R2, 0x1, -R5 ;  /* 0x000000010202d824 */ /* 0x000fe200078e0a05 */
[----:B------:R-:W-:Y:S01]  /*9960*/  ISETP.GT.U32.AND P5, PT, R5, R8, PT ;  /* 0x000000080500720c */ /* 0x000fe20003fa4070 */
[----:B------:R-:W-:Y:S02]  /*9970*/  @!P3 IMAD.MOV R0, RZ, RZ, -R0 ;  /* 0x000000ffff00b224 */ /* 0x000fe400078e0a00 */
[----:B------:R-:W-:Y:S01]  /*9980*/  IMAD.HI.U32 R4, R9, R6, RZ ;  /* 0x0000000609047227 */ /* 0x000fe200078e00ff */
[----:B------:R-:W-:-:S02]  /*9990*/  ISETP.GT.U32.AND P3, PT, R5, R2, PT ;  /* 0x000000020500720c */ /* 0x000fc40003f64070 */
[----:B------:R0:W-:Y:S01]  /*99a0*/  STL [R1+0x664], R0 ;  /* 0x0006640001007387 */ /* 0x0001e20000100800 */
[----:B------:R-:W-:Y:S02]  /*99b0*/  IMAD.MOV R4, RZ, RZ, -R4 ;  /* 0x000000ffff047224 */ /* 0x000fe400078e0a04 */
[----:B------:R-:W-:Y:S02]  /*99c0*/  VIADD R20, R28, 0x14f ;  /* 0x0000014f1c147836 */ /* 0x000fe40000000000 */
[----:B------:R-:W-:Y:S02]  /*99d0*/  IMAD R4, R5, R4, R6 ;  /* 0x0000000405047224 */ /* 0x000fe400078e0206 */
[----:B------:R-:W-:Y:S02]  /*99e0*/  @!P5 IMAD.IADD R8, R8, 0x1, -R5 ;  /* 0x000000010808d824 */ /* 0x000fe400078e0a05 */
[----:B------:R-:W-:Y:S02]  /*99f0*/  VIADD R16, R28, 0x14e ;  /* 0x0000014e1c107836 */ /* 0x000fe40000000000 */
[----:B0-----:R-:W-:-:S02]  /*9a00*/  IMAD.MOV.U32 R0, RZ, RZ, R3 ;  /* 0x000000ffff007224 */ /* 0x001fc400078e0003 */
[----:B------:R-:W-:Y:S02]  /*9a10*/  IMAD.MOV R3, RZ, RZ, -R11 ;  /* 0x000000ffff037224 */ /* 0x000fe400078e0a0b */
[----:B------:R-:W-:Y:S02]  /*9a20*/  IMAD.MOV.U32 R10, RZ, RZ, R8 ;  /* 0x000000ffff0a7224 */ /* 0x000fe400078e0008 */
[C---:B------:R-:W-:Y:S02]  /*9a30*/  IMAD R15, R5.reuse, R3, R15 ;  /* 0x00000003050f7224 */ /* 0x040fe400078e020f */
[----:B------:R-:W-:Y:S01]  /*9a40*/  @!P6 IMAD.MOV R10, RZ, RZ, -R10 ;  /* 0x000000ffff0ae224 */ /* 0x000fe200078e0a0a */
[C---:B------:R-:W-:Y:S01]  /*9a50*/  ISETP.GT.U32.AND P6, PT, R5.reuse, R4, PT ;  /* 0x000000040500720c */ /* 0x040fe20003fc4070 */
[----:B------:R-:W-:Y:S01]  /*9a60*/  @!P0 IMAD.MOV R0, RZ, RZ, -R0 ;  /* 0x000000ffff008224 */ /* 0x000fe200078e0a00 */
[----:B------:R-:W-:Y:S01]  /*9a70*/  ISETP.GT.U32.AND P5, PT, R5, R15, PT ;  /* 0x0000000f0500720c */ /* 0x000fe20003fa4070 */
[----:B------:R-:W-:Y:S01]  /*9a80*/  @!P3 IMAD.IADD R2, R2, 0x1, -R5 ;  /* 0x000000010202b824 */ /* 0x000fe200078e0a05 */
[----:B------:R-:W-:Y:S01]  /*9a90*/  ISETP.GE.AND P0, PT, R14, RZ, PT ;  /* 0x000000ff0e00720c */ /* 0x000fe20003f06270 */
[C---:B------:R-:W-:Y:S01]  /*9aa0*/  VIADD R11, R28.reuse, 0x152 ;  /* 0x000001521c0b7836 */ /* 0x040fe20000000000 */
[----:B------:R-:W-:Y:S01]  /*9ab0*/  IABS R14, R14 ;  /* 0x0000000e000e7213 */ /* 0x000fe20000000000 */
[----:B------:R0:W-:Y:S01]  /*9ac0*/  STL [R1+0x660], R0 ;  /* 0x0006600001007387 */ /* 0x0001e20000100800 */
[----:B------:R-:W-:-:S02]  /*9ad0*/  VIADD R3, R28, 0x150 ;  /* 0x000001501c037836 */ /* 0x000fc40000000000 */
[----:B------:R-:W-:Y:S01]  /*9ae0*/  ISETP.GE.AND P3, PT, R11, RZ, PT ;  /* 0x000000ff0b00720c */ /* 0x000fe20003f66270 */
[----:B------:R-:W-:Y:S01]  /*9af0*/  IMAD.HI.U32 R6, R9, R14, RZ ;  /* 0x0000000e09067227 */ /* 0x000fe200078e00ff */
[----:B------:R-:W-:Y:S01]  /*9b00*/  IABS R11, R11 ;  /* 0x0000000b000b7213 */ /* 0x000fe20000000000 */
[----:B------:R-:W-:Y:S01]  /*9b10*/  STL [R1+0x65c], R10 ;  /* 0x00065c0a01007387 */ /* 0x000fe20000100800 */
[----:B------:R-:W-:Y:S01]  /*9b20*/  IABS R12, R3 ;  /* 0x00000003000c7213 */ /* 0x000fe20000000000 */
[--C-:B------:R-:W-:Y:S02]  /*9b30*/  @!P5 IMAD.IADD R15, R15, 0x1, -R5.reuse ;  /* 0x000000010f0fd824 */ /* 0x100fe400078e0a05 */
[----:B0-----:R-:W-:Y:S02]  /*9b40*/  IMAD.MOV.U32 R0, RZ, RZ, R2 ;  /* 0x000000ffff007224 */ /* 0x001fe400078e0002 */
[----:B------:R-:W-:Y:S01]  /*9b50*/  IMAD.MOV R6, RZ, RZ, -R6 ;  /* 0x000000ffff067224 */ /* 0x000fe200078e0a06 */
[----:B------:R-:W-:Y:S01]  /*9b60*/  ISETP.GT.U32.AND P5, PT, R5, R15, PT ;  /* 0x0000000f0500720c */ /* 0x000fe20003fa4070 */
[----:B------:R-:W-:Y:S01]  /*9b70*/  @!P2 IMAD.MOV R0, RZ, RZ, -R0 ;  /* 0x000000ffff00a224 */ /* 0x000fe200078e0a00 */
[----:B------:R-:W-:Y:S01]  /*9b80*/  ISETP.GE.AND P2, PT, R13, RZ, PT ;  /* 0x000000ff0d00720c */ /* 0x000fe20003f46270 */
[----:B------:R-:W-:Y:S01]  /*9b90*/  @!P6 IMAD.IADD R4, R4, 0x1, -R5 ;  /* 0x000000010404e824 */ /* 0x000fe200078e0a05 */
[----:B------:R-:W-:Y:S01]  /*9ba0*/  IABS R13, R13 ;  /* 0x0000000d000d7213 */ /* 0x000fe20000000000 */
[----:B------:R-:W-:Y:S01]  /*9bb0*/  IMAD R14, R5, R6, R14 ;  /* 0x00000006050e7224 */ /* 0x000fe200078e020e */
[----:B------:R0:W-:Y:S01]  /*9bc0*/  STL [R1+0x654], R0 ;  /* 0x0006540001007387 */ /* 0x0001e20000100800 */
[----:B------:R-:W-:Y:S01]  /*9bd0*/  IMAD.HI.U32 R2, R9, R11, RZ ;  /* 0x0000000b09027227 */ /* 0x000fe200078e00ff */
[----:B------:R-:W-:-:S03]  /*9be0*/  ISETP.GT.U32.AND P6, PT, R5, R4, PT ;  /* 0x000000040500720c */ /* 0x000fc60003fc4070 */
[----:B------:R-:W-:-:S04]  /*9bf0*/  IMAD.HI.U32 R6, R9, R13, RZ ;  /* 0x0000000d09067227 */ /* 0x000fc800078e00ff */
[----:B------:R-:W-:Y:S01]  /*9c00*/  @!P5 IMAD.IADD R15, R15, 0x1, -R5 ;  /* 0x000000010f0fd824 */ /* 0x000fe200078e0a05 */
[----:B------:R-:W-:Y:S01]  /*9c10*/  ISETP.GT.U32.AND P5, PT, R5, R14, PT ;  /* 0x0000000e0500720c */ /* 0x000fe20003fa4070 */
[----:B------:R-:W-:-:S04]  /*9c20*/  IMAD.HI.U32 R8, R9, R12, RZ ;  /* 0x0000000c09087227 */ /* 0x000fc800078e00ff */
[----:B------:R-:W-:Y:S02]  /*9c30*/  IMAD.MOV R6, RZ, RZ, -R6 ;  /* 0x000000ffff067224 */ /* 0x000fe400078e0a06 */
[----:B------:R-:W-:Y:S02]  /*9c40*/  IMAD.MOV R2, RZ, RZ, -R2 ;  /* 0x000000ffff027224 */ /* 0x000fe400078e0a02 */
[----:B------:R-:W-:Y:S02]  /*9c50*/  IMAD.MOV R8, RZ, RZ, -R8 ;  /* 0x000000ffff087224 */ /* 0x000fe400078e0a08 */
[C---:B------:R-:W-:Y:S02]  /*9c60*/  IMAD R13, R5.reuse, R6, R13 ;  /* 0x00000006050d7224 */ /* 0x040fe400078e020d */
[C---:B------:R-:W-:Y:S01]  /*9c70*/  IMAD R11, R5.reuse, R2, R11 ;  /* 0x00000002050b7224 */ /* 0x040fe200078e020b */
[----:B------:R-:W-:Y:S01]  /*9c80*/  IABS R2, R20 ;  /* 0x0000001400027213 */ /* 0x000fe20000000000 */
[----:B0-----:R-:W-:Y:S01]  /*9c90*/  IMAD.MOV.U32 R0, RZ, RZ, R15 ;  /* 0x000000ffff007224 */ /* 0x001fe200078e000f */
[----:B------:R-:W-:Y:S01]  /*9ca0*/  IABS R15, R16 ;  /* 0x00000010000f7213 */ /* 0x000fe20000000000 */
[----:B------:R-:W-:-:S02]  /*9cb0*/  IMAD R12, R5, R8, R12 ;  /* 0x00000008050c7224 */ /* 0x000fc400078e020c */
[--C-:B------:R-:W-:Y:S01]  /*9cc0*/  @!P6 IMAD.IADD R4, R4, 0x1, -R5.reuse ;  /* 0x000000010404e824 */ /* 0x100fe200078e0a05 */
[C---:B------:R-:W-:Y:S01]  /*9cd0*/  ISETP.GT.U32.AND P6, PT, R5.reuse, R13, PT ;  /* 0x0000000d0500720c */ /* 0x040fe20003fc4070 */
[----:B------:R-:W-:Y:S01]  /*9ce0*/  @!P4 IMAD.MOV R0, RZ, RZ, -R0 ;  /* 0x000000ffff00c224 */ /* 0x000fe200078e0a00 */
[C---:B------:R-:W-:Y:S01]  /*9cf0*/  ISETP.GT.U32.AND P4, PT, R5.reuse, R11, PT ;  /* 0x0000000b0500720c */ /* 0x040fe20003f84070 */
[----:B------:R-:W-:Y:S01]  /*9d00*/  @!P5 IMAD.IADD R14, R14, 0x1, -R5 ;  /* 0x000000010e0ed824 */ /* 0x000fe200078e0a05 */
[----:B------:R-:W-:Y:S01]  /*9d10*/  ISETP.GT.U32.AND P5, PT, R5, R12, PT ;  /* 0x0000000c0500720c */ /* 0x000fe20003fa4070 */
[----:B------:R-:W-:Y:S01]  /*9d20*/  IMAD.HI.U32 R6, R9, R2, RZ ;  /* 0x0000000209067227 */ /* 0x000fe200078e00ff */
[----:B------:R0:W-:Y:S03]  /*9d30*/  STL [R1+0x64c], R0 ;  /* 0x00064c0001007387 */ /* 0x0001e60000100800 */
[----:B------:R-:W-:-:S02]  /*9d40*/  IMAD.MOV R6, RZ, RZ, -R6 ;  /* 0x000000ffff067224 */ /* 0x000fc400078e0a06 */
[----:B------:R-:W-:Y:S02]  /*9d50*/  VIADD R8, R28, 0x14d ;  /* 0x0000014d1c087836 */ /* 0x000fe40000000000 */
[--C-:B------:R-:W-:Y:S02]  /*9d60*/  @!P6 IMAD.IADD R13, R13, 0x1, -R5.reuse ;  /* 0x000000010d0de824 */ /* 0x100fe400078e0a05 */
[--C-:B------:R-:W-:Y:S01]  /*9d70*/  @!P4 IMAD.IADD R11, R11, 0x1, -R5.reuse ;  /* 0x000000010b0bc824 */ /* 0x100fe200078e0a05 */
[C---:B------:R-:W-:Y:S01]  /*9d80*/  ISETP.GT.U32.AND P4, PT, R5.reuse, R14, PT ;  /* 0x0000000e0500720c */ /* 0x040fe20003f84070 */
[----:B------:R-:W-:Y:S01]  /*9d90*/  @!P5 IMAD.IADD R12, R12, 0x1, -R5 ;  /* 0x000000010c0cd824 */ /* 0x000fe200078e0a05 */
[C---:B------:R-:W-:Y:S01]  /*9da0*/  ISETP.GT.U32.AND P5, PT, R5.reuse, R13, PT ;  /* 0x0000000d0500720c */ /* 0x040fe20003fa4070 */
[----:B0-----:R-:W-:Y:S01]  /*9db0*/  IMAD.MOV.U32 R0, RZ, RZ, R4 ;  /* 0x000000ffff007224 */ /* 0x001fe200078e0004 */
[----:B------:R-:W-:Y:S01]  /*9dc0*/  ISETP.GT.U32.AND P6, PT, R5, R11, PT ;  /* 0x0000000b0500720c */ /* 0x000fe20003fc4070 */
[----:B------:R-:W-:Y:S01]  /*9dd0*/  IMAD.HI.U32 R4, R9, R15, RZ ;  /* 0x0000000f09047227 */ /* 0x000fe200078e00ff */
[----:B------:R-:W-:-:S03]  /*9de0*/  IABS R19, R8 ;  /* 0x0000000800137213 */ /* 0x000fc60000000000 */
        /* <DEDUP_REMOVED lines=37> */
[C---:B------:R-:W-:Y:S02]  /*a040*/  IMAD R16, R5.reuse, R11, R16 ;  /* 0x0000000b05107224 */ /* 0x040fe400078e0210 */
[----:B------:R-:W-:Y:S01]  /*a050*/  @!P6 IMAD.MOV R0, RZ, RZ, -R0 ;  /* 0x000000ffff00e224 */ /* 0x000fe200078e0a00 */
[----:B------:R-:W-:Y:S01]  /*a060*/  ISETP.GT.U32.AND P6, PT, R5, R18, PT ;  /* 0x000000120500720c */ /* 0x000fe20003fc4070 */
[----:B------:R-:W-:Y:S02]  /*a070*/  IMAD.MOV R17, RZ, RZ, -R17 ;  /* 0x000000ffff117224 */ /* 0x000fe400078e0a11 */
[----:B------:R-:W-:Y:S02]  /*a080*/  IMAD.MOV.U32 R10, RZ, RZ, R13 ;  /* 0x000000ffff0a7224 */ /* 0x000fe400078e000d */
        /* <DEDUP_REMOVED lines=15> */
[----:B------:R-:W-:Y:S01]  /*a180*/  VIADD R8, R28, 0x148 ;  /* 0x000001481c087836 */ /* 0x000fe20000000000 */
[----:B------:R-:W-:Y:S01]  /*a190*/  ISETP.GT.U32.AND P5, PT, R5, R16, PT ;  /* 0x000000100500720c */ /* 0x000fe20003fa4070 */
[----:B------:R-:W-:Y:S01]  /*a1a0*/  @!P3 IMAD.IADD R19, R19, 0x1, -R5 ;  /* 0x000000011313b824 */ /* 0x000fe200078e0a05 */
[----:B------:R-:W-:Y:S01]  /*a1b0*/  IABS R14, R4 ;  /* 0x00000004000e7213 */ /* 0x000fe20000000000 */
[----:B------:R-:W-:Y:S01]  /*a1c0*/  IMAD.HI.U32 R12, R9, R11, RZ ;  /* 0x0000000b090c7227 */ /* 0x000fe200078e00ff */
[----:B------:R-:W-:Y:S02]  /*a1d0*/  ISETP.GE.AND P3, PT, R3, RZ, PT ;  /* 0x000000ff0300720c */ /* 0x000fe40003f66270 */
[----:B------:R-:W-:Y:S01]  /*a1e0*/  ISETP.GT.U32.AND P6, PT, R5, R19, PT ;  /* 0x000000130500720c */ /* 0x000fe20003fc4070 */
[----:B0-----:R-:W-:Y:S01]  /*a1f0*/  IMAD.MOV.U32 R0, RZ, RZ, R2 ;  /* 0x000000ffff007224 */ /* 0x001fe200078e0002 */
[----:B------:R-:W-:Y:S01]  /*a200*/  IABS R17, R8 ;  /* 0x0000000800117213 */ /* 0x000fe20000000000 */
[----:B------:R-:W-:-:S02]  /*a210*/  IMAD.MOV R12, RZ, RZ, -R12 ;  /* 0x000000ffff0c7224 */ /* 0x000fc400078e0a0c */
[----:B------:R-:W-:Y:S01]  /*a220*/  @!P1 IMAD.MOV R0, RZ, RZ, -R0 ;  /* 0x000000ffff009224 */ /* 0x000fe200078e0a00 */
[----:B------:R-:W-:Y:S01]  /*a230*/  ISETP.GT.U32.AND P1, PT, R5, R18, PT ;  /* 0x000000120500720c */ /* 0x000fe20003f24070 */
[----:B------:R-:W-:-:S03]  /*a240*/  IMAD.HI.U32 R3, R9, R14, RZ ;  /* 0x0000000e09037227 */ /* 0x000fc600078e00ff */
[----:B------:R0:W-:Y:S01]  /*a250*/  STL [R1+0x630], R0 ;  /* 0x0006300001007387 */ /* 0x0001e20000100800 */
[----:B------:R-:W-:Y:S02]  /*a260*/  IMAD.MOV R3, RZ, RZ, -R3 ;  /* 0x000000ffff037224 */ /* 0x000fe400078e0a03 */
[--C-:B------:R-:W-:Y:S02]  /*a270*/  @!P5 IMAD.IADD R16, R16, 0x1, -R5.reuse ;  /* 0x000000011010d824 */ /* 0x100fe400078e0a05 */
[----:B------:R-:W-:Y:S02]  /*a280*/  IMAD R14, R5, R3, R14 ;  /* 0x00000003050e7224 */ /* 0x000fe400078e020e */
[--C-:B------:R-:W-:Y:S02]  /*a290*/  @!P6 IMAD.IADD R19, R19, 0x1, -R5.reuse ;  /* 0x000000011313e824 */ /* 0x100fe400078e0a05 */
[----:B------:R-:W-:Y:S01]  /*a2a0*/  @!P1 IMAD.IADD R18, R18, 0x1, -R5 ;  /* 0x0000000112129824 */ /* 0x000fe200078e0a05 */
[----:B------:R-:W-:Y:S01]  /*a2b0*/  ISETP.GE.AND P1, PT, R4, RZ, PT ;  /* 0x000000ff0400720c */ /* 0x000fe20003f26270 */
[C---:B------:R-:W-:Y:S01]  /*a2c0*/  IMAD R4, R5.reuse, R12, R11 ;  /* 0x0000000c05047224 */ /* 0x040fe200078e020b */
[----:B------:R-:W-:Y:S01]  /*a2d0*/  ISETP.GT.U32.AND P6, PT, R5, R14, PT ;  /* 0x0000000e0500720c */ /* 0x000fe20003fc4070 */
[----:B------:R-:W-:-:S02]  /*a2e0*/  VIADD R12, R28, 0x146 ;  /* 0x000001461c0c7836 */ /* 0x000fc40000000000 */
[----:B------:R-:W-:Y:S01]  /*a2f0*/  VIADD R2, R28, 0x147 ;  /* 0x000001471c027836 */ /* 0x000fe20000000000 */
[----:B------:R-:W-:Y:S01]  /*a300*/  ISETP.GT.U32.AND P5, PT, R5, R4, PT ;  /* 0x000000040500720c */ /* 0x000fe20003fa4070 */
[----:B------:R-:W-:Y:S01]  /*a310*/  IMAD.MOV.U32 R10, RZ, RZ, R15 ;  /* 0x000000ffff0a7224 */ /* 0x000fe200078e000f */
[----:B------:R-:W-:Y:S01]  /*a320*/  IABS R13, R12 ;  /* 0x0000000c000d7213 */ /* 0x000fe20000000000 */
[----:B0-----:R-:W-:Y:S01]  /*a330*/  IMAD.MOV.U32 R0, RZ, RZ, R19 ;  /* 0x000000ffff007224 */ /* 0x001fe200078e0013 */
[----:B------:R-:W-:Y:S01]  /*a340*/  IABS R3, R2 ;  /* 0x0000000200037213 */ /* 0x000fe20000000000 */
[----:B------:R-:W-:Y:S02]  /*a350*/  @!P4 IMAD.MOV R10, RZ, RZ, -R10 ;  /* 0x000000ffff0ac224 */ /* 0x000fe400078e0a0a */
[----:B------:R-:W-:-:S03]  /*a360*/  IMAD.HI.U32 R15, R9, R13, RZ ;  /* 0x0000000d090f7227 */ /* 0x000fc600078e00ff */
[----:B------:R0:W-:Y:S01]  /*a370*/  STL [R1+0x62c], R10 ;  /* 0x00062c0a01007387 */ /* 0x0001e20000100800 */
[--C-:B------:R-:W-:Y:S01]  /*a380*/  @!P6 IMAD.IADD R14, R14, 0x1, -R5.reuse ;  /* 0x000000010e0ee824 */ /* 0x100fe200078e0a05 */
[----:B------:R-:W-:Y:S01]  /*a390*/  ISETP.GE.AND P6, PT, R6, RZ, PT ;  /* 0x000000ff0600720c */ /* 0x000fe20003fc6270 */
[----:B------:R-:W-:Y:S02]  /*a3a0*/  @!P5 IMAD.IADD R4, R4, 0x1, -R5 ;  /* 0x000000010404d824 */ /* 0x000fe400078e0a05 */
[----:B------:R-:W-:Y:S01]  /*a3b0*/  IMAD.HI.U32 R20, R9, R17, RZ ;  /* 0x0000001109147227 */ /* 0x000fe200078e00ff */
[C---:B------:R-:W-:Y:S02]  /*a3c0*/  ISETP.GT.U32.AND P4, PT, R5.reuse, R14, PT ;  /* 0x0000000e0500720c */ /* 0x040fe40003f84070 */
[----:B------:R-:W-:Y:S01]  /*a3d0*/  ISETP.GT.U32.AND P5, PT, R5, R4, PT ;  /* 0x000000040500720c */ /* 0x000fe20003fa4070 */
[----:B------:R-:W-:Y:S02]  /*a3e0*/  IMAD.MOV R15, RZ, RZ, -R15 ;  /* 0x000000ffff0f7224 */ /* 0x000fe400078e0a0f */
[----:B------:R-:W-:-:S02]  /*a3f0*/  @!P2 IMAD.MOV R0, RZ, RZ, -R0 ;  /* 0x000000ffff00a224 */ /* 0x000fc400078e0a00 */
[----:B------:R-:W-:-:S03]  /*a400*/  IMAD.HI.U32 R11, R9, R3, RZ ;  /* 0x00000003090b7227 */ /* 0x000fc600078e00ff */
[----:B------:R1:W-:Y:S01]  /*a410*/  STL [R1+0x628], R0 ;  /* 0x0006280001007387 */ /* 0x0003e20000100800 */
[----:B------:R-:W-:Y:S02]  /*a420*/  IMAD.MOV R20, RZ, RZ, -R20 ;  /* 0x000000ffff147224 */ /* 0x000fe400078e0a14 */
[C---:B------:R-:W-:Y:S02]  /*a430*/  IMAD R13, R5.reuse, R15, R13 ;  /* 0x0000000f050d7224 */ /* 0x040fe400078e020d */
[----:B0-----:R-:W-:Y:S02]  /*a440*/  IMAD.MOV.U32 R10, RZ, RZ, R18 ;  /* 0x000000ffff0a7224 */ /* 0x001fe400078e0012 */
[----:B------:R-:W-:Y:S02]  /*a450*/  IMAD.MOV R11, RZ, RZ, -R11 ;  /* 0x000000ffff0b7224 */ /* 0x000fe400078e0a0b */
[----:B------:R-:W-:Y:S02]  /*a460*/  IMAD R17, R5, R20, R17 ;  /* 0x0000001405117224 */ /* 0x000fe400078e0211 */
[----:B-1----:R-:W-:-:S02]  /*a470*/  IMAD.MOV.U32 R0, RZ, RZ, R16 ;  /* 0x000000ffff007224 */ /* 0x002fc400078e0010 */
[----:B------:R-:W-:Y:S01]  /*a480*/  @!P5 IMAD.IADD R4, R4, 0x1, -R5 ;  /* 0x000000010404d824 */ /* 0x000fe200078e0a05 */
[C---:B------:R-:W-:Y:S01]  /*a490*/  ISETP.GT.U32.AND P5, PT, R5.reuse, R13, PT ;  /* 0x0000000d0500720c */ /* 0x040fe20003fa4070 */
[----:B------:R-:W-:Y:S01]  /*a4a0*/  @!P0 IMAD.MOV R10, RZ, RZ, -R10 ;  /* 0x000000ffff0a8224 */ /* 0x000fe200078e0a0a */
[C---:B------:R-:W-:Y:S01]  /*a4b0*/  ISETP.GT.U32.AND P2, PT, R5.reuse, R17, PT ;  /* 0x000000110500720c */ /* 0x040fe20003f44070 */
[----:B------:R-:W-:Y:S01]  /*a4c0*/  @!P3 IMAD.MOV R0, RZ, RZ, -R0 ;  /* 0x000000ffff00b224 */ /* 0x000fe200078e0a00 */
[----:B------:R-:W-:Y:S01]  /*a4d0*/  ISETP.GE.AND P0, PT, R8, RZ, PT ;  /* 0x000000ff0800720c */ /* 0x000fe20003f06270 */
[C---:B------:R-:W-:Y:S01]  /*a4e0*/  IMAD R3, R5.reuse, R11, R3 ;  /* 0x0000000b05037224 */ /* 0x040fe200078e0203 */
[----:B------:R-:W-:Y:S01]  /*a4f0*/  STL [R1+0x624], R10 ;  /* 0x0006240a01007387 */ /* 0x000fe20000100800 */
[----:B------:R-:W-:Y:S01]  /*a500*/  @!P4 IMAD.IADD R14, R14, 0x1, -R5 ;  /* 0x000000010e0ec824 */ /* 0x000fe200078e0a05 */
[----:B------:R-:W-:Y:S01]  /*a510*/  ISETP.GE.AND P4, PT, R2, RZ, PT ;  /* 0x000000ff0200720c */ /* 0x000fe20003f86270 */
[C---:B------:R-:W-:Y:S01]  /*a520*/  VIADD R2, R28.reuse, 0x144 ;  /* 0x000001441c027836 */ /* 0x040fe20000000000 */
[----:B------:R0:W-:Y:S01]  /*a530*/  STL [R1+0x620], R0 ;  /* 0x0006200001007387 */ /* 0x0001e20000100800 */
[----:B------:R-:W-:Y:S01]  /*a540*/  ISETP.GT.U32.AND P3, PT, R5, R3, PT ;  /* 0x000000030500720c */ /* 0x000fe20003f64070 */
[----:B------:R-:W-:-:S02]  /*a550*/  VIADD R6, R28, 0x145 ;  /* 0x000001451c067836 */ /* 0x000fc40000000000 */
[--C-:B------:R-:W-:Y:S01]  /*a560*/  @!P5 IMAD.IADD R13, R13, 0x1, -R5.reuse ;  /* 0x000000010d0dd824 */ /* 0x100fe200078e0a05 */
[----:B------:R-:W-:Y:S01]  /*a570*/  IABS R15, R2 ;  /* 0x00000002000f7213 */ /* 0x000fe20000000000 */
[----:B------:R-:W-:Y:S01]  /*a580*/  @!P2 IMAD.IADD R17, R17, 0x1, -R5 ;  /* 0x000000011111a824 */ /* 0x000fe200078e0a05 */
[----:B------:R-:W-:Y:S01]  /*a590*/  IABS R11, R6 ;  /* 0x00000006000b7213 */ /* 0x000fe20000000000 */
[----:B------:R-:W-:Y:S01]  /*a5a0*/  VIADD R20, R28, 0x131 ;  /* 0x000001311c147836 */ /* 0x000fe20000000000 */
[----:B------:R-:W-:Y:S01]  /*a5b0*/  ISETP.GT.U32.AND P5, PT, R5, R13, PT ;  /* 0x0000000d0500720c */ /* 0x000fe20003fa4070 */
[----:B0-----:R-:W-:Y:S01]  /*a5c0*/  IMAD.MOV.U32 R0, RZ, RZ, R14 ;  /* 0x000000ffff007224 */ /* 0x001fe200078e000e */
[----:B------:R-:W-:Y:S01]  /*a5d0*/  ISETP.GE.AND P2, PT, R12, RZ, PT ;  /* 0x000000ff0c00720c */ /* 0x000fe20003f46270 */
[----:B------:R-:W-:-:S04]  /*a5e0*/  IMAD.HI.U32 R8, R9, R11, RZ ;  /* 0x0000000b09087227 */ /* 0x000fc800078e00ff */
[----:B------:R-:W-:Y:S02]  /*a5f0*/  @!P1 IMAD.MOV R0, RZ, RZ, -R0 ;  /* 0x000000ffff009224 */ /* 0x000fe400078e0a00 */
[----:B------:R-:W-:Y:S01]  /*a600*/  @!P3 IMAD.IADD R3, R3, 0x1, -R5 ;  /* 0x000000010303b824 */ /* 0x000fe200078e0a05 */
[C---:B------:R-:W-:Y:S01]  /*a610*/  ISETP.GT.U32.AND P3, PT, R5.reuse, R17, PT ;  /* 0x000000110500720c */ /* 0x040fe20003f64070 */
[----:B------:R-:W-:Y:S01]  /*a620*/  IMAD.MOV R8, RZ, RZ, -R8 ;  /* 0x000000ffff087224 */ /* 0x000fe200078e0a08 */
[----:B------:R0:W-:Y:S01]  /*a630*/  STL [R1+0x618], R0 ;  /* 0x0006180001007387 */ /* 0x0001e20000100800 */
[C---:B------:R-:W-:Y:S01]  /*a640*/  VIADD R12, R28.reuse, 0x143 ;  /* 0x000001431c0c7836 */ /* 0x040fe20000000000 */
[C---:B------:R-:W-:Y:S01]  /*a650*/  ISETP.GT.U32.AND P1, PT, R5.reuse, R3, PT ;  /* 0x000000030500720c */ /* 0x040fe20003f24070 */
[----:B------:R-:W-:Y:S02]  /*a660*/  IMAD R11, R5, R8, R11 ;  /* 0x00000008050b7224 */ /* 0x000fe400078e020b */
[----:B------:R-:W-:Y:S01]  /*a670*/  @!P5 IMAD.IADD R13, R13, 0x1, -R5 ;  /* 0x000000010d0dd824 */ /* 0x000fe200078e0a05 */
[----:B------:R-:W-:Y:S01]  /*a680*/  IABS R14, R12 ;  /* 0x0000000c000e7213 */ /* 0x000fe20000000000 */
[----:B------:R-:W-:-:S02]  /*a690*/  VIADD R21, R28, 0x130 ;  /* 0x000001301c157836 */ /* 0x000fc40000000000 */
[----:B------:R-:W-:Y:S02]  /*a6a0*/  VIADD R19, R28, 0x12e ;  /* 0x0000012e1c137836 */ /* 0x000fe40000000000 */
[----:B0-----:R-:W-:Y:S02]  /*a6b0*/  IMAD.MOV.U32 R0, RZ, RZ, R4 ;  /* 0x000000ffff007224 */ /* 0x001fe400078e0004 */
[----:B------:R-:W-:-:S04]  /*a6c0*/  IMAD.HI.U32 R4, R9, R15, RZ ;  /* 0x0000000f09047227 */ /* 0x000fc800078e00ff */
[----:B------:R-:W-:Y:S02]  /*a6d0*/  IMAD.MOV R4, RZ, RZ, -R4 ;  /* 0x000000ffff047224 */ /* 0x000fe400078e0a04 */
[----:B------:R-:W-:Y:S01]  /*a6e0*/  @!P6 IMAD.MOV R0, RZ, RZ, -R0 ;  /* 0x000000ffff00e224 */ /* 0x000fe200078e0a00 */
[----:B------:R-:W-:Y:S01]  /*a6f0*/  ISETP.GE.AND P6, PT, R6, RZ, PT ;  /* 0x000000ff0600720c */ /* 0x000fe20003fc6270 */
[----:B------:R-:W-:Y:S02]  /*a700*/  IMAD R15, R5, R4, R15 ;  /* 0x00000004050f7224 */ /* 0x000fe400078e020f */
[----:B------:R-:W-:Y:S01]  /*a710*/  @!P3 IMAD.IADD R17, R17, 0x1, -R5 ;  /* 0x000000011111b824 */ /* 0x000fe200078e0a05 */
[C---:B------:R-:W-:Y:S01]  /*a720*/  ISETP.GT.U32.AND P3, PT, R5.reuse, R11, PT ;  /* 0x0000000b0500720c */ /* 0x040fe20003f64070 */
[----:B------:R0:W-:Y:S01]  /*a730*/  STL [R1+0x614], R0 ;  /* 0x0006140001007387 */ /* 0x0001e20000100800 */
[----:B------:R-:W-:Y:S01]  /*a740*/  ISETP.GT.U32.AND P5, PT, R5, R15, PT ;  /* 0x0000000f0500720c */ /* 0x000fe20003fa4070 */
[----:B------:R-:W-:-:S02]  /*a750*/  VIADD R4, R28, 0x142 ;  /* 0x000001421c047836 */ /* 0x000fc40000000000 */
[----:B------:R-:W-:-:S04]  /*a760*/  IMAD.HI.U32 R16, R9, R14, RZ ;  /* 0x0000000e09107227 */ /* 0x000fc800078e00ff */
[----:B------:R-:W-:Y:S01]  /*a770*/  @!P1 IMAD.IADD R3, R3, 0x1, -R5 ;  /* 0x0000000103039824 */ /* 0x000fe200078e0a05 */
[----:B------:R-:W-:Y:S01]  /*a780*/  ISETP.GE.AND P1, PT, R2, RZ, PT ;  /* 0x000000ff0200720c */ /* 0x000fe20003f26270 */
[----:B0-----:R-:W-:Y:S01]  /*a790*/  IMAD.MOV.U32 R0, RZ, RZ, R17 ;  /* 0x000000ffff007224 */ /* 0x001fe200078e0011 */
[----:B------:R-:W-:Y:S01]  /*a7a0*/  IABS R2, R4 ;  /* 0x0000000400027213 */ /* 0x000fe20000000000 */
[----:B------:R-:W-:Y:S02]  /*a7b0*/  IMAD.MOV R16, RZ, RZ, -R16 ;  /* 0x000000ffff107224 */ /* 0x000fe400078e0a10 */
[----:B------:R-:W-:Y:S02]  /*a7c0*/  @!P0 IMAD.MOV R0, RZ, RZ, -R0 ;  /* 0x000000ffff008224 */ /* 0x000fe400078e0a00 */
[--C-:B------:R-:W-:Y:S02]  /*a7d0*/  @!P5 IMAD.IADD R15, R15, 0x1, -R5.reuse ;  /* 0x000000010f0fd824 */ /* 0x100fe400078e0a05 */
[----:B------:R-:W-:Y:S01]  /*a7e0*/  @!P3 IMAD.IADD R11, R11, 0x1, -R5 ;  /* 0x000000010b0bb824 */ /* 0x000fe200078e0a05 */
[----:B------:R0:W-:Y:S01]  /*a7f0*/  STL [R1+0x60c], R0 ;  /* 0x00060c0001007387 */ /* 0x0001e20000100800 */
[C---:B------:R-:W-:Y:S01]  /*a800*/  IMAD R14, R5.reuse, R16, R14 ;  /* 0x00000010050e7224 */ /* 0x040fe200078e020e */
[----:B------:R-:W-:Y:S01]  /*a810*/  ISETP.GE.AND P3, PT, R12, RZ, PT ;  /* 0x000000ff0c00720c */ /* 0x000fe20003f66270 */
[----:B------:R-:W-:Y:S01]  /*a820*/  IMAD.MOV.U32 R10, RZ, RZ, R3 ;  /* 0x000000ffff0a7224 */ /* 0x000fe200078e0003 */
[----:B------:R-:W-:Y:S01]  /*a830*/  ISETP.GT.U32.AND P5, PT, R5, R15, PT ;  /* 0x0000000f0500720c */ /* 0x000fe20003fa4070 */
[----:B------:R-:W-:Y:S01]  /*a840*/  IMAD.HI.U32 R12, R9, R2, RZ ;  /* 0x00000002090c7227 */ /* 0x000fe200078e00ff */
[----:B------:R-:W-:-:S03]  /*a850*/  ISETP.GT.U32.AND P0, PT, R5, R11, PT ;  /* 0x0000000b0500720c */ /* 0x000fc60003f04070 */
[----:B------:R-:W-:Y:S02]  /*a860*/  VIADD R6, R28, 0x141 ;  /* 0x000001411c067836 */ /* 0x000fe40000000000 */
[----:B0-----:R-:W-:Y:S02]  /*a870*/  IMAD.MOV.U32 R0, RZ, RZ, R13 ;  /* 0x000000ffff007224 */ /* 0x001fe400078e000d */
[----:B------:R-:W-:Y:S01]  /*a880*/  @!P4 IMAD.MOV R10, RZ, RZ, -R10 ;  /* 0x000000ffff0ac224 */ /* 0x000fe200078e0a0a */
[----:B------:R-:W-:Y:S01]  /*a890*/  ISETP.GT.U32.AND P4, PT, R5, R14, PT ;  /* 0x0000000e0500720c */ /* 0x000fe20003f84070 */
[----:B------:R-:W-:Y:S01]  /*a8a0*/  @!P2 IMAD.MOV R0, RZ, RZ, -R0 ;  /* 0x000000ffff00a224 */ /* 0x000fe200078e0a00 */
[----:B------:R-:W-:Y:S01]  /*a8b0*/  ISETP.GE.AND P2, PT, R4, RZ, PT ;  /* 0x000000ff0400720c */ /* 0x000fe20003f46270 */
[----:B------:R-:W-:Y:S01]  /*a8c0*/  IMAD.MOV R4, RZ, RZ, -R12 ;  /* 0x000000ffff047224 */ /* 0x000fe200078e0a0c */
[----:B------:R-:W-:Y:S01]  /*a8d0*/  IABS R8, R6 ;  /* 0x0000000600087213 */ /* 0x000fe20000000000 */
[----:B------:R-:W-:Y:S01]  /*a8e0*/  @!P5 IMAD.IADD R15, R15, 0x1, -R5 ;  /* 0x000000010f0fd824 */ /* 0x000fe200078e0a05 */
[----:B------:R0:W-:Y:S01]  /*a8f0*/  STL [R1+0x608], R10 ;  /* 0x0006080a01007387 */ /* 0x0001e20000100800 */
[----:B------:R-:W-:-:S02]  /*a900*/  IMAD R2, R5, R4, R2 ;  /* 0x0000000405027224 */ /* 0x000fc400078e0202 */
[----:B------:R-:W-:Y:S01]  /*a910*/  IMAD.HI.U32 R3, R9, R8, RZ ;  /* 0x0000000809037227 */ /* 0x000fe200078e00ff */
[----:B------:R1:W-:Y:S02]  /*a920*/  STL [R1+0x604], R0 ;  /* 0x0006040001007387 */ /* 0x0003e40000100800 */
[----:B------:R-:W-:Y:S01]  /*a930*/  ISETP.GT.U32.AND P5, PT, R5, R2, PT ;  /* 0x000000020500720c */ /* 0x000fe20003fa4070 */
[----:B------:R-:W-:Y:S02]  /*a940*/  IMAD.MOV R3, RZ, RZ, -R3 ;  /* 0x000000ffff037224 */ /* 0x000fe400078e0a03 */
[--C-:B------:R-:W-:Y:S01]  /*a950*/  @!P0 IMAD.IADD R11, R11, 0x1, -R5.reuse ;  /* 0x000000010b0b8824 */ /* 0x100fe200078e0a05 */
[----:B------:R-:W-:Y:S01]  /*a960*/  ISETP.GE.AND P0, PT, R6, RZ, PT ;  /* 0x000000ff0600720c */ /* 0x000fe20003f06270 */
[----:B------:R-:W-:Y:S02]  /*a970*/  @!P4 IMAD.IADD R14, R14, 0x1, -R5 ;  /* 0x000000010e0ec824 */ /* 0x000fe400078e0a05 */
[----:B------:R-:W-:-:S02]  /*a980*/  IMAD R8, R5, R3, R8 ;  /* 0x0000000305087224 */ /* 0x000fc400078e0208 */
[----:B0-----:R-:W-:Y:S01]  /*a990*/  IMAD.MOV.U32 R10, RZ, RZ, R11 ;  /* 0x000000ffff0a7224 */ /* 0x001fe200078e000b */
[C---:B------:R-:W-:Y:S01]  /*a9a0*/  ISETP.GT.U32.AND P4, PT, R5.reuse, R14, PT ;  /* 0x0000000e0500720c */ /* 0x040fe20003f84070 */
[----:B------:R-:W-:Y:S02]  /*a9b0*/  VIADD R4, R28, 0x13e ;  /* 0x0000013e1c047836 */ /* 0x000fe40000000000 */
[----:B------:R-:W-:Y:S01]  /*a9c0*/  @!P6 IMAD.MOV R10, RZ, RZ, -R10 ;  /* 0x000000ffff0ae224 */ /* 0x000fe200078e0a0a */
[C---:B------:R-:W-:Y:S01]  /*a9d0*/  ISETP.GT.U32.AND P6, PT, R5.reuse, R8, PT ;  /* 0x000000080500720c */ /* 0x040fe20003fc4070 */
[----:B------:R-:W-:Y:S01]  /*a9e0*/  @!P5 IMAD.IADD R2, R2, 0x1, -R5 ;  /* 0x000000010202d824 */ /* 0x000fe200078e0a05 */
[----:B------:R-:W-:Y:S01]  /*a9f0*/  IABS R13, R4 ;  /* 0x00000004000d7213 */ /* 0x000fe20000000000 */
[----:B-1----:R-:W-:Y:S01]  /*aa00*/  IMAD.MOV.U32 R0, RZ, RZ, R15 ;  /* 0x000000ffff007224 */ /* 0x002fe200078e000f */
[----:B------:R-:W-:Y:S01]  /*aa10*/  STL [R1+0x5fc], R10 ;  /* 0x0005fc0a01007387 */ /* 0x000fe20000100800 */
[----:B------:R-:W-:Y:S01]  /*aa20*/  VIADD R12, R28, 0x140 ;  /* 0x000001401c0c7836 */ /* 0x000fe20000000000 */
[----:B------:R-:W-:Y:S01]  /*aa30*/  ISETP.GT.U32.AND P5, PT, R5, R2, PT ;  /* 0x000000020500720c */ /* 0x000fe20003fa4070 */
[----:B------:R-:W-:-:S02]  /*aa40*/  @!P1 IMAD.MOV R0, RZ, RZ, -R0 ;  /* 0x000000ffff009224 */ /* 0x000fc400078e0a00 */
[----:B------:R-:W-:Y:S01]  /*aa50*/  @!P4 IMAD.IADD R14, R14, 0x1, -R5 ;  /* 0x000000010e0ec824 */ /* 0x000fe200078e0a05 */
[----:B------:R-:W-:Y:S01]  /*aa60*/  IABS R6, R12 ;  /* 0x0000000c00067213 */ /* 0x000fe20000000000 */
[----:B------:R-:W-:Y:S01]  /*aa70*/  VIADD R3, R28, 0x13d ;  /* 0x0000013d1c037836 */ /* 0x000fe20000000000 */
[----:B------:R-:W-:Y:S01]  /*aa80*/  ISETP.GE.AND P1, PT, R12, RZ, PT ;  /* 0x000000ff0c00720c */ /* 0x000fe20003f26270 */
[----:B------:R-:W-:Y:S01]  /*aa90*/  IMAD.MOV.U32 R12, RZ, RZ, R13 ;  /* 0x000000ffff0c7224 */ /* 0x000fe200078e000d */
[----:B------:R0:W-:Y:S01]  /*aaa0*/  STL [R1+0x5f8], R0 ;  /* 0x0005f80001007387 */ /* 0x0001e20000100800 */
[----:B------:R-:W-:Y:S01]  /*aab0*/  @!P6 IMAD.IADD R8, R8, 0x1, -R5 ;  /* 0x000000010808e824 */ /* 0x000fe200078e0a05 */
[----:B------:R-:W-:Y:S01]  /*aac0*/  ISETP.GE.AND P4, PT, R4, RZ, PT ;  /* 0x000000ff0400720c */ /* 0x000fe20003f86270 */
[----:B------:R-:W-:Y:S01]  /*aad0*/  IMAD.HI.U32 R15, R9, R6, RZ ;  /* 0x00000006090f7227 */ /* 0x000fe200078e00ff */
[----:B------:R-:W-:Y:S02]  /*aae0*/  IABS R11, R3 ;  /* 0x00000003000b7213 */ /* 0x000fe40000000000 */
[----:B------:R-:W-:Y:S01]  /*aaf0*/  ISETP.GT.U32.AND P6, PT, R5, R8, PT ;  /* 0x000000080500720c */ /* 0x000fe20003fc4070 */
[----:B------:R-:W-:-:S04]  /*ab00*/  IMAD.HI.U32 R4, R9, R12, RZ ;  /* 0x0000000c09047227 */ /* 0x000fc800078e00ff */
[----:B0-----:R-:W-:Y:S02]  /*ab10*/  IMAD.MOV.U32 R0, RZ, RZ, R14 ;  /* 0x000000ffff007224 */ /* 0x001fe400078e000e */
[----:B------:R-:W-:Y:S02]  /*ab20*/  IMAD.MOV R15, RZ, RZ, -R15 ;  /* 0x000000ffff0f7224 */ /* 0x000fe400078e0a0f */
[----:B------:R-:W-:Y:S01]  /*ab30*/  @!P3 IMAD.MOV R0, RZ, RZ, -R0 ;  /* 0x000000ffff00b224 */ /* 0x000fe200078e0a00 */
[----:B------:R-:W-:Y:S01]  /*ab40*/  ISETP.GE.AND P3, PT, R3, RZ, PT ;  /* 0x000000ff0300720c */ /* 0x000fe20003f66270 */
[----:B------:R-:W-:Y:S02]  /*ab50*/  IMAD.MOV R4, RZ, RZ, -R4 ;  /* 0x000000ffff047224 */ /* 0x000fe400078e0a04 */
[----:B------:R-:W-:Y:S01]  /*ab60*/  @!P5 IMAD.IADD R2, R2, 0x1, -R5 ;  /* 0x000000010202d824 */ /* 0x000fe200078e0a05 */
[----:B------:R0:W-:Y:S01]  /*ab70*/  STL [R1+0x5f4], R0 ;  /* 0x0005f40001007387 */ /* 0x0001e20000100800 */
[----:B------:R-:W-:-:S02]  /*ab80*/  IMAD R6, R5, R15, R6 ;  /* 0x0000000f05067224 */ /* 0x000fc400078e0206 */
[----:B------:R-:W-:Y:S02]  /*ab90*/  IMAD R12, R5, R4, R12 ;  /* 0x00000004050c7224 */ /* 0x000fe400078e020c */
[----:B------:R-:W-:Y:S01]  /*aba0*/  IMAD.HI.U32 R13, R9, R11, RZ ;  /* 0x0000000b090d7227 */ /* 0x000fe200078e00ff */
[----:B------:R-:W-:-:S03]  /*abb0*/  ISETP.GT.U32.AND P5, PT, R5, R6, PT ;  /* 0x000000060500720c */ /* 0x000fc60003fa4070 */
[----:B------:R-:W-:Y:S02]  /*abc0*/  IMAD.MOV R13, RZ, RZ, -R13 ;  /* 0x000000ffff0d7224 */ /* 0x000fe400078e0a0d */
[----:B0-----:R-:W-:Y:S02]  /*abd0*/  IMAD.MOV.U32 R0, RZ, RZ, R2 ;  /* 0x000000ffff007224 */ /* 0x001fe400078e0002 */
[----:B------:R-:W-:Y:S02]  /*abe0*/  @!P6 IMAD.IADD R8, R8, 0x1, -R5 ;  /* 0x000000010808e824 */ /* 0x000fe400078e0a05 */
[----:B------:R-:W-:Y:S01]  /*abf0*/  @!P2 IMAD.MOV R0, RZ, RZ, -R0 ;  /* 0x000000ffff00a224 */ /* 0x000fe200078e0a00 */
[C---:B------:R-:W-:Y:S01]  /*ac00*/  ISETP.GT.U32.AND P2, PT, R5.reuse, R12, PT ;  /* 0x0000000c0500720c */ /* 0x040fe20003f44070 */
[----:B------:R-:W-:Y:S02]  /*ac10*/  IMAD R11, R5, R13, R11 ;  /* 0x0000000d050b7224 */ /* 0x000fe400078e020b */
[----:B------:R-:W-:Y:S01]  /*ac20*/  @!P5 IMAD.IADD R6, R6, 0x1, -R5 ;  /* 0x000000010606d824 */ /* 0x000fe200078e0a05 */
[----:B------:R0:W-:Y:S01]  /*ac30*/  STL [R1+0x5f0], R0 ;  /* 0x0005f00001007387 */ /* 0x0001e20000100800 */
[----:B------:R-:W-:-:S02]  /*ac40*/  VIADD R17, R28, 0x13c ;  /* 0x0000013c1c117836 */ /* 0x000fc40000000000 */
[C---:B------:R-:W-:Y:S01]  /*ac50*/  VIADD R15, R28.reuse, 0x13b ;  /* 0x0000013b1c0f7836 */ /* 0x040fe20000000000 */
[----:B------:R-:W-:Y:S01]  /*ac60*/  ISETP.GT.U32.AND P5, PT, R5, R6, PT ;  /* 0x000000060500720c */ /* 0x000fe20003fa4070 */
[C---:B------:R-:W-:Y:S01]  /*ac70*/  VIADD R3, R28.reuse, 0x13a ;  /* 0x0000013a1c037836 */ /* 0x040fe20000000000 */
[----:B------:R-:W-:Y:S01]  /*ac80*/  ISETP.GE.AND P6, PT, R17, RZ, PT ;  /* 0x000000ff1100720c */ /* 0x000fe20003fc6270 */
[----:B------:R-:W-:Y:S01]  /*ac90*/  VIADD R13, R28, 0x139 ;  /* 0x000001391c0d7836 */ /* 0x000fe20000000000 */
[----:B------:R-:W-:Y:S01]  /*aca0*/  IABS R17, R17 ;  /* 0x0000001100117213 */ /* 0x000fe20000000000 */
[----:B------:R-:W-:Y:S01]  /*acb0*/  @!P2 IMAD.IADD R12, R12, 0x1, -R5 ;  /* 0x000000010c0ca824 */ /* 0x000fe200078e0a05 */
[----:B------:R-:W-:Y:S01]  /*acc0*/  IABS R16, R15 ;  /* 0x0000000f00107213 */ /* 0x000fe20000000000 */
[----:B0-----:R-:W-:Y:S01]  /*acd0*/  IMAD.MOV.U32 R0, RZ, RZ, R8 ;  /* 0x000000ffff007224 */ /* 0x001fe200078e0008 */
[----:B------:R-:W-:Y:S01]  /*ace0*/  IABS R4, R3 ;  /* 0x0000000300047213 */ /* 0x000fe20000000000 */
[----:B------:R-:W-:Y:S01]  /*acf0*/  IMAD.HI.U32 R18, R9, R17, RZ ;  /* 0x0000001109127227 */ /* 0x000fe200078e00ff */
[----:B------:R-:W-:-:S02]  /*ad00*/  ISETP.GT.U32.AND P2, PT, R5, R12, PT ;  /* 0x0000000c0500720c */ /* 0x000fc40003f44070 */
[----:B------:R-:W-:Y:S01]  /*ad10*/  IABS R2, R13 ;  /* 0x0000000d00027213 */ /* 0x000fe20000000000 */
[----:B------:R-:W-:Y:S01]  /*ad20*/  @!P0 IMAD.MOV R0, RZ, RZ, -R0 ;  /* 0x000000ffff008224 */ /* 0x000fe200078e0a00 */
[----:B------:R-:W-:Y:S01]  /*ad30*/  ISETP.GT.U32.AND P0, PT, R5, R11, PT ;  /* 0x0000000b0500720c */ /* 0x000fe20003f04070 */
[----:B------:R-:W-:Y:S02]  /*ad40*/  IMAD.MOV R18, RZ, RZ, -R18 ;  /* 0x000000ffff127224 */ /* 0x000fe400078e0a12 */
[----:B------:R-:W-:Y:S01]  /*ad50*/  IMAD.HI.U32 R14, R9, R16, RZ ;  /* 0x00000010090e7227 */ /* 0x000fe200078e00ff */
[----:B------:R0:W-:Y:S03]  /*ad60*/  STL [R1+0x5ec], R0 ;  /* 0x0005ec0001007387 */ /* 0x0001e60000100800 */
[--C-:B------:R-:W-:Y:S01]  /*ad70*/  @!P5 IMAD.IADD R6, R6, 0x1, -R5.reuse ;  /* 0x000000010606d824 */ /* 0x100fe200078e0a05 */
[----:B------:R-:W-:Y:S01]  /*ad80*/  ISETP.GE.AND P5, PT, R15, RZ, PT ;  /* 0x000000ff0f00720c */ /* 0x000fe20003fa6270 */
[----:B------:R-:W-:-:S02]  /*ad90*/  @!P2 IMAD.IADD R12, R12, 0x1, -R5 ;  /* 0x000000010c0ca824 */ /* 0x000fc400078e0a05 */
[----:B------:R-:W-:-:S04]  /*ada0*/  IMAD.HI.U32 R8, R9, R4, RZ ;  /* 0x0000000409087227 */ /* 0x000fc800078e00ff */
[----:B------:R-:W-:Y:S02]  /*adb0*/  @!P0 IMAD.IADD R11, R11, 0x1, -R5 ;  /* 0x000000010b0b8824 */ /* 0x000fe400078e0a05 */
[C---:B------:R-:W-:Y:S02]  /*adc0*/  IMAD R15, R5.reuse, R18, R17 ;  /* 0x00000012050f7224 */ /* 0x040fe400078e0211 */
[----:B------:R-:W-:Y:S01]  /*add0*/  IMAD.MOV R14, RZ, RZ, -R14 ;  /* 0x000000ffff0e7224 */ /* 0x000fe200078e0a0e */
[C---:B------:R-:W-:Y:S01]  /*ade0*/  ISETP.GT.U32.AND P0, PT, R5.reuse, R11, PT ;  /* 0x0000000b0500720c */ /* 0x040fe20003f04070 */
[----:B0-----:R-:W-:Y:S01]  /*adf0*/  IMAD.MOV.U32 R0, RZ, RZ, R12 ;  /* 0x000000ffff007224 */ /* 0x001fe200078e000c */
[----:B------:R-:W-:Y:S01]  /*ae00*/  ISETP.GT.U32.AND P2, PT, R5, R15, PT ;  /* 0x0000000f0500720c */ /* 0x000fe20003f44070 */
[----:B------:R-:W-:Y:S02]  /*ae10*/  IMAD.MOV.U32 R10, RZ, RZ, R6 ;  /* 0x000000ffff0a7224 */ /* 0x000fe400078e0006 */
[----:B------:R-:W-:-:S02]  /*ae20*/  IMAD.MOV R8, RZ, RZ, -R8 ;  /* 0x000000ffff087224 */ /* 0x000fc400078e0a08 */
[----:B------:R-:W-:Y:S02]  /*ae30*/  IMAD R16, R5, R14, R16 ;  /* 0x0000000e05107224 */ /* 0x000fe400078e0210 */
[----:B------:R-:W-:-:S04]  /*ae40*/  IMAD.HI.U32 R14, R9, R2, RZ ;  /* 0x00000002090e7227 */ /* 0x000fc800078e00ff */
[----:B------:R-:W-:Y:S01]  /*ae50*/  @!P4 IMAD.MOV R0, RZ, RZ, -R0 ;  /* 0x000000ffff00c224 */ /* 0x000fe200078e0a00 */
[----:B------:R-:W-:Y:S01]  /*ae60*/  ISETP.GE.AND P4, PT, R3, RZ, PT ;  /* 0x000000ff0300720c */ /* 0x000fe20003f86270 */
[----:B------:R-:W-:Y:S01]  /*ae70*/  @!P1 IMAD.MOV R10, RZ, RZ, -R10 ;  /* 0x000000ffff0a9224 */ /* 0x000fe200078e0a0a */
[C---:B------:R-:W-:Y:S01]  /*ae80*/  ISETP.GT.U32.AND P1, PT, R5.reuse, R16, PT ;  /* 0x000000100500720c */ /* 0x040fe20003f24070 */
[----:B------:R-:W-:Y:S02]  /*ae90*/  IMAD R3, R5, R8, R4 ;  /* 0x0000000805037224 */ /* 0x000fe400078e0204 */
[----:B------:R-:W-:Y:S01]  /*aea0*/  IMAD.MOV R6, RZ, RZ, -R14 ;  /* 0x000000ffff067224 */ /* 0x000fe200078e0a0e */
[----:B------:R-:W-:Y:S01]  /*aeb0*/  STL [R1+0x5e8], R10 ;  /* 0x0005e80a01007387 */ /* 0x000fe20000100800 */
[--C-:B------:R-:W-:Y:S01]  /*aec0*/  @!P0 IMAD.IADD R11, R11, 0x1, -R5.reuse ;  /* 0x000000010b0b8824 */ /* 0x100fe200078e0a05 */
[C---:B------:R-:W-:Y:S01]  /*aed0*/  ISETP.GT.U32.AND P0, PT, R5.reuse, R3, PT ;  /* 0x000000030500720c */ /* 0x040fe20003f04070 */
[----:B------:R-:W-:Y:S01]  /*aee0*/  IMAD R2, R5, R6, R2 ;  /* 0x0000000605027224 */ /* 0x000fe200078e0202 */
[----:B------:R0:W-:Y:S01]  /*aef0*/  STL [R1+0x5e4], R0 ;  /* 0x0005e40001007387 */ /* 0x0001e20000100800 */
[----:B------:R-:W-:-:S02]  /*af00*/  @!P2 IMAD.IADD R15, R15, 0x1, -R5 ;  /* 0x000000010f0fa824 */ /* 0x000fc400078e0a05 */
[----:B------:R-:W-:Y:S02]  /*af10*/  VIADD R4, R28, 0x138 ;  /* 0x000001381c047836 */ /* 0x000fe40000000000 */
[----:B------:R-:W-:Y:S01]  /*af20*/  @!P1 IMAD.IADD R16, R16, 0x1, -R5 ;  /* 0x0000000110109824 */ /* 0x000fe200078e0a05 */
[C---:B------:R-:W-:Y:S01]  /*af30*/  ISETP.GT.U32.AND P2, PT, R5.reuse, R15, PT ;  /* 0x0000000f0500720c */ /* 0x040fe20003f44070 */
[C---:B------:R-:W-:Y:S01]  /*af40*/  VIADD R6, R28.reuse, 0x137 ;  /* 0x000001371c067836 */ /* 0x040fe20000000000 */
[----:B------:R-:W-:Y:S01]  /*af50*/  IABS R14, R4 ;  /* 0x00000004000e7213 */ /* 0x000fe20000000000 */
        /* <DEDUP_REMOVED lines=9> */
[----:B------:R-:W-:-:S02]  /*aff0*/  ISETP.GT.U32.AND P0, PT, R5, R3, PT ;  /* 0x000000030500720c */ /* 0x000fc40003f04070 */
[----:B------:R0:W-:Y:S01]  /*b000*/  STL [R1+0x5e0], R0 ;  /* 0x0005e00001007387 */ /* 0x0001e20000100800 */
[----:B------:R-:W-:Y:S01]  /*b010*/  @!P2 IMAD.IADD R15, R15, 0x1, -R5 ;  /* 0x000000010f0fa824 */ /* 0x000fe200078e0a05 */
[----:B------:R-:W-:Y:S01]  /*b020*/  ISETP.GE.AND P2, PT, R13, RZ, PT ;  /* 0x000000ff0d00720c */ /* 0x000fe20003f46270 */
[----:B------:R-:W-:Y:S02]  /*b030*/  IMAD.MOV R17, RZ, RZ, -R17 ;  /* 0x000000ffff117224 */ /* 0x000fe400078e0a11 */
[----:B------:R-:W-:-:S04]  /*b040*/  IMAD.HI.U32 R13, R9, R11, RZ ;  /* 0x0000000b090d7227 */ /* 0x000fc800078e00ff */
[----:B------:R-:W-:Y:S02]  /*b050*/  @!P3 IMAD.IADD R2, R2, 0x1, -R5 ;  /* 0x000000010202b824 */ /* 0x000fe400078e0a05 */
[C---:B------:R-:W-:Y:S02]  /*b060*/  IMAD R14, R5.reuse, R17, R14 ;  /* 0x00000011050e7224 */ /* 0x040fe400078e020e */
[----:B------:R-:W-:Y:S01]  /*b070*/  IMAD.MOV R13, RZ, RZ, -R13 ;  /* 0x000000ffff0d7224 */ /* 0x000fe200078e0a0d */
[----:B------:R-:W-:Y:S01]  /*b080*/  ISETP.GT.U32.AND P3, PT, R5, R2, PT ;  /* 0x000000020500720c */ /* 0x000fe20003f64070 */
        /* <DEDUP_REMOVED lines=8> */
[----:B------:R-:W-:Y:S01]  /*b110*/  @!P6 IMAD.MOV R10, RZ, RZ, -R10 ;  /* 0x000000ffff0ae224 */ /* 0x000fe200078e0a0a */
[----:B------:R-:W-:Y:S01]  /*b120*/  ISETP.GE.AND P6, PT, R4, RZ, PT ;  /* 0x000000ff0400720c */ /* 0x000fe20003fc6270 */
[--C-:B------:R-:W-:Y:S01]  /*b130*/  @!P3 IMAD.IADD R2, R2, 0x1, -R5.reuse ;  /* 0x000000010202b824 */ /* 0x100fe200078e0a05 */
[----:B------:R-:W-:Y:S01]  /*b140*/  ISETP.GT.U32.AND P3, PT, R5, R8, PT ;  /* 0x000000080500720c */ /* 0x000fe20003f64070 */
[----:B------:R-:W-:Y:S01]  /*b150*/  VIADD R4, R28, 0x135 ;  /* 0x000001351c047836 */ /* 0x000fe20000000000 */
[----:B------:R0:W-:Y:S01]  /*b160*/  STL [R1+0x5dc], R10 ;  /* 0x0005dc0a01007387 */ /* 0x0001e20000100800 */
[----:B------:R-:W-:-:S02]  /*b170*/  @!P1 IMAD.IADD R14, R14, 0x1, -R5 ;  /* 0x000000010e0e9824 */ /* 0x000fc400078e0a05 */
[----:B------:R-:W-:Y:S01]  /*b180*/  IMAD.HI.U32 R15, R9, R12, RZ ;  /* 0x0000000c090f7227 */ /* 0x000fe200078e00ff */
[----:B------:R-:W-:Y:S02]  /*b190*/  IABS R11, R4 ;  /* 0x00000004000b7213 */ /* 0x000fe40000000000 */
[----:B------:R-:W-:Y:S01]  /*b1a0*/  ISETP.GT.U32.AND P1, PT, R5, R14, PT ;  /* 0x0000000e0500720c */ /* 0x000fe20003f24070 */
[----:B------:R-:W-:Y:S01]  /*b1b0*/  @!P5 IMAD.MOV R0, RZ, RZ, -R0 ;  /* 0x000000ffff00d224 */ /* 0x000fe200078e0a00 */
[----:B------:R-:W-:Y:S01]  /*b1c0*/  ISETP.GE.AND P5, PT, R6, RZ, PT ;  /* 0x000000ff0600720c */ /* 0x000fe20003fa6270 */
[----:B------:R-:W-:Y:S02]  /*b1d0*/  IMAD.MOV R15, RZ, RZ, -R15 ;  /* 0x000000ffff0f7224 */ /* 0x000fe400078e0a0f */
[----:B------:R-:W-:Y:S01]  /*b1e0*/  @!P3 IMAD.IADD R8, R8, 0x1, -R5 ;  /* 0x000000010808b824 */ /* 0x000fe200078e0a05 */
[----:B------:R1:W-:Y:S01]  /*b1f0*/  STL [R1+0x5d8], R0 ;  /* 0x0005d80001007387 */ /* 0x0003e20000100800 */
[----:B0-----:R-:W-:-:S02]  /*b200*/  IMAD.MOV.U32 R10, RZ, RZ, R3 ;  /* 0x000000ffff0a7224 */ /* 0x001fc400078e0003 */
[----:B------:R-:W-:Y:S01]  /*b210*/  VIADD R3, R28, 0x134 ;  /* 0x000001341c037836 */ /* 0x000fe20000000000 */
[----:B------:R-:W-:Y:S01]  /*b220*/  ISETP.GT.U32.AND P3, PT, R5, R8, PT ;  /* 0x000000080500720c */ /* 0x000fe20003f64070 */
        /* <DEDUP_REMOVED lines=33> */
[----:B------:R-:W-:Y:S01]  /*b440*/  @!P1 IMAD.IADD R12, R12, 0x1, -R5 ;  /* 0x000000010c0c9824 */ /* 0x000fe200078e0a05 */
[----:B------:R-:W-:Y:S01]  /*b450*/  ISETP.GE.AND P1, PT, R4, RZ, PT ;  /* 0x000000ff0400720c */ /* 0x000fe20003f26270 */
[----:B------:R-:W-:Y:S01]  /*b460*/  IMAD R13, R5, R6, R13 ;  /* 0x00000006050d7224 */ /* 0x000fe200078e020d */
[----:B------:R-:W-:Y:S01]  /*b470*/  IABS R4, R20 ;  /* 0x0000001400047213 */ /* 0x000fe20000000000 */
[----:B------:R-:W-:Y:S01]  /*b480*/  IMAD.HI.U32 R2, R9, R17, RZ ;  /* 0x0000001109027227 */ /* 0x000fe200078e00ff */
[----:B------:R-:W-:-:S03]  /*b490*/  IABS R6, R19 ;  /* 0x0000001300067213 */ /* 0x000fc60000000000 */
[--C-:B------:R-:W-:Y:S02]  /*b4a0*/  @!P6 IMAD.IADD R22, R22, 0x1, -R5.reuse ;  /* 0x000000011616e824 */ /* 0x100fe400078e0a05 */
[----:B------:R-:W-:Y:S01]  /*b4b0*/  @!P3 IMAD.IADD R11, R11, 0x1, -R5 ;  /* 0x000000010b0bb824 */ /* 0x000fe200078e0a05 */
[C---:B------:R-:W-:Y:S01]  /*b4c0*/  ISETP.GT.U32.AND P3, PT, R5.reuse, R13, PT ;  /* 0x0000000d0500720c */ /* 0x040fe20003f64070 */
[----:B-1----:R-:W-:Y:S01]  /*b4d0*/  IMAD.MOV.U32 R0, RZ, RZ, R8 ;  /* 0x000000ffff007224 */ /* 0x002fe200078e0008 */
[----:B------:R-:W-:Y:S01]  /*b4e0*/  ISETP.GT.U32.AND P6, PT, R5, R22, PT ;  /* 0x000000160500720c */ /* 0x000fe20003fc4070 */
[----:B------:R-:W-:Y:S02]  /*b4f0*/  IMAD.MOV R2, RZ, RZ, -R2 ;  /* 0x000000ffff027224 */ /* 0x000fe400078e0a02 */
[----:B------:R-:W-:-:S04]  /*b500*/  IMAD.HI.U32 R8, R9, R4, RZ ;  /* 0x0000000409087227 */ /* 0x000fc800078e00ff */
[----:B------:R-:W-:Y:S02]  /*b510*/  IMAD R17, R5, R2, R17 ;  /* 0x0000000205117224 */ /* 0x000fe400078e0211 */
[----:B------:R-:W-:Y:S02]  /*b520*/  IMAD.MOV R8, RZ, RZ, -R8 ;  /* 0x000000ffff087224 */ /* 0x000fe400078e0a08 */
[----:B------:R-:W-:Y:S01]  /*b530*/  @!P5 IMAD.MOV R0, RZ, RZ, -R0 ;  /* 0x000000ffff00d224 */ /* 0x000fe200078e0a00 */
[----:B------:R-:W-:Y:S01]  /*b540*/  ISETP.GE.AND P5, PT, R3, RZ, PT ;  /* 0x000000ff0300720c */ /* 0x000fe20003fa6270 */
[----:B------:R-:W-:Y:S01]  /*b550*/  @!P6 IMAD.IADD R22, R22, 0x1, -R5 ;  /* 0x000000011616e824 */ /* 0x000fe200078e0a05 */
[C---:B------:R-:W-:Y:S01]  /*b560*/  ISETP.GT.U32.AND P6, PT, R5.reuse, R17, PT ;  /* 0x000000110500720c */ /* 0x040fe20003fc4070 */
[----:B------:R-:W-:Y:S01]  /*b570*/  IMAD R4, R5, R8, R4 ;  /* 0x0000000805047224 */ /* 0x000fe200078e0204 */
[----:B------:R0:W-:Y:S01]  /*b580*/  STL [R1+0x5bc], R0 ;  /* 0x0005bc0001007387 */ /* 0x0001e20000100800 */
[----:B------:R-:W-:-:S04]  /*b590*/  IMAD.HI.U32 R24, R9, R16, RZ ;  /* 0x0000001009187227 */ /* 0x000fc800078e00ff */
[----:B------:R-:W-:Y:S01]  /*b5a0*/  @!P3 IMAD.IADD R13, R13, 0x1, -R5 ;  /* 0x000000010d0db824 */ /* 0x000fe200078e0a05 */
[C---:B------:R-:W-:Y:S01]  /*b5b0*/  ISETP.GT.U32.AND P3, PT, R5.reuse, R4, PT ;  /* 0x000000040500720c */ /* 0x040fe20003f64070 */
[----:B------:R-:W-:Y:S02]  /*b5c0*/  IMAD.MOV R24, RZ, RZ, -R24 ;  /* 0x000000ffff187224 */ /* 0x000fe400078e0a18 */
[----:B------:R-:W-:Y:S02]  /*b5d0*/  VIADD R3, R28, 0x12f ;  /* 0x0000012f1c037836 */ /* 0x000fe40000000000 */
[----:B0-----:R-:W-:Y:S02]  /*b5e0*/  IMAD.MOV.U32 R0, RZ, RZ, R12 ;  /* 0x000000ffff007224 */ /* 0x001fe400078e000c */
[----:B------:R-:W-:Y:S01]  /*b5f0*/  IMAD R16, R5, R24, R16 ;  /* 0x0000001805107224 */ /* 0x000fe200078e0210 */
[----:B------:R-:W-:Y:S01]  /*b600*/  IABS R18, R3 ;  /* 0x0000000300127213 */ /* 0x000fe20000000000 */
[----:B------:R-:W-:-:S02]  /*b610*/  @!P0 IMAD.MOV R0, RZ, RZ, -R0 ;  /* 0x000000ffff008224 */ /* 0x000fc400078e0a00 */
[--C-:B------:R-:W-:Y:S01]  /*b620*/  @!P6 IMAD.IADD R17, R17, 0x1, -R5.reuse ;  /* 0x000000011111e824 */ /* 0x100fe200078e0a05 */
[----:B------:R-:W-:Y:S01]  /*b630*/  ISETP.GT.U32.AND P6, PT, R5, R16, PT ;  /* 0x000000100500720c */ /* 0x000fe20003fc4070 */
[----:B------:R-:W-:Y:S01]  /*b640*/  @!P3 IMAD.IADD R4, R4, 0x1, -R5 ;  /* 0x000000010404b824 */ /* 0x000fe200078e0a05 */
[----:B------:R0:W-:Y:S01]  /*b650*/  STL [R1+0x5b8], R0 ;  /* 0x0005b80001007387 */ /* 0x0001e20000100800 */
[----:B------:R-:W-:Y:S01]  /*b660*/  IMAD.HI.U32 R23, R9, R18, RZ ;  /* 0x0000001209177227 */ /* 0x000fe200078e00ff */
[C---:B------:R-:W-:Y:S02]  /*b670*/  ISETP.GT.U32.AND P3, PT, R5.reuse, R13, PT ;  /* 0x0000000d0500720c */ /* 0x040fe40003f64070 */
[----:B------:R-:W-:Y:S01]  /*b680*/  ISETP.GT.U32.AND P0, PT, R5, R17, PT ;  /* 0x000000110500720c */ /* 0x000fe20003f04070 */
[----:B------:R-:W-:Y:S02]  /*b690*/  VIADD R14, R28, 0x12d ;  /* 0x0000012d1c0e7836 */ /* 0x000fe40000000000 */
[----:B------:R-:W-:-:S03]  /*b6a0*/  IMAD.HI.U32 R8, R9, R6, RZ ;  /* 0x0000000609087227 */ /* 0x000fc600078e00ff */
[----:B------:R-:W-:Y:S01]  /*b6b0*/  IABS R2, R14 ;  /* 0x0000000e00027213 */ /* 0x000fe20000000000 */
[----:B0-----:R-:W-:Y:S02]  /*b6c0*/  IMAD.MOV.U32 R0, RZ, RZ, R11 ;  /* 0x000000ffff007224 */ /* 0x001fe400078e000b */
[----:B------:R-:W-:Y:S02]  /*b6d0*/  IMAD.MOV R23, RZ, RZ, -R23 ;  /* 0x000000ffff177224 */ /* 0x000fe400078e0a17 */
[----:B------:R-:W-:Y:S02]  /*b6e0*/  @!P4 IMAD.MOV R0, RZ, RZ, -R0 ;  /* 0x000000ffff00c224 */ /* 0x000fe400078e0a00 */
[----:B------:R-:W-:Y:S02]  /*b6f0*/  IMAD.MOV R24, RZ, RZ, -R8 ;  /* 0x000000ffff187224 */ /* 0x000fe400078e0a08 */
[C---:B------:R-:W-:Y:S01]  /*b700*/  IMAD R8, R5.reuse, R23, R18 ;  /* 0x0000001705087224 */ /* 0x040fe200078e0212 */
[----:B------:R0:W-:Y:S01]  /*b710*/  STL [R1+0x5b4], R0 ;  /* 0x0005b40001007387 */ /* 0x0001e20000100800 */
[----:B------:R-:W-:-:S02]  /*b720*/  IMAD R6, R5, R24, R6 ;  /* 0x0000001805067224 */ /* 0x000fc400078e0206 */
[----:B------:R-:W-:Y:S01]  /*b730*/  @!P6 IMAD.IADD R16, R16, 0x1, -R5 ;  /* 0x000000011010e824 */ /* 0x000fe200078e0a05 */
[----:B------:R-:W-:Y:S01]  /*b740*/  ISETP.GT.U32.AND P6, PT, R5, R4, PT ;  /* 0x000000040500720c */ /* 0x000fe20003fc4070 */
[----:B------:R-:W-:-:S03]  /*b750*/  IMAD.HI.U32 R15, R9, R2, RZ ;  /* 0x00000002090f7227 */ /* 0x000fc600078e00ff */
[----:B------:R-:W-:Y:S01]  /*b760*/  ISETP.GT.U32.AND P4, PT, R5, R16, PT ;  /* 0x000000100500720c */ /* 0x000fe20003f84070 */
[----:B------:R-:W-:Y:S01]  /*b770*/  @!P3 IMAD.IADD R13, R13, 0x1, -R5 ;  /* 0x000000010d0db824 */ /* 0x000fe200078e0a05 */
[C---:B------:R-:W-:Y:S01]  /*b780*/  ISETP.GT.U32.AND P3, PT, R5.reuse, R6, PT ;  /* 0x000000060500720c */ /* 0x040fe20003f64070 */
[----:B0-----:R-:W-:Y:S02]  /*b790*/  IMAD.MOV.U32 R0, RZ, RZ, R22 ;  /* 0x000000ffff007224 */ /* 0x001fe400078e0016 */
[----:B------:R-:W-:Y:S02]  /*b7a0*/  IMAD.MOV R18, RZ, RZ, -R15 ;  /* 0x000000ffff127224 */ /* 0x000fe400078e0a0f */
[----:B------:R-:W-:Y:S01]  /*b7b0*/  @!P2 IMAD.MOV R0, RZ, RZ, -R0 ;  /* 0x000000ffff00a224 */ /* 0x000fe200078e0a00 */
[C---:B------:R-:W-:Y:S01]  /*b7c0*/  ISETP.GT.U32.AND P2, PT, R5.reuse, R8, PT ;  /* 0x000000080500720c */ /* 0x040fe20003f44070 */
[----:B------:R-:W-:Y:S02]  /*b7d0*/  IMAD R2, R5, R18, R2 ;  /* 0x0000001205027224 */ /* 0x000fe400078e0202 */
[C---:B------:R-:W-:Y:S01]  /*b7e0*/  VIADD R15, R28.reuse, 0x12c ;  /* 0x0000012c1c0f7836 */ /* 0x040fe20000000000 */
[----:B------:R0:W-:Y:S01]  /*b7f0*/  STL [R1+0x5b0], R0 ;  /* 0x0005b00001007387 */ /* 0x0001e20000100800 */
[----:B------:R-:W-:-:S02]  /*b800*/  VIADD R12, R28, 0x12b ;  /* 0x0000012b1c0c7836 */ /* 0x000fc40000000000 */
        /* <DEDUP_REMOVED lines=531> */
[----:B------:R-:W-:Y:S01]  /*d940*/  VIADD R6, R28, 0x103 ;  /* 0x000001031c067836 */ /* 0x000fe20000000000 */
[----:B------:R-:W-:Y:S01]  /*d950*/  IABS R8, R12 ;  /* 0x0000000c00087213 */ /* 0x000fe20000000000 */
[--C-:B------:R-:W-:Y:S01]  /*d960*/  @!P0 IMAD.IADD R15, R15, 0x1, -R5.reuse ;  /* 0x000000010f0f8824 */ /* 0x100fe200078e0a05 */
[----:B------:R-:W-:Y:S01]  /*d970*/  STL [R1+0x4e0], R10 ;  /* 0x0004e00a01007387 */ /* 0x000fe20000100800 */
[--C-:B------:R-:W-:Y:S01]  /*d980*/  @!P1 IMAD.IADD R4, R4, 0x1, -R5.reuse ;  /* 0x0000000104049824 */ /* 0x100fe200078e0a05 */
[----:B------:R-:W-:Y:S01]  /*d990*/  ISETP.GE.AND P1, PT, R3, RZ, PT ;  /* 0x000000ff0300720c */ /* 0x000fe20003f26270 */
[----:B------:R-:W-:Y:S01]  /*d9a0*/  @!P5 IMAD.IADD R16, R16, 0x1, -R5 ;  /* 0x000000011010d824 */ /* 0x000fe200078e0a05 */
[----:B------:R-:W-:Y:S01]  /*d9b0*/  IABS R3, R6 ;  /* 0x0000000600037213 */ /* 0x000fe20000000000 */
[----:B------:R-:W-:Y:S01]  /*d9c0*/  IMAD.HI.U32 R11, R9, R8, RZ ;  /* 0x00000008090b7227 */ /* 0x000fe200078e00ff */
[----:B------:R0:W-:Y:S01]  /*d9d0*/  STL [R1+0x4dc], R0 ;  /* 0x0004dc0001007387 */ /* 0x0001e20000100800 */
[----:B------:R-:W-:-:S02]  /*d9e0*/  ISETP.GE.AND P0, PT, R2, RZ, PT ;  /* 0x000000ff0200720c */ /* 0x000fc40003f06270 */
[----:B------:R-:W-:Y:S01]  /*d9f0*/  @!P6 IMAD.IADD R17, R17, 0x1, -R5 ;  /* 0x000000011111e824 */ /* 0x000fe200078e0a05 */
[----:B------:R-:W-:Y:S01]  /*da00*/  ISETP.GT.U32.AND P6, PT, R5, R15, PT ;  /* 0x0000000f0500720c */ /* 0x000fe20003fc4070 */
[----:B------:R-:W-:Y:S01]  /*da10*/  IMAD.HI.U32 R13, R9, R3, RZ ;  /* 0x00000003090d7227 */ /* 0x000fe200078e00ff */
[----:B------:R-:W-:-:S03]  /*da20*/  ISETP.GT.U32.AND P5, PT, R5, R16, PT ;  /* 0x000000100500720c */ /* 0x000fc60003fa4070 */
[----:B------:R-:W-:Y:S02]  /*da30*/  IMAD.MOV R11, RZ, RZ, -R11 ;  /* 0x000000ffff0b7224 */ /* 0x000fe400078e0a0b */
[----:B------:R-:W-:Y:S02]  /*da40*/  IMAD.MOV R13, RZ, RZ, -R13 ;  /* 0x000000ffff0d7224 */ /* 0x000fe400078e0a0d */
[C---:B------:R-:W-:Y:S02]  /*da50*/  IMAD R8, R5.reuse, R11, R8 ;  /* 0x0000000b05087224 */ /* 0x040fe400078e0208 */
[----:B0-----:R-:W-:Y:S02]  /*da60*/  IMAD.MOV.U32 R0, RZ, RZ, R4 ;  /* 0x000000ffff007224 */ /* 0x001fe400078e0004 */
[----:B------:R-:W-:Y:S02]  /*da70*/  IMAD R3, R5, R13, R3 ;  /* 0x0000000d05037224 */ /* 0x000fe400078e0203 */
        /* <DEDUP_REMOVED lines=9> */
[----:B------:R-:W-:Y:S01]  /*db10*/  IMAD.MOV.U32 R10, RZ, RZ, R18 ;  /* 0x000000ffff0a7224 */ /* 0x000fe200078e0012 */
[----:B------:R-:W-:Y:S02]  /*db20*/  IABS R11, R2 ;  /* 0x00000002000b7213 */ /* 0x000fe40000000000 */
[----:B------:R-:W-:Y:S01]  /*db30*/  IABS R21, R4 ;  /* 0x0000000400157213 */ /* 0x000fe20000000000 */
[----:B------:R-:W-:Y:S01]  /*db40*/  @!P6 IMAD.IADD R8, R8, 0x1, -R5 ;  /* 0x000000010808e824 */ /* 0x000fe200078e0a05 */
[----:B------:R-:W-:Y:S01]  /*db50*/  ISETP.GE.AND P6, PT, R6, RZ, PT ;  /* 0x000000ff0600720c */ /* 0x000fe20003fc6270 */
[----:B------:R-:W-:-:S04]  /*db60*/  IMAD.HI.U32 R14, R9, R11, RZ ;  /* 0x0000000b090e7227 */ /* 0x000fc800078e00ff */
[--C-:B------:R-:W-:Y:S01]  /*db70*/  @!P4 IMAD.IADD R17, R17, 0x1, -R5.reuse ;  /* 0x000000011111c824 */ /* 0x100fe200078e0a05 */
[----:B------:R-:W-:Y:S01]  /*db80*/  ISETP.GE.AND P4, PT, R12, RZ, PT ;  /* 0x000000ff0c00720c */ /* 0x000fe20003f86270 */
[----:B------:R-:W-:Y:S01]  /*db90*/  @!P5 IMAD.IADD R3, R3, 0x1, -R5 ;  /* 0x000000010303d824 */ /* 0x000fe200078e0a05 */
[----:B------:R-:W-:Y:S01]  /*dba0*/  ISETP.GT.U32.AND P5, PT, R5, R8, PT ;  /* 0x000000080500720c */ /* 0x000fe20003fa4070 */
[----:B------:R-:W-:-:S04]  /*dbb0*/  IMAD.HI.U32 R13, R9, R21, RZ ;  /* 0x00000015090d7227 */ /* 0x000fc800078e00ff */
[C---:B------:R-:W-:Y:S02]  /*dbc0*/  VIADD R12, R28.reuse, 0x100 ;  /* 0x000001001c0c7836 */ /* 0x040fe40000000000 */
[----:B------:R-:W-:Y:S02]  /*dbd0*/  IMAD.MOV R14, RZ, RZ, -R14 ;  /* 0x000000ffff0e7224 */ /* 0x000fe400078e0a0e */
[----:B0-----:R-:W-:Y:S02]  /*dbe0*/  IMAD.MOV.U32 R0, RZ, RZ, R15 ;  /* 0x000000ffff007224 */ /* 0x001fe400078e000f */
[----:B------:R-:W-:Y:S01]  /*dbf0*/  @!P3 IMAD.MOV R10, RZ, RZ, -R10 ;  /* 0x000000ffff0ab224 */ /* 0x000fe200078e0a0a */
[C---:B------:R-:W-:Y:S01]  /*dc00*/  ISETP.GT.U32.AND P3, PT, R5.reuse, R3, PT ;  /* 0x000000030500720c */ /* 0x040fe20003f64070 */
[----:B------:R-:W-:Y:S02]  /*dc10*/  IMAD.MOV R13, RZ, RZ, -R13 ;  /* 0x000000ffff0d7224 */ /* 0x000fe400078e0a0d */
[----:B------:R-:W-:Y:S01]  /*dc20*/  VIADD R6, R28, 0xff ;  /* 0x000000ff1c067836 */ /* 0x000fe20000000000 */
[----:B------:R0:W-:Y:S01]  /*dc30*/  STL [R1+0x4d0], R10 ;  /* 0x0004d00a01007387 */ /* 0x0001e20000100800 */
[----:B------:R-:W-:Y:S01]  /*dc40*/  IMAD R11, R5, R14, R11 ;  /* 0x0000000e050b7224 */ /* 0x000fe200078e020b */
[----:B------:R-:W-:Y:S01]  /*dc50*/  IABS R14, R12 ;  /* 0x0000000c000e7213 */ /* 0x000fe20000000000 */
[----:B------:R-:W-:-:S02]  /*dc60*/  @!P2 IMAD.MOV R0, RZ, RZ, -R0 ;  /* 0x000000ffff00a224 */ /* 0x000fc400078e0a00 */
[----:B------:R-:W-:Y:S01]  /*dc70*/  IMAD R21, R5, R13, R21 ;  /* 0x0000000d05157224 */ /* 0x000fe200078e0215 */
[----:B------:R-:W-:Y:S01]  /*dc80*/  IABS R13, R6 ;  /* 0x00000006000d7213 */ /* 0x000fe20000000000 */
[----:B------:R-:W-:Y:S01]  /*dc90*/  IMAD.HI.U32 R15, R9, R14, RZ ;  /* 0x0000000e090f7227 */ /* 0x000fe200078e00ff */
[C---:B------:R-:W-:Y:S01]  /*dca0*/  ISETP.GT.U32.AND P2, PT, R5.reuse, R11, PT ;  /* 0x0000000b0500720c */ /* 0x040fe20003f44070 */
[----:B------:R1:W-:Y:S02]  /*dcb0*/  STL [R1+0x4cc], R0 ;  /* 0x0004cc0001007387 */ /* 0x0003e40000100800 */
[----:B0-----:R-:W-:Y:S02]  /*dcc0*/  IMAD.MOV.U32 R10, RZ, RZ, R17 ;  /* 0x000000ffff0a7224 */ /* 0x001fe400078e0011 */
[----:B------:R-:W-:Y:S01]  /*dcd0*/  @!P5 IMAD.IADD R8, R8, 0x1, -R5 ;  /* 0x000000010808d824 */ /* 0x000fe200078e0a05 */
[----:B------:R-:W-:Y:S01]  /*dce0*/  ISETP.GE.AND P5, PT, R4, RZ, PT ;  /* 0x000000ff0400720c */ /* 0x000fe20003fa6270 */
[----:B------:R-:W-:Y:S01]  /*dcf0*/  @!P1 IMAD.MOV R10, RZ, RZ, -R10 ;  /* 0x000000ffff0a9224 */ /* 0x000fe200078e0a0a */
[----:B------:R-:W-:Y:S01]  /*dd00*/  ISETP.GT.U32.AND P1, PT, R5, R21, PT ;  /* 0x000000150500720c */ /* 0x000fe20003f24070 */
[----:B------:R-:W-:-:S02]  /*dd10*/  IMAD.MOV R15, RZ, RZ, -R15 ;  /* 0x000000ffff0f7224 */ /* 0x000fc400078e0a0f */
        /* <DEDUP_REMOVED lines=47> */
[----:B0-----:R-:W-:-:S02]  /*e010*/  IMAD.MOV.U32 R0, RZ, RZ, R11 ;  /* 0x000000ffff007224 */ /* 0x001fc400078e000b */
[----:B------:R-:W-:Y:S02]  /*e020*/  VIADD R6, R28, 0xfb ;  /* 0x000000fb1c067836 */ /* 0x000fe40000000000 */
        /* <DEDUP_REMOVED lines=8> */
[----:B------:R-:W-:Y:S02]  /*e0b0*/  @!P6 IMAD.IADD R3, R3, 0x1, -R5 ;  /* 0x000000010303e824 */ /* 0x000fe400078e0a05 */
[----:B------:R-:W-:Y:S01]  /*e0c0*/  IMAD.HI.U32 R20, R9, R18, RZ ;  /* 0x0000001209147227 */ /* 0x000fe200078e00ff */
[----:B------:R-:W-:-:S03]  /*e0d0*/  ISETP.GT.U32.AND P6, PT, R5, R14, PT ;  /* 0x0000000e0500720c */ /* 0x000fc60003fc4070 */
[----:B0-----:R-:W-:Y:S02]  /*e0e0*/  IMAD.MOV.U32 R0, RZ, RZ, R21 ;  /* 0x000000ffff007224 */ /* 0x001fe400078e0015 */
[----:B------:R-:W-:Y:S02]  /*e0f0*/  VIADD R4, R28, 0xf9 ;  /* 0x000000f91c047836 */ /* 0x000fe40000000000 */
[----:B------:R-:W-:Y:S01]  /*e100*/  @!P5 IMAD.MOV R0, RZ, RZ, -R0 ;  /* 0x000000ffff00d224 */ /* 0x000fe200078e0a00 */
[----:B------:R-:W-:Y:S01]  /*e110*/  ISETP.GE.AND P5, PT, R8, RZ, PT ;  /* 0x000000ff0800720c */ /* 0x000fe20003fa6270 */
[----:B------:R-:W-:Y:S01]  /*e120*/  IMAD.MOV R2, RZ, RZ, -R2 ;  /* 0x000000ffff027224 */ /* 0x000fe200078e0a02 */
[----:B------:R-:W-:Y:S01]  /*e130*/  IABS R16, R4 ;  /* 0x0000000400107213 */ /* 0x000fe20000000000 */
[----:B------:R-:W-:Y:S01]  /*e140*/  IMAD.MOV R20, RZ, RZ, -R20 ;  /* 0x000000ffff147224 */ /* 0x000fe200078e0a14 */
[----:B------:R0:W-:Y:S01]  /*e150*/  STL [R1+0x49c], R0 ;  /* 0x00049c0001007387 */ /* 0x0001e20000100800 */
[----:B------:R-:W-:-:S02]  /*e160*/  IMAD R15, R5, R2, R15 ;  /* 0x00000002050f7224 */ /* 0x000fc400078e020f */
[----:B------:R-:W-:-:S03]  /*e170*/  IMAD.HI.U32 R17, R9, R19, RZ ;  /* 0x0000001309117227 */ /* 0x000fc600078e00ff */
[C---:B------:R-:W-:Y:S01]  /*e180*/  ISETP.GT.U32.AND P4, PT, R5.reuse, R15, PT ;  /* 0x0000000f0500720c */ /* 0x040fe20003f84070 */
[C---:B------:R-:W-:Y:S02]  /*e190*/  IMAD R18, R5.reuse, R20, R18 ;  /* 0x0000001405127224 */ /* 0x040fe400078e0212 */
        /* <DEDUP_REMOVED lines=8> */
[C---:B------:R-:W-:Y:S02]  /*e220*/  IMAD R19, R5.reuse, R17, R19 ;  /* 0x0000001105137224 */ /* 0x040fe400078e0213 */
[----:B------:R-:W-:Y:S02]  /*e230*/  IMAD.MOV R12, RZ, RZ, -R12 ;  /* 0x000000ffff0c7224 */ /* 0x000fe400078e0a0c */
[----:B------:R-:W-:Y:S02]  /*e240*/  VIADD R2, R28, 0xf8 ;  /* 0x000000f81c027836 */ /* 0x000fe40000000000 */
[----:B------:R-:W-:Y:S02]  /*e250*/  IMAD R16, R5, R12, R16 ;  /* 0x0000000c05107224 */ /* 0x000fe400078e0210 */
[----:B------:R-:W-:Y:S01]  /*e260*/  @!P4 IMAD.IADD R15, R15, 0x1, -R5 ;  /* 0x000000010f0fc824 */ /* 0x000fe200078e0a05 */
[----:B------:R-:W-:Y:S01]  /*e270*/  IABS R8, R2 ;  /* 0x0000000200087213 */ /* 0x000fe20000000000 */
[----:B0-----:R-:W-:-:S02]  /*e280*/  IMAD.MOV.U32 R0, RZ, RZ, R14 ;  /* 0x000000ffff007224 */ /* 0x001fc400078e000e */
[----:B------:R-:W-:Y:S01]  /*e290*/  @!P6 IMAD.IADD R18, R18, 0x1, -R5 ;  /* 0x000000011212e824 */ /* 0x000fe200078e0a05 */
[C---:B------:R-:W-:Y:S01]  /*e2a0*/  ISETP.GT.U32.AND P6, PT, R5.reuse, R16, PT ;  /* 0x000000100500720c */ /* 0x040fe20003fc4070 */
[----:B------:R-:W-:Y:S01]  /*e2b0*/  @!P1 IMAD.MOV R0, RZ, RZ, -R0 ;  /* 0x000000ffff009224 */ /* 0x000fe200078e0a00 */
[C---:B------:R-:W-:Y:S01]  /*e2c0*/  ISETP.GT.U32.AND P1, PT, R5.reuse, R19, PT ;  /* 0x000000130500720c */ /* 0x040fe20003f24070 */
[----:B------:R-:W-:Y:S01]  /*e2d0*/  IMAD.MOV.U32 R10, RZ, RZ, R13 ;  /* 0x000000ffff0a7224 */ /* 0x000fe200078e000d */
[----:B------:R-:W-:Y:S01]  /*e2e0*/  ISETP.GT.U32.AND P4, PT, R5, R15, PT ;  /* 0x0000000f0500720c */ /* 0x000fe20003f84070 */
[----:B------:R-:W-:-:S04]  /*e2f0*/  IMAD.HI.U32 R13, R9, R8, RZ ;  /* 0x00000008090d7227 */ /* 0x000fc800078e00ff */
[----:B------:R-:W-:Y:S01]  /*e300*/  @!P2 IMAD.MOV R10, RZ, RZ, -R10 ;  /* 0x000000ffff0aa224 */ /* 0x000fe200078e0a0a */
[----:B------:R-:W-:Y:S01]  /*e310*/  ISETP.GE.AND P2, PT, R6, RZ, PT ;  /* 0x000000ff0600720c */ /* 0x000fe20003f46270 */
[--C-:B------:R-:W-:Y:S01]  /*e320*/  @!P3 IMAD.IADD R3, R3, 0x1, -R5.reuse ;  /* 0x000000010303b824 */ /* 0x100fe200078e0a05 */
[----:B------:R-:W-:Y:S01]  /*e330*/  ISETP.GE.AND P3, PT, R11, RZ, PT ;  /* 0x000000ff0b00720c */ /* 0x000fe20003f66270 */
[----:B------:R-:W-:Y:S01]  /*e340*/  VIADD R17, R28, 0xf7 ;  /* 0x000000f71c117836 */ /* 0x000fe20000000000 */
[----:B------:R-:W-:Y:S01]  /*e350*/  STL [R1+0x494], R10 ;  /* 0x0004940a01007387 */ /* 0x000fe20000100800 */
[----:B------:R-:W-:Y:S01]  /*e360*/  @!P1 IMAD.IADD R19, R19, 0x1, -R5 ;  /* 0x0000000113139824 */ /* 0x000fe200078e0a05 */
[----:B------:R-:W-:Y:S01]  /*e370*/  ISETP.GT.U32.AND P1, PT, R5, R18, PT ;  /* 0x000000120500720c */ /* 0x000fe20003f24070 */
[----:B------:R-:W-:Y:S01]  /*e380*/  IMAD.MOV R13, RZ, RZ, -R13 ;  /* 0x000000ffff0d7224 */ /* 0x000fe200078e0a0d */
[----:B------:R0:W-:Y:S01]  /*e390*/  STL [R1+0x490], R0 ;  /* 0x0004900001007387 */ /* 0x0001e20000100800 */
[----:B------:R-:W-:-:S02]  /*e3a0*/  @!P6 IMAD.IADD R16, R16, 0x1, -R5 ;  /* 0x000000011010e824 */ /* 0x000fc400078e0a05 */
[----:B------:R-:W-:Y:S01]  /*e3b0*/  @!P4 IMAD.IADD R15, R15, 0x1, -R5 ;  /* 0x000000010f0fc824 */ /* 0x000fe200078e0a05 */
[----:B------:R-:W-:Y:S01]  /*e3c0*/  ISETP.GE.AND P4, PT, R4, RZ, PT ;  /* 0x000000ff0400720c */ /* 0x000fe20003f86270 */
[C---:B------:R-:W-:Y:S01]  /*e3d0*/  IMAD R8, R5.reuse, R13, R8 ;  /* 0x0000000d05087224 */ /* 0x040fe200078e0208 */
[C---:B------:R-:W-:Y:S01]  /*e3e0*/  ISETP.GT.U32.AND P6, PT, R5.reuse, R16, PT ;  /* 0x000000100500720c */ /* 0x040fe20003fc4070 */
[C---:B------:R-:W-:Y:S02]  /*e3f0*/  VIADD R6, R28.reuse, 0xf6 ;  /* 0x000000f61c067836 */ /* 0x040fe40000000000 */
[----:B------:R-:W-:Y:S02]  /*e400*/  VIADD R12, R28, 0xf5 ;  /* 0x000000f51c0c7836 */ /* 0x000fe40000000000 */
[----:B0-----:R-:W-:Y:S01]  /*e410*/  IMAD.MOV.U32 R0, RZ, RZ, R3 ;  /* 0x000000ffff007224 */ /* 0x001fe200078e0003 */
[----:B------:R-:W-:Y:S01]  /*e420*/  IABS R3, R17 ;  /* 0x0000001100037213 */ /* 0x000fe20000000000 */
[----:B------:R-:W-:Y:S01]  /*e430*/  @!P1 IMAD.IADD R18, R18, 0x1, -R5 ;  /* 0x0000000112129824 */ /* 0x000fe200078e0a05 */
[C---:B------:R-:W-:Y:S01]  /*e440*/  ISETP.GT.U32.AND P1, PT, R5.reuse, R8, PT ;  /* 0x000000080500720c */ /* 0x040fe20003f24070 */
[----:B------:R-:W-:Y:S01]  /*e450*/  @!P0 IMAD.MOV R0, RZ, RZ, -R0 ;  /* 0x000000ffff008224 */ /* 0x000fe200078e0a00 */
[----:B------:R-:W-:Y:S01]  /*e460*/  ISETP.GT.U32.AND P0, PT, R5, R19, PT ;  /* 0x000000130500720c */ /* 0x000fe20003f04070 */
[----:B------:R-:W-:Y:S01]  /*e470*/  IMAD.HI.U32 R4, R9, R3, RZ ;  /* 0x0000000309047227 */ /* 0x000fe200078e00ff */
[----:B------:R-:W-:-:S02]  /*e480*/  IABS R20, R6 ;  /* 0x0000000600147213 */ /* 0x000fc40000000000 */
[----:B------:R-:W-:Y:S01]  /*e490*/  IABS R14, R12 ;  /* 0x0000000c000e7213 */ /* 0x000fe20000000000 */
[----:B------:R-:W-:Y:S01]  /*e4a0*/  IMAD.MOV R4, RZ, RZ, -R4 ;  /* 0x000000ffff047224 */ /* 0x000fe200078e0a04 */
[----:B------:R0:W-:Y:S01]  /*e4b0*/  STL [R1+0x48c], R0 ;  /* 0x00048c0001007387 */ /* 0x0001e20000100800 */
[----:B------:R-:W-:Y:S02]  /*e4c0*/  @!P6 IMAD.IADD R16, R16, 0x1, -R5 ;  /* 0x000000011010e824 */ /* 0x000fe400078e0a05 */
[C---:B------:R-:W-:Y:S02]  /*e4d0*/  IMAD R3, R5.reuse, R4, R3 ;  /* 0x0000000405037224 */ /* 0x040fe400078e0203 */
[----:B------:R-:W-:Y:S02]  /*e4e0*/  VIADD R13, R28, 0xf4 ;  /* 0x000000f41c0d7836 */ /* 0x000fe40000000000 */
[----:B------:R-:W-:Y:S01]  /*e4f0*/  @!P1 IMAD.IADD R8, R8, 0x1, -R5 ;  /* 0x0000000108089824 */ /* 0x000fe200078e0a05 */
[----:B------:R-:W-:Y:S01]  /*e500*/  ISETP.GT.U32.AND P6, PT, R5, R3, PT ;  /* 0x000000030500720c */ /* 0x000fe20003fc4070 */
[----:B------:R-:W-:Y:S01]  /*e510*/  IMAD.MOV.U32 R10, RZ, RZ, R15 ;  /* 0x000000ffff0a7224 */ /* 0x000fe200078e000f */
[----:B------:R-:W-:Y:S01]  /*e520*/  IABS R11, R13 ;  /* 0x0000000d000b7213 */ /* 0x000fe20000000000 */
[----:B------:R-:W-:Y:S01]  /*e530*/  IMAD.HI.U32 R21, R9, R20, RZ ;  /* 0x0000001409157227 */ /* 0x000fe200078e00ff */
[----:B------:R-:W-:-:S03]  /*e540*/  ISETP.GE.AND P1, PT, R17, RZ, PT ;  /* 0x000000ff1100720c */ /* 0x000fc60003f26270 */
[----:B0-----:R-:W-:Y:S02]  /*e550*/  IMAD.MOV.U32 R0, RZ, RZ, R18 ;  /* 0x000000ffff007224 */ /* 0x001fe400078e0012 */
[----:B------:R-:W-:Y:S01]  /*e560*/  @!P0 IMAD.IADD R19, R19, 0x1, -R5 ;  /* 0x0000000113138824 */ /* 0x000fe200078e0a05 */
[----:B------:R-:W-:Y:S01]  /*e570*/  ISETP.GE.AND P0, PT, R2, RZ, PT ;  /* 0x000000ff0200720c */ /* 0x000fe20003f06270 */
[----:B------:R-:W-:Y:S01]  /*e580*/  @!P5 IMAD.MOV R10, RZ, RZ, -R10 ;  /* 0x000000ffff0ad224 */ /* 0x000fe200078e0a0a */
[----:B------:R-:W-:Y:S01]  /*e590*/  ISETP.GT.U32.AND P5, PT, R5, R8, PT ;  /* 0x000000080500720c */ /* 0x000fe20003fa4070 */
[----:B------:R-:W-:-:S03]  /*e5a0*/  IMAD.HI.U32 R2, R9, R14, RZ ;  /* 0x0000000e09027227 */ /* 0x000fc600078e00ff */
[----:B------:R0:W-:Y:S01]  /*e5b0*/  STL [R1+0x488], R10 ;  /* 0x0004880a01007387 */ /* 0x0001e20000100800 */
[----:B------:R-:W-:Y:S02]  /*e5c0*/  IMAD.MOV R21, RZ, RZ, -R21 ;  /* 0x000000ffff157224 */ /* 0x000fe400078e0a15 */
[----:B------:R-:W-:Y:S02]  /*e5d0*/  @!P2 IMAD.MOV R0, RZ, RZ, -R0 ;  /* 0x000000ffff00a224 */ /* 0x000fe400078e0a00 */
[----:B------:R-:W-:-:S03]  /*e5e0*/  IMAD.HI.U32 R4, R9, R11, RZ ;  /* 0x0000000b09047227 */ /* 0x000fc600078e00ff */
[----:B------:R1:W-:Y:S01]  /*e5f0*/  STL [R1+0x484], R0 ;  /* 0x0004840001007387 */ /* 0x0003e20000100800 */
[----:B------:R-:W-:Y:S02]  /*e600*/  IMAD.MOV R2, RZ, RZ, -R2 ;  /* 0x000000ffff027224 */ /* 0x000fe400078e0a02 */
[----:B------:R-:W-:Y:S02]  /*e610*/  IMAD R17, R5, R21, R20 ;  /* 0x0000001505117224 */ /* 0x000fe400078e0214 */
[----:B------:R-:W-:Y:S02]  /*e620*/  @!P6 IMAD.IADD R3, R3, 0x1, -R5 ;  /* 0x000000010303e824 */ /* 0x000fe400078e0a05 */
[----:B0-----:R-:W-:Y:S01]  /*e630*/  IMAD.MOV.U32 R10, RZ, RZ, R19 ;  /* 0x000000ffff0a7224 */ /* 0x001fe200078e0013 */
[C---:B------:R-:W-:Y:S01]  /*e640*/  ISETP.GT.U32.AND P6, PT, R5.reuse, R17, PT ;  /* 0x000000110500720c */ /* 0x040fe20003fc4070 */
[----:B------:R-:W-:Y:S01]  /*e650*/  IMAD.MOV R4, RZ, RZ, -R4 ;  /* 0x000000ffff047224 */ /* 0x000fe200078e0a04 */
[----:B------:R-:W-:Y:S01]  /*e660*/  ISETP.GT.U32.AND P2, PT, R5, R3, PT ;  /* 0x000000030500720c */ /* 0x000fe20003f44070 */
[----:B-1----:R-:W-:-:S02]  /*e670*/  IMAD.MOV.U32 R0, RZ, RZ, R16 ;  /* 0x000000ffff007224 */ /* 0x002fc400078e0010 */
[C---:B------:R-:W-:Y:S02]  /*e680*/  IMAD R14, R5.reuse, R2, R14 ;  /* 0x00000002050e7224 */ /* 0x040fe400078e020e */
[----:B------:R-:W-:Y:S02]  /*e690*/  VIADD R2, R28, 0xf3 ;  /* 0x000000f31c027836 */ /* 0x000fe40000000000 */
        /* <DEDUP_REMOVED lines=101> */
[----:B------:R-:W-:Y:S01]  /*ecf0*/  IMAD.HI.U32 R12, R9, R21, RZ ;  /* 0x00000015090c7227 */ /* 0x000fe200078e00ff */
[----:B------:R1:W-:Y:S03]  /*ed00*/  STL [R1+0x458], R0 ;  /* 0x0004580001007387 */ /* 0x0003e60000100800 */
[--C-:B------:R-:W-:Y:S01]  /*ed10*/  @!P2 IMAD.IADD R3, R3, 0x1, -R5.reuse ;  /* 0x000000010303a824 */ /* 0x100fe200078e0a05 */
[----:B------:R-:W-:Y:S01]  /*ed20*/  ISETP.GE.AND P2, PT, R11, RZ, PT ;  /* 0x000000ff0b00720c */ /* 0x000fe20003f46270 */
[--C-:B------:R-:W-:Y:S01]  /*ed30*/  @!P4 IMAD.IADD R2, R2, 0x1, -R5.reuse ;  /* 0x000000010202c824 */ /* 0x100fe200078e0a05 */
[----:B------:R-:W-:Y:S01]  /*ed40*/  ISETP.GE.AND P4, PT, R8, RZ, PT ;  /* 0x000000ff0800720c */ /* 0x000fe20003f86270 */
[----:B------:R-:W-:Y:S01]  /*ed50*/  @!P3 IMAD.IADD R15, R15, 0x1, -R5 ;  /* 0x000000010f0fb824 */ /* 0x000fe200078e0a05 */
[----:B------:R-:W-:Y:S01]  /*ed60*/  ISETP.GT.U32.AND P3, PT, R5, R22, PT ;  /* 0x000000160500720c */ /* 0x000fe20003f64070 */
[----:B------:R-:W-:-:S02]  /*ed70*/  IMAD.MOV R11, RZ, RZ, -R12 ;  /* 0x000000ffff0b7224 */ /* 0x000fc400078e0a0c */
[----:B0-----:R-:W-:Y:S02]  /*ed80*/  IMAD.MOV.U32 R10, RZ, RZ, R3 ;  /* 0x000000ffff0a7224 */ /* 0x001fe400078e0003 */
[----:B-1----:R-:W-:Y:S02]  /*ed90*/  IMAD.MOV.U32 R0, RZ, RZ, R2 ;  /* 0x000000ffff007224 */ /* 0x002fe400078e0002 */
[----:B------:R-:W-:-:S04]  /*eda0*/  IMAD.HI.U32 R4, R9, R20, RZ ;  /* 0x0000001409047227 */ /* 0x000fc800078e00ff */
[C---:B------:R-:W-:Y:S02]  /*edb0*/  IMAD R21, R5.reuse, R11, R21 ;  /* 0x0000000b05157224 */ /* 0x040fe400078e0215 */
[----:B------:R-:W-:Y:S02]  /*edc0*/  @!P1 IMAD.MOV R10, RZ, RZ, -R10 ;  /* 0x000000ffff0a9224 */ /* 0x000fe400078e0a0a */
[----:B------:R-:W-:Y:S01]  /*edd0*/  @!P6 IMAD.MOV R0, RZ, RZ, -R0 ;  /* 0x000000ffff00e224 */ /* 0x000fe200078e0a00 */
[----:B------:R-:W-:Y:S01]  /*ede0*/  ISETP.GT.U32.AND P1, PT, R5, R21, PT ;  /* 0x000000150500720c */ /* 0x000fe20003f24070 */
[----:B------:R-:W-:Y:S01]  /*edf0*/  IMAD.MOV R4, RZ, RZ, -R4 ;  /* 0x000000ffff047224 */ /* 0x000fe200078e0a04 */
[----:B------:R-:W-:Y:S01]  /*ee00*/  STL [R1+0x44c], R10 ;  /* 0x00044c0a01007387 */ /* 0x000fe20000100800 */
[----:B------:R-:W-:Y:S01]  /*ee10*/  VIADD R11, R28, 0xea ;  /* 0x000000ea1c0b7836 */ /* 0x000fe20000000000 */
[----:B------:R-:W-:Y:S01]  /*ee20*/  ISETP.GE.AND P6, PT, R19, RZ, PT ;  /* 0x000000ff1300720c */ /* 0x000fe20003fc6270 */
[C---:B------:R-:W-:Y:S01]  /*ee30*/  IMAD R20, R5.reuse, R4, R20 ;  /* 0x0000000405147224 */ /* 0x040fe200078e0214 */
[----:B------:R0:W-:Y:S01]  /*ee40*/  STL [R1+0x448], R0 ;  /* 0x0004480001007387 */ /* 0x0001e20000100800 */
        /* <DEDUP_REMOVED lines=13> */
[----:B------:R-:W-:Y:S02]  /*ef20*/  @!P1 IMAD.IADD R21, R21, 0x1, -R5 ;  /* 0x0000000115159824 */ /* 0x000fe400078e0a05 */
[----:B------:R-:W-:Y:S01]  /*ef30*/  IMAD.MOV R12, RZ, RZ, -R12 ;  /* 0x000000ffff0c7224 */ /* 0x000fe200078e0a0c */
[----:B------:R0:W-:Y:S01]  /*ef40*/  STL [R1+0x444], R0 ;  /* 0x0004440001007387 */ /* 0x0001e20000100800 */
[----:B------:R-:W-:Y:S01]  /*ef50*/  IMAD.MOV R8, RZ, RZ, -R8 ;  /* 0x000000ffff087224 */ /* 0x000fe200078e0a08 */
[C---:B------:R-:W-:Y:S01]  /*ef60*/  ISETP.GT.U32.AND P1, PT, R5.reuse, R21, PT ;  /* 0x000000150500720c */ /* 0x040fe20003f24070 */
[C---:B------:R-:W-:Y:S02]  /*ef70*/  IMAD R19, R5.reuse, R12, R19 ;  /* 0x0000000c05137224 */ /* 0x040fe400078e0213 */
[C---:B------:R-:W-:Y:S01]  /*ef80*/  IMAD R18, R5.reuse, R8, R18 ;  /* 0x0000000805127224 */ /* 0x040fe200078e0212 */
[----:B------:R-:W-:Y:S01]  /*ef90*/  IABS R8, R16 ;  /* 0x0000001000087213 */ /* 0x000fe20000000000 */
[--C-:B------:R-:W-:Y:S01]  /*efa0*/  @!P3 IMAD.IADD R22, R22, 0x1, -R5.reuse ;  /* 0x000000011616b824 */ /* 0x100fe200078e0a05 */
[C---:B------:R-:W-:Y:S01]  /*efb0*/  ISETP.GT.U32.AND P3, PT, R5.reuse, R19, PT ;  /* 0x000000130500720c */ /* 0x040fe20003f64070 */
[----:B------:R-:W-:Y:S01]  /*efc0*/  @!P5 IMAD.IADD R20, R20, 0x1, -R5 ;  /* 0x000000011414d824 */ /* 0x000fe200078e0a05 */
[----:B------:R-:W-:Y:S01]  /*efd0*/  ISETP.GT.U32.AND P5, PT, R5, R18, PT ;  /* 0x000000120500720c */ /* 0x000fe20003fa4070 */
[----:B------:R-:W-:-:S04]  /*efe0*/  IMAD.HI.U32 R2, R9, R13, RZ ;  /* 0x0000000d09027227 */ /* 0x000fc800078e00ff */
[----:B------:R-:W-:Y:S02]  /*eff0*/  IMAD.MOV R2, RZ, RZ, -R2 ;  /* 0x000000ffff027224 */ /* 0x000fe400078e0a02 */
[----:B------:R-:W-:Y:S01]  /*f000*/  @!P1 IMAD.IADD R21, R21, 0x1, -R5 ;  /* 0x0000000115159824 */ /* 0x000fe200078e0a05 */
[----:B------:R-:W-:Y:S01]  /*f010*/  ISETP.GE.AND P1, PT, R11, RZ, PT ;  /* 0x000000ff0b00720c */ /* 0x000fe20003f26270 */
[----:B------:R-:W-:Y:S02]  /*f020*/  IMAD R13, R5, R2, R13 ;  /* 0x00000002050d7224 */ /* 0x000fe400078e020d */
[C---:B------:R-:W-:Y:S02]  /*f030*/  VIADD R2, R28.reuse, 0xe7 ;  /* 0x000000e71c027836 */ /* 0x040fe40000000000 */
[----:B------:R-:W-:Y:S02]  /*f040*/  VIADD R15, R28, 0xe6 ;  /* 0x000000e61c0f7836 */ /* 0x000fe40000000000 */
[----:B------:R-:W-:Y:S01]  /*f050*/  @!P3 IMAD.IADD R19, R19, 0x1, -R5 ;  /* 0x000000011313b824 */ /* 0x000fe200078e0a05 */
[----:B------:R-:W-:Y:S01]  /*f060*/  IABS R12, R2 ;  /* 0x00000002000c7213 */ /* 0x000fe20000000000 */
[----:B0-----:R-:W-:Y:S01]  /*f070*/  IMAD.MOV.U32 R0, RZ, RZ, R21 ;  /* 0x000000ffff007224 */ /* 0x001fe200078e0015 */
[----:B------:R-:W-:Y:S01]  /*f080*/  IABS R11, R15 ;  /* 0x0000000f000b7213 */ /* 0x000fe20000000000 */
[----:B------:R-:W-:Y:S01]  /*f090*/  @!P5 IMAD.IADD R18, R18, 0x1, -R5 ;  /* 0x000000011212d824 */ /* 0x000fe200078e0a05 */
[----:B------:R-:W-:Y:S01]  /*f0a0*/  ISETP.GT.U32.AND P3, PT, R5, R20, PT ;  /* 0x000000140500720c */ /* 0x000fe20003f64070 */
[----:B------:R-:W-:Y:S01]  /*f0b0*/  IMAD.HI.U32 R3, R9, R14, RZ ;  /* 0x0000000e09037227 */ /* 0x000fe200078e00ff */
[----:B------:R-:W-:-:S03]  /*f0c0*/  ISETP.GT.U32.AND P5, PT, R5, R19, PT ;  /* 0x000000130500720c */ /* 0x000fc60003fa4070 */
[----:B------:R-:W-:Y:S01]  /*f0d0*/  @!P0 IMAD.MOV R0, RZ, RZ, -R0 ;  /* 0x000000ffff008224 */ /* 0x000fe200078e0a00 */
[----:B------:R-:W-:Y:S01]  /*f0e0*/  ISETP.GT.U32.AND P0, PT, R5, R18, PT ;  /* 0x000000120500720c */ /* 0x000fe20003f04070 */
[----:B------:R-:W-:Y:S02]  /*f0f0*/  IMAD.MOV R3, RZ, RZ, -R3 ;  /* 0x000000ffff037224 */ /* 0x000fe400078e0a03 */
[C---:B------:R-:W-:Y:S01]  /*f100*/  IMAD.HI.U32 R21, R9.reuse, R12, RZ ;  /* 0x0000000c09157227 */ /* 0x040fe200078e00ff */
[----:B------:R0:W-:Y:S03]  /*f110*/  STL [R1+0x440], R0 ;  /* 0x0004400001007387 */ /* 0x0001e60000100800 */
[----:B------:R-:W-:-:S04]  /*f120*/  IMAD.HI.U32 R23, R9, R11, RZ ;  /* 0x0000000b09177227 */ /* 0x000fc800078e00ff */
[C---:B------:R-:W-:Y:S01]  /*f130*/  IMAD R14, R5.reuse, R3, R14 ;  /* 0x00000003050e7224 */ /* 0x040fe200078e020e */
[----:B------:R-:W-:Y:S01]  /*f140*/  IABS R3, R17 ;  /* 0x0000001100037213 */ /* 0x000fe20000000000 */
[----:B------:R-:W-:Y:S02]  /*f150*/  IMAD.MOV R21, RZ, RZ, -R21 ;  /* 0x000000ffff157224 */ /* 0x000fe400078e0a15 */
[----:B0-----:R-:W-:Y:S02]  /*f160*/  IMAD.MOV.U32 R0, RZ, RZ, R22 ;  /* 0x000000ffff007224 */ /* 0x001fe400078e0016 */
[----:B------:R-:W-:Y:S02]  /*f170*/  IMAD.MOV R23, RZ, RZ, -R23 ;  /* 0x000000ffff177224 */ /* 0x000fe400078e0a17 */
[----:B------:R-:W-:Y:S01]  /*f180*/  @!P2 IMAD.MOV R0, RZ, RZ, -R0 ;  /* 0x000000ffff00a224 */ /* 0x000fe200078e0a00 */
[C---:B------:R-:W-:Y:S01]  /*f190*/  ISETP.GT.U32.AND P2, PT, R5.reuse, R14, PT ;  /* 0x0000000e0500720c */ /* 0x040fe20003f44070 */
[----:B------:R-:W-:Y:S01]  /*f1a0*/  @!P3 IMAD.IADD R20, R20, 0x1, -R5 ;  /* 0x000000011414b824 */ /* 0x000fe200078e0a05 */
[C---:B------:R-:W-:Y:S01]  /*f1b0*/  ISETP.GT.U32.AND P3, PT, R5.reuse, R13, PT ;  /* 0x0000000d0500720c */ /* 0x040fe20003f64070 */
[C---:B------:R-:W-:Y:S01]  /*f1c0*/  IMAD R12, R5.reuse, R21, R12 ;  /* 0x00000015050c7224 */ /* 0x040fe200078e020c */
[----:B------:R0:W-:Y:S01]  /*f1d0*/  STL [R1+0x438], R0 ;  /* 0x0004380001007387 */ /* 0x0001e20000100800 */
[----:B------:R-:W-:-:S02]  /*f1e0*/  IMAD R11, R5, R23, R11 ;  /* 0x00000017050b7224 */ /* 0x000fc400078e020b */
[--C-:B------:R-:W-:Y:S01]  /*f1f0*/  @!P5 IMAD.IADD R19, R19, 0x1, -R5.reuse ;  /* 0x000000011313d824 */ /* 0x100fe200078e0a05 */
[C---:B------:R-:W-:Y:S01]  /*f200*/  ISETP.GT.U32.AND P5, PT, R5.reuse, R12, PT ;  /* 0x0000000c0500720c */ /* 0x040fe20003fa4070 */
[--C-:B------:R-:W-:Y:S01]  /*f210*/  @!P0 IMAD.IADD R18, R18, 0x1, -R5.reuse ;  /* 0x0000000112128824 */ /* 0x100fe200078e0a05 */
[----:B------:R-:W-:Y:S01]  /*f220*/  ISETP.GT.U32.AND P0, PT, R5, R11, PT ;  /* 0x0000000b0500720c */ /* 0x000fe20003f04070 */
[----:B------:R-:W-:Y:S02]  /*f230*/  IMAD.MOV.U32 R10, RZ, RZ, R20 ;  /* 0x000000ffff0a7224 */ /* 0x000fe400078e0014 */
[--C-:B------:R-:W-:Y:S01]  /*f240*/  @!P2 IMAD.IADD R14, R14, 0x1, -R5.reuse ;  /* 0x000000010e0ea824 */ /* 0x100fe200078e0a05 */
[----:B------:R-:W-:Y:S01]  /*f250*/  ISETP.GE.AND P2, PT, R6, RZ, PT ;  /* 0x000000ff0600720c */ /* 0x000fe20003f46270 */
[----:B------:R-:W-:Y:S01]  /*f260*/  @!P3 IMAD.IADD R13, R13, 0x1, -R5 ;  /* 0x000000010d0db824 */ /* 0x000fe200078e0a05 */
[----:B------:R-:W-:Y:S01]  /*f270*/  ISETP.GE.AND P3, PT, R4, RZ, PT ;  /* 0x000000ff0400720c */ /* 0x000fe20003f66270 */
[----:B0-----:R-:W-:-:S02]  /*f280*/  IMAD.MOV.U32 R0, RZ, RZ, R19 ;  /* 0x000000ffff007224 */ /* 0x001fc400078e0013 */
[----:B------:R-:W-:-:S04]  /*f290*/  IMAD.HI.U32 R21, R9, R8, RZ ;  /* 0x0000000809157227 */ /* 0x000fc800078e00ff */
[----:B------:R-:W-:Y:S02]  /*f2a0*/  @!P4 IMAD.MOV R10, RZ, RZ, -R10 ;  /* 0x000000ffff0ac224 */ /* 0x000fe400078e0a0a */
[--C-:B------:R-:W-:Y:S01]  /*f2b0*/  @!P5 IMAD.IADD R12, R12, 0x1, -R5.reuse ;  /* 0x000000010c0cd824 */ /* 0x100fe200078e0a05 */
[----:B------:R-:W-:Y:S01]  /*f2c0*/  ISETP.GT.U32.AND P5, PT, R5, R14, PT ;  /* 0x0000000e0500720c */ /* 0x000fe20003fa4070 */
[----:B------:R-:W-:Y:S01]  /*f2d0*/  @!P0 IMAD.IADD R11, R11, 0x1, -R5 ;  /* 0x000000010b0b8824 */ /* 0x000fe200078e0a05 */
[----:B------:R-:W-:Y:S01]  /*f2e0*/  ISETP.GT.U32.AND P0, PT, R5, R13, PT ;  /* 0x0000000d0500720c */ /* 0x000fe20003f04070 */
[----:B------:R-:W-:Y:S01]  /*f2f0*/  @!P6 IMAD.MOV R0, RZ, RZ, -R0 ;  /* 0x000000ffff00e224 */ /* 0x000fe200078e0a00 */
[----:B------:R-:W-:Y:S01]  /*f300*/  STL [R1+0x434], R10 ;  /* 0x0004340a01007387 */ /* 0x000fe20000100800 */
[----:B------:R-:W-:Y:S01]  /*f310*/  IMAD.HI.U32 R22, R9, R3, RZ ;  /* 0x0000000309167227 */ /* 0x000fe200078e00ff */
[C---:B------:R-:W-:Y:S02]  /*f320*/  ISETP.GT.U32.AND P4, PT, R5.reuse, R12, PT ;  /* 0x0000000c0500720c */ /* 0x040fe40003f84070 */
[----:B------:R0:W-:Y:S01]  /*f330*/  STL [R1+0x430], R0 ;  /* 0x0004300001007387 */ /* 0x0001e20000100800 */
[----:B------:R-:W-:Y:S01]  /*f340*/  IMAD.MOV R21, RZ, RZ, -R21 ;  /* 0x000000ffff157224 */ /* 0x000fe200078e0a15 */
[----:B------:R-:W-:Y:S01]  /*f350*/  ISETP.GT.U32.AND P6, PT, R5, R11, PT ;  /* 0x0000000b0500720c */ /* 0x000fe20003fc4070 */
[----:B------:R-:W-:-:S02]  /*f360*/  IMAD.MOV R22, RZ, RZ, -R22 ;  /* 0x000000ffff167224 */ /* 0x000fc400078e0a16 */
[C---:B------:R-:W-:Y:S02]  /*f370*/  IMAD R4, R5.reuse, R21, R8 ;  /* 0x0000001505047224 */ /* 0x040fe400078e0208 */
[C---:B------:R-:W-:Y:S02]  /*f380*/  IMAD R3, R5.reuse, R22, R3 ;  /* 0x0000001605037224 */ /* 0x040fe400078e0203 */
[----:B------:R-:W-:Y:S02]  /*f390*/  VIADD R8, R28, 0xe3 ;  /* 0x000000e31c087836 */ /* 0x000fe40000000000 */
[----:B0-----:R-:W-:Y:S02]  /*f3a0*/  IMAD.MOV.U32 R0, RZ, RZ, R18 ;  /* 0x000000ffff007224 */ /* 0x001fe400078e0012 */
[--C-:B------:R-:W-:Y:S01]  /*f3b0*/  @!P5 IMAD.IADD R14, R14, 0x1, -R5.reuse ;  /* 0x000000010e0ed824 */ /* 0x100fe200078e0a05 */
[----:B------:R-:W-:Y:S01]  /*f3c0*/  IABS R18, R8 ;  /* 0x0000000800127213 */ /* 0x000fe20000000000 */
[----:B------:R-:W-:Y:S01]  /*f3d0*/  @!P1 IMAD.MOV R0, RZ, RZ, -R0 ;  /* 0x000000ffff009224 */ /* 0x000fe200078e0a00 */
[----:B------:R-:W-:Y:S01]  /*f3e0*/  ISETP.GT.U32.AND P1, PT, R5, R4, PT ;  /* 0x000000040500720c */ /* 0x000fe20003f24070 */
[--C-:B------:R-:W-:Y:S01]  /*f3f0*/  @!P0 IMAD.IADD R13, R13, 0x1, -R5.reuse ;  /* 0x000000010d0d8824 */ /* 0x100fe200078e0a05 */
[----:B------:R-:W-:Y:S01]  /*f400*/  ISETP.GT.U32.AND P0, PT, R5, R3, PT ;  /* 0x000000030500720c */ /* 0x000fe20003f04070 */
[----:B------:R-:W-:Y:S01]  /*f410*/  @!P4 IMAD.IADD R12, R12, 0x1, -R5 ;  /* 0x000000010c0cc824 */ /* 0x000fe200078e0a05 */
[----:B------:R-:W-:Y:S01]  /*f420*/  ISETP.GE.AND P5, PT, R2, RZ, PT ;  /* 0x000000ff0200720c */ /* 0x000fe20003fa6270 */
[----:B------:R-:W-:Y:S01]  /*f430*/  IMAD.MOV.U32 R10, RZ, RZ, R14 ;  /* 0x000000ffff0a7224 */ /* 0x000fe200078e000e */
[----:B------:R-:W-:Y:S01]  /*f440*/  ISETP.GE.AND P4, PT, R15, RZ, PT ;  /* 0x000000ff0f00720c */ /* 0x000fe20003f86270 */
[----:B------:R-:W-:Y:S01]  /*f450*/  VIADD R6, R28, 0xe2 ;  /* 0x000000e21c067836 */ /* 0x000fe20000000000 */
[----:B------:R0:W-:Y:S01]  /*f460*/  STL [R1+0x42c], R0 ;  /* 0x00042c0001007387 */ /* 0x0001e20000100800 */
[----:B------:R-:W-:-:S03]  /*f470*/  IMAD.HI.U32 R15, R9, R18, RZ ;  /* 0x00000012090f7227 */ /* 0x000fc600078e00ff */
[----:B------:R-:W-:Y:S01]  /*f480*/  IABS R19, R6 ;  /* 0x0000000600137213 */ /* 0x000fe20000000000 */
[----:B------:R-:W-:Y:S02]  /*f490*/  @!P2 IMAD.MOV R10, RZ, RZ, -R10 ;  /* 0x000000ffff0aa224 */ /* 0x000fe400078e0a0a */
[----:B------:R-:W-:Y:S01]  /*f4a0*/  @!P1 IMAD.IADD R4, R4, 0x1, -R5 ;  /* 0x0000000104049824 */ /* 0x000fe200078e0a05 */
[----:B------:R-:W-:Y:S01]  /*f4b0*/  ISETP.GE.AND P1, PT, R17, RZ, PT ;  /* 0x000000ff1100720c */ /* 0x000fe20003f26270 */
[----:B------:R-:W-:Y:S01]  /*f4c0*/  IMAD.MOV R15, RZ, RZ, -R15 ;  /* 0x000000ffff0f7224 */ /* 0x000fe200078e0a0f */
[----:B------:R1:W-:Y:S01]  /*f4d0*/  STL [R1+0x428], R10 ;  /* 0x0004280a01007387 */ /* 0x0003e20000100800 */
[----:B0-----:R-:W-:Y:S02]  /*f4e0*/  IMAD.MOV.U32 R0, RZ, RZ, R13 ;  /* 0x000000ffff007224 */ /* 0x001fe400078e000d */
[----:B------:R-:W-:Y:S01]  /*f4f0*/  @!P0 IMAD.IADD R3, R3, 0x1, -R5 ;  /* 0x0000000103038824 */ /* 0x000fe200078e0a05 */
[C---:B------:R-:W-:Y:S01]  /*f500*/  ISETP.GT.U32.AND P0, PT, R5.reuse, R4, PT ;  /* 0x000000040500720c */ /* 0x040fe20003f04070 */
[----:B------:R-:W-:Y:S01]  /*f510*/  @!P3 IMAD.MOV R0, RZ, RZ, -R0 ;  /* 0x000000ffff00b224 */ /* 0x000fe200078e0a00 */
[----:B------:R-:W-:Y:S01]  /*f520*/  ISETP.GE.AND P3, PT, R8, RZ, PT ;  /* 0x000000ff0800720c */ /* 0x000fe20003f66270 */
[C---:B------:R-:W-:Y:S01]  /*f530*/  IMAD R8, R5.reuse, R15, R18 ;  /* 0x0000000f05087224 */ /* 0x040fe200078e0212 */
[----:B------:R-:W-:Y:S01]  /*f540*/  ISETP.GT.U32.AND P2, PT, R5, R3, PT ;  /* 0x000000030500720c */ /* 0x000fe20003f44070 */
[----:B------:R-:W-:Y:S01]  /*f550*/  IMAD.MOV.U32 R2, RZ, RZ, R19 ;  /* 0x000000ffff027224 */ /* 0x000fe200078e0013 */
[----:B------:R0:W-:Y:S01]  /*f560*/  STL [R1+0x424], R0 ;  /* 0x0004240001007387 */ /* 0x0001e20000100800 */
[----:B-1----:R-:W-:-:S02]  /*f570*/  IMAD.MOV.U32 R10, RZ, RZ, R12 ;  /* 0x000000ffff0a7224 */ /* 0x002fc400078e000c */
[----:B------:R-:W-:Y:S01]  /*f580*/  @!P6 IMAD.IADD R11, R11, 0x1, -R5 ;  /* 0x000000010b0be824 */ /* 0x000fe200078e0a05 */
[----:B------:R-:W-:Y:S01]  /*f590*/  ISETP.GE.AND P6, PT, R16, RZ, PT ;  /* 0x000000ff1000720c */ /* 0x000fe20003fc6270 */
[----:B------:R-:W-:Y:S01]  /*f5a0*/  @!P5 IMAD.MOV R10, RZ, RZ, -R10 ;  /* 0x000000ffff0ad224 */ /* 0x000fe200078e0a0a */
[----:B------:R-:W-:Y:S01]  /*f5b0*/  ISETP.GT.U32.AND P5, PT, R5, R8, PT ;  /* 0x000000080500720c */ /* 0x000fe20003fa4070 */
[----:B------:R-:W-:-:S03]  /*f5c0*/  IMAD.HI.U32 R16, R9, R2, RZ ;  /* 0x0000000209107227 */ /* 0x000fc600078e00ff */
[----:B------:R-:W-:Y:S01]  /*f5d0*/  STL [R1+0x41c], R10 ;  /* 0x00041c0a01007387 */ /* 0x000fe20000100800 */
[----:B0-----:R-:W-:Y:S02]  /*f5e0*/  IMAD.MOV.U32 R0, RZ, RZ, R11 ;  /* 0x000000ffff007224 */ /* 0x001fe400078e000b */
[----:B------:R-:W-:Y:S02]  /*f5f0*/  IMAD.MOV R14, RZ, RZ, -R16 ;  /* 0x000000ffff0e7224 */ /* 0x000fe400078e0a10 */
[----:B------:R-:W-:Y:S02]  /*f600*/  @!P4 IMAD.MOV R0, RZ, RZ, -R0 ;  /* 0x000000ffff00c224 */ /* 0x000fe400078e0a00 */
[C---:B------:R-:W-:Y:S02]  /*f610*/  IMAD R2, R5.reuse, R14, R2 ;  /* 0x0000000e05027224 */ /* 0x040fe400078e0202 */
[--C-:B------:R-:W-:Y:S01]  /*f620*/  @!P0 IMAD.IADD R4, R4, 0x1, -R5.reuse ;  /* 0x0000000104048824 */ /* 0x100fe200078e0a05 */
[----:B------:R0:W-:Y:S01]  /*f630*/  STL [R1+0x418], R0 ;  /* 0x0004180001007387 */ /* 0x0001e20000100800 */
[----:B------:R-:W-:Y:S01]  /*f640*/  VIADD R12, R28, 0xe1 ;  /* 0x000000e11c0c7836 */ /* 0x000fe20000000000 */
[----:B------:R-:W-:Y:S01]  /*f650*/  ISETP.GT.U32.AND P4, PT, R5, R2, PT ;  /* 0x000000020500720c */ /* 0x000fe20003f84070 */
[--C-:B------:R-:W-:Y:S01]  /*f660*/  @!P5 IMAD.IADD R8, R8, 0x1, -R5.reuse ;  /* 0x000000010808d824 */ /* 0x100fe200078e0a05 */
[----:B------:R-:W-:Y:S01]  /*f670*/  ISETP.GE.AND P0, PT, R6, RZ, PT ;  /* 0x000000ff0600720c */ /* 0x000fe20003f06270 */
[----:B------:R-:W-:Y:S01]  /*f680*/  VIADD R11, R28, 0xe0 ;  /* 0x000000e01c0b7836 */ /* 0x000fe20000000000 */
[----:B------:R-:W-:Y:S01]  /*f690*/  IABS R15, R12 ;  /* 0x0000000c000f7213 */ /* 0x000fe20000000000 */
[----:B------:R-:W-:Y:S01]  /*f6a0*/  @!P2 IMAD.IADD R3, R3, 0x1, -R5 ;  /* 0x000000010303a824 */ /* 0x000fe200078e0a05 */
[----:B------:R-:W-:Y:S01]  /*f6b0*/  ISETP.GE.AND P2, PT, R12, RZ, PT ;  /* 0x000000ff0c00720c */ /* 0x000fe20003f46270 */
[----:B------:R-:W-:Y:S01]  /*f6c0*/  VIADD R14, R28, 0xdf ;  /* 0x000000df1c0e7836 */ /* 0x000fe20000000000 */
[----:B------:R-:W-:Y:S01]  /*f6d0*/  IABS R6, R11 ;  /* 0x0000000b00067213 */ /* 0x000fe20000000000 */
[----:B0-----:R-:W-:Y:S01]  /*f6e0*/  IMAD.MOV.U32 R0, RZ, RZ, R4 ;  /* 0x000000ffff007224 */ /* 0x001fe200078e0004 */
[----:B------:R-:W-:Y:S01]  /*f6f0*/  ISETP.GE.AND P5, PT, R11, RZ, PT ;  /* 0x000000ff0b00720c */ /* 0x000fe20003fa6270 */
[----:B------:R-:W-:-:S04]  /*f700*/  IMAD.HI.U32 R11, R9, R15, RZ ;  /* 0x0000000f090b7227 */ /* 0x000fc800078e00ff */
[----:B------:R-:W-:Y:S01]  /*f710*/  @!P6 IMAD.MOV R0, RZ, RZ, -R0 ;  /* 0x000000ffff00e224 */ /* 0x000fe200078e0a00 */
[----:B------:R-:W-:Y:S01]  /*f720*/  ISETP.GT.U32.AND P6, PT, R5, R8, PT ;  /* 0x000000080500720c */ /* 0x000fe20003fc4070 */
[----:B------:R-:W-:Y:S02]  /*f730*/  @!P4 IMAD.IADD R2, R2, 0x1, -R5 ;  /* 0x000000010202c824 */ /* 0x000fe400078e0a05 */
[----:B------:R-:W-:Y:S01]  /*f740*/  IMAD.HI.U32 R4, R9, R6, RZ ;  /* 0x0000000609047227 */ /* 0x000fe200078e00ff */
[----:B------:R0:W-:Y:S02]  /*f750*/  STL [R1+0x414], R0 ;  /* 0x0004140001007387 */ /* 0x0001e40000100800 */
[----:B------:R-:W-:Y:S01]  /*f760*/  ISETP.GT.U32.AND P4, PT, R5, R2, PT ;  /* 0x000000020500720c */ /* 0x000fe20003f84070 */
[----:B------:R-:W-:Y:S02]  /*f770*/  IMAD.MOV R4, RZ, RZ, -R4 ;  /* 0x000000ffff047224 */ /* 0x000fe400078e0a04 */
[----:B------:R-:W-:-:S02]  /*f780*/  VIADD R13, R28, 0xdd ;  /* 0x000000dd1c0d7836 */ /* 0x000fc40000000000 */
[C---:B------:R-:W-:Y:S02]  /*f790*/  IMAD R4, R5.reuse, R4, R6 ;  /* 0x0000000405047224 */ /* 0x040fe400078e0206 */
[----:B------:R-:W-:Y:S02]  /*f7a0*/  @!P6 IMAD.IADD R8, R8, 0x1, -R5 ;  /* 0x000000010808e824 */ /* 0x000fe400078e0a05 */
[----:B0-----:R-:W-:Y:S02]  /*f7b0*/  IMAD.MOV.U32 R0, RZ, RZ, R3 ;  /* 0x000000ffff007224 */ /* 0x001fe400078e0003 */
[----:B------:R-:W-:Y:S02]  /*f7c0*/  IMAD.MOV R3, RZ, RZ, -R11 ;  /* 0x000000ffff037224 */ /* 0x000fe400078e0a0b */
[----:B------:R-:W-:Y:S02]  /*f7d0*/  IMAD.MOV.U32 R10, RZ, RZ, R8 ;  /* 0x000000ffff0a7224 */ /* 0x000fe400078e0008 */
[----:B------:R-:W-:-:S02]  /*f7e0*/  IMAD R15, R5, R3, R15 ;  /* 0x00000003050f7224 */ /* 0x000fc400078e020f */
[----:B------:R-:W-:Y:S01]  /*f7f0*/  @!P3 IMAD.MOV R10, RZ, RZ, -R10 ;  /* 0x000000ffff0ab224 */ /* 0x000fe200078e0a0a */
[C---:B------:R-:W-:Y:S01]  /*f800*/  ISETP.GT.U32.AND P3, PT, R5.reuse, R4, PT ;  /* 0x000000040500720c */ /* 0x040fe20003f64070 */
[----:B------:R-:W-:Y:S01]  /*f810*/  @!P1 IMAD.MOV R0, RZ, RZ, -R0 ;  /* 0x000000ffff009224 */ /* 0x000fe200078e0a00 */
[----:B------:R-:W-:Y:S01]  /*f820*/  ISETP.GT.U32.AND P6, PT, R5, R15, PT ;  /* 0x0000000f0500720c */ /* 0x000fe20003fc4070 */
[--C-:B------:R-:W-:Y:S01]  /*f830*/  @!P4 IMAD.IADD R2, R2, 0x1, -R5.reuse ;  /* 0x000000010202c824 */ /* 0x100fe200078e0a05 */
[----:B------:R-:W-:Y:S01]  /*f840*/  ISETP.GE.AND P1, PT, R14, RZ, PT ;  /* 0x000000ff0e00720c */ /* 0x000fe20003f26270 */
[C---:B------:R-:W-:Y:S01]  /*f850*/  VIADD R11, R28.reuse, 0xde ;  /* 0x000000de1c0b7836 */ /* 0x040fe20000000000 */
[----:B------:R-:W-:Y:S01]  /*f860*/  IABS R14, R14 ;  /* 0x0000000e000e7213 */ /* 0x000fe20000000000 */
[----:B------:R0:W-:Y:S01]  /*f870*/  STL [R1+0x410], R0 ;  /* 0x0004100001007387 */ /* 0x0001e20000100800 */
[----:B------:R-:W-:Y:S02]  /*f880*/  VIADD R3, R28, 0xdc ;  /* 0x000000dc1c037836 */ /* 0x000fe40000000000 */
[----:B------:R-:W-:Y:S01]  /*f890*/  ISETP.GE.AND P4, PT, R11, RZ, PT ;  /* 0x000000ff0b00720c */ /* 0x000fe20003f86270 */
[----:B------:R-:W-:Y:S01]  /*f8a0*/  IMAD.HI.U32 R6, R9, R14, RZ ;  /* 0x0000000e09067227 */ /* 0x000fe200078e00ff */
[----:B------:R-:W-:Y:S01]  /*f8b0*/  IABS R11, R11 ;  /* 0x0000000b000b7213 */ /* 0x000fe20000000000 */
[----:B------:R-:W-:Y:S01]  /*f8c0*/  STL [R1+0x40c], R10 ;  /* 0x00040c0a01007387 */ /* 0x000fe20000100800 */
[----:B------:R-:W-:Y:S01]  /*f8d0*/  IABS R12, R3 ;  /* 0x00000003000c7213 */ /* 0x000fe20000000000 */
[----:B------:R-:W-:-:S02]  /*f8e0*/  @!P6 IMAD.IADD R15, R15, 0x1, -R5 ;  /* 0x000000010f0fe824 */ /* 0x000fc400078e0a05 */
[----:B0-----:R-:W-:Y:S02]  /*f8f0*/  IMAD.MOV.U32 R0, RZ, RZ, R2 ;  /* 0x000000ffff007224 */ /* 0x001fe400078e0002 */
[----:B------:R-:W-:Y:S01]  /*f900*/  @!P3 IMAD.IADD R4, R4, 0x1, -R5 ;  /* 0x000000010404b824 */ /* 0x000fe200078e0a05 */
[----:B------:R-:W-:Y:S01]  /*f910*/  ISETP.GT.U32.AND P6, PT, R5, R15, PT ;  /* 0x0000000f0500720c */ /* 0x000fe20003fc4070 */
[----:B------:R-:W-:Y:S01]  /*f920*/  @!P0 IMAD.MOV R0, RZ, RZ, -R0 ;  /* 0x000000ffff008224 */ /* 0x000fe200078e0a00 */
[----:B------:R-:W-:Y:S01]  /*f930*/  ISETP.GE.AND P0, PT, R13, RZ, PT ;  /* 0x000000ff0d00720c */ /* 0x000fe20003f06270 */
[----:B------:R-:W-:Y:S01]  /*f940*/  IMAD.MOV R6, RZ, RZ, -R6 ;  /* 0x000000ffff067224 */ /* 0x000fe200078e0a06 */
[----:B------:R-:W-:Y:S01]  /*f950*/  IABS R13, R13 ;  /* 0x0000000d000d7213 */ /* 0x000fe20000000000 */
[----:B------:R-:W-:Y:S01]  /*f960*/  IMAD.HI.U32 R2, R9, R11, RZ ;  /* 0x0000000b09027227 */ /* 0x000fe200078e00ff */
[C---:B------:R-:W-:Y:S01]  /*f970*/  ISETP.GT.U32.AND P3, PT, R5.reuse, R4, PT ;  /* 0x000000040500720c */ /* 0x040fe20003f64070 */
[----:B------:R0:W-:Y:S02]  /*f980*/  STL [R1+0x400], R0 ;  /* 0x0004000001007387 */ /* 0x0001e40000100800 */
[----:B------:R-:W-:-:S02]  /*f990*/  IMAD R14, R5, R6, R14 ;  /* 0x00000006050e7224 */ /* 0x000fc400078e020e */
[----:B------:R-:W-:-:S04]  /*f9a0*/  IMAD.HI.U32 R6, R9, R13, RZ ;  /* 0x0000000d09067227 */ /* 0x000fc800078e00ff */
[----:B------:R-:W-:Y:S02]  /*f9b0*/  IMAD.MOV R6, RZ, RZ, -R6 ;  /* 0x000000ffff067224 */ /* 0x000fe400078e0a06 */
[----:B------:R-:W-:Y:S01]  /*f9c0*/  @!P6 IMAD.IADD R15, R15, 0x1, -R5 ;  /* 0x000000010f0fe824 */ /* 0x000fe200078e0a05 */
[C---:B------:R-:W-:Y:S01]  /*f9d0*/  ISETP.GT.U32.AND P6, PT, R5.reuse, R14, PT ;  /* 0x0000000e0500720c */ /* 0x040fe20003fc4070 */
[----:B------:R-:W-:Y:S02]  /*f9e0*/  IMAD.MOV R2, RZ, RZ, -R2 ;  /* 0x000000ffff027224 */ /* 0x000fe400078e0a02 */
[----:B------:R-:W-:Y:S02]  /*f9f0*/  IMAD R13, R5, R6, R13 ;  /* 0x00000006050d7224 */ /* 0x000fe400078e020d */
[----:B------:R-:W-:-:S04]  /*fa00*/  IMAD.HI.U32 R8, R9, R12, RZ ;  /* 0x0000000c09087227 */ /* 0x000fc800078e00ff */
[C---:B------:R-:W-:Y:S02]  /*fa10*/  IMAD R11, R5.reuse, R2, R11 ;  /* 0x00000002050b7224 */ /* 0x040fe400078e020b */
[----:B0-----:R-:W-:Y:S02]  /*fa20*/  IMAD.MOV.U32 R0, RZ, RZ, R15 ;  /* 0x000000ffff007224 */ /* 0x001fe400078e000f */
[----:B------:R-:W-:Y:S01]  /*fa30*/  @!P3 IMAD.IADD R4, R4, 0x1, -R5 ;  /* 0x000000010404b824 */ /* 0x000fe200078e0a05 */
[C---:B------:R-:W-:Y:S01]  /*fa40*/  ISETP.GT.U32.AND P3, PT, R5.reuse, R13, PT ;  /* 0x0000000d0500720c */ /* 0x040fe20003f64070 */
[----:B------:R-:W-:Y:S02]  /*fa50*/  IMAD.MOV R8, RZ, RZ, -R8 ;  /* 0x000000ffff087224 */ /* 0x000fe400078e0a08 */
[----:B------:R-:W-:Y:S01]  /*fa60*/  @!P2 IMAD.MOV R0, RZ, RZ, -R0 ;  /* 0x000000ffff00a224 */ /* 0x000fe200078e0a00 */
[C---:B------:R-:W-:Y:S01]  /*fa70*/  ISETP.GT.U32.AND P2, PT, R5.reuse, R11, PT ;  /* 0x0000000b0500720c */ /* 0x040fe20003f44070 */
[----:B------:R-:W-:-:S02]  /*fa80*/  IMAD R12, R5, R8, R12 ;  /* 0x00000008050c7224 */ /* 0x000fc400078e020c */
[--C-:B------:R-:W-:Y:S01]  /*fa90*/  @!P6 IMAD.IADD R14, R14, 0x1, -R5.reuse ;  /* 0x000000010e0ee824 */ /* 0x100fe200078e0a05 */
[----:B------:R0:W-:Y:S01]  /*faa0*/  STL [R1+0x3fc], R0 ;  /* 0x0003fc0001007387 */ /* 0x0001e20000100800 */
[C---:B------:R-:W-:Y:S01]  /*fab0*/  VIADD R20, R28.reuse, 0xdb ;  /* 0x000000db1c147836 */ /* 0x040fe20000000000 */
[----:B------:R-:W-:Y:S01]  /*fac0*/  ISETP.GT.U32.AND P6, PT, R5, R12, PT ;  /* 0x0000000c0500720c */ /* 0x000fe20003fc4070 */
[C---:B------:R-:W-:Y:S02]  /*fad0*/  VIADD R16, R28.reuse, 0xda ;  /* 0x000000da1c107836 */ /* 0x040fe40000000000 */
[--C-:B------:R-:W-:Y:S01]  /*fae0*/  @!P3 IMAD.IADD R13, R13, 0x1, -R5.reuse ;  /* 0x000000010d0db824 */ /* 0x100fe200078e0a05 */
[----:B------:R-:W-:Y:S01]  /*faf0*/  IABS R2, R20 ;  /* 0x0000001400027213 */ /* 0x000fe20000000000 */
[----:B------:R-:W-:Y:S01]  /*fb00*/  VIADD R8, R28, 0xd9 ;  /* 0x000000d91c087836 */ /* 0x000fe20000000000 */
[----:B------:R-:W-:Y:S01]  /*fb10*/  IABS R15, R16 ;  /* 0x00000010000f7213 */ /* 0x000fe20000000000 */
[----:B------:R-:W-:Y:S01]  /*fb20*/  @!P2 IMAD.IADD R11, R11, 0x1, -R5 ;  /* 0x000000010b0ba824 */ /* 0x000fe200078e0a05 */
[----:B------:R-:W-:Y:S01]  /*fb30*/  ISETP.GT.U32.AND P2, PT, R5, R14, PT ;  /* 0x0000000e0500720c */ /* 0x000fe20003f44070 */
[----:B0-----:R-:W-:Y:S01]  /*fb40*/  IMAD.MOV.U32 R0, RZ, RZ, R4 ;  /* 0x000000ffff007224 */ /* 0x001fe200078e0004 */
[----:B------:R-:W-:Y:S01]  /*fb50*/  IABS R19, R8 ;  /* 0x0000000800137213 */ /* 0x000fe20000000000 */
[----:B------:R-:W-:Y:S01]  /*fb60*/  IMAD.HI.U32 R6, R9, R2, RZ ;  /* 0x0000000209067227 */ /* 0x000fe200078e00ff */
[----:B------:R-:W-:-:S03]  /*fb70*/  ISETP.GT.U32.AND P3, PT, R5, R11, PT ;  /* 0x0000000b0500720c */ /* 0x000fc60003f64070 */
[----:B------:R-:W-:Y:S01]  /*fb80*/  @!P5 IMAD.MOV R0, RZ, RZ, -R0 ;  /* 0x000000ffff00d224 */ /* 0x000fe200078e0a00 */
[----:B------:R-:W-:Y:S01]  /*fb90*/  ISETP.GT.U32.AND P5, PT, R5, R13, PT ;  /* 0x0000000d0500720c */ /* 0x000fe20003fa4070 */
[----:B------:R-:W-:-:S03]  /*fba0*/  IMAD.HI.U32 R4, R9, R15, RZ ;  /* 0x0000000f09047227 */ /* 0x000fc600078e00ff */
[----:B------:R0:W-:Y:S01]  /*fbb0*/  STL [R1+0x3f8], R0 ;  /* 0x0003f80001007387 */ /* 0x0001e20000100800 */
[----:B------:R-:W-:Y:S02]  /*fbc0*/  @!P6 IMAD.IADD R12, R12, 0x1, -R5 ;  /* 0x000000010c0ce824 */ /* 0x000fe400078e0a05 */
[----:B------:R-:W-:Y:S02]  /*fbd0*/  IMAD.MOV R6, RZ, RZ, -R6 ;  /* 0x000000ffff067224 */ /* 0x000fe400078e0a06 */
[----:B------:R-:W-:Y:S01]  /*fbe0*/  IMAD.MOV R4, RZ, RZ, -R4 ;  /* 0x000000ffff047224 */ /* 0x000fe200078e0a04 */
[C---:B------:R-:W-:Y:S01]  /*fbf0*/  ISETP.GT.U32.AND P6, PT, R5.reuse, R12, PT ;  /* 0x0000000c0500720c */ /* 0x040fe20003fc4070 */
[C---:B------:R-:W-:Y:S02]  /*fc00*/  IMAD R2, R5.reuse, R6, R2 ;  /* 0x0000000605027224 */ /* 0x040fe400078e0202 */
[C---:B------:R-:W-:Y:S02]  /*fc10*/  IMAD R15, R5.reuse, R4, R15 ;  /* 0x00000004050f7224 */ /* 0x040fe400078e020f */
        /* <DEDUP_REMOVED lines=35> */
[----:B------:R-:W-:Y:S01]  /*fe50*/  @!P5 IMAD.IADD R15, R15, 0x1, -R5 ;  /* 0x000000010f0fd824 */ /* 0x000fe200078e0a05 */
[C---:B------:R-:W-:Y:S01]  /*fe60*/  ISETP.GT.U32.AND P5, PT, R5.reuse, R16, PT ;  /* 0x000000100500720c */ /* 0x040fe20003fa4070 */
[----:B------:R-:W-:-:S02]  /*fe70*/  IMAD R19, R5, R17, R19 ;  /* 0x0000001105137224 */ /* 0x000fc400078e0213 */
[----:B------:R-:W-:Y:S02]  /*fe80*/  IMAD.MOV.U32 R10, RZ, RZ, R13 ;  /* 0x000000ffff0a7224 */ /* 0x000fe400078e000d */
[--C-:B------:R-:W-:Y:S01]  /*fe90*/  @!P1 IMAD.IADD R2, R2, 0x1, -R5.reuse ;  /* 0x0000000102029824 */ /* 0x100fe200078e0a05 */
[C---:B------:R-:W-:Y:S01]  /*fea0*/  ISETP.GT.U32.AND P4, PT, R5.reuse, R19, PT ;  /* 0x000000130500720c */ /* 0x040fe20003f84070 */
[----:B------:R-:W-:Y:S01]  /*feb0*/  @!P0 IMAD.MOV R10, RZ, RZ, -R10 ;  /* 0x000000ffff0a8224 */ /* 0x000fe200078e0a0a */
[----:B------:R-:W-:Y:S01]  /*fec0*/  ISETP.GE.AND P1, PT, R6, RZ, PT ;  /* 0x000000ff0600720c */ /* 0x000fe20003f26270 */
[--C-:B------:R-:W-:Y:S01]  /*fed0*/  @!P3 IMAD.IADD R18, R18, 0x1, -R5.reuse ;  /* 0x000000011212b824 */ /* 0x100fe200078e0a05 */
[----:B------:R-:W-:Y:S01]  /*fee0*/  ISETP.GE.AND P0, PT, R8, RZ, PT ;  /* 0x000000ff0800720c */ /* 0x000fe20003f06270 */
[----:B------:R-:W-:Y:S01]  /*fef0*/  VIADD R6, R28, 0xd5 ;  /* 0x000000d51c067836 */ /* 0x000fe20000000000 */
[----:B------:R-:W-:Y:S01]  /*ff00*/  STL [R1+0x3e8], R10 ;  /* 0x0003e80a01007387 */ /* 0x000fe20000100800 */
[--C-:B------:R-:W-:Y:S01]  /*ff10*/  @!P5 IMAD.IADD R16, R16, 0x1, -R5.reuse ;  /* 0x000000011010d824 */ /* 0x100fe200078e0a05 */
[C---:B------:R-:W-:Y:S01]  /*ff20*/  ISETP.GT.U32.AND P3, PT, R5.reuse, R18, PT ;  /* 0x000000120500720c */ /* 0x040fe20003f64070 */
[----:B------:R-:W-:Y:S01]  /*ff30*/  VIADD R4, R28, 0xd6 ;  /* 0x000000d61c047836 */ /* 0x000fe20000000000 */
[----:B------:R-:W-:Y:S01]  /*ff40*/  IABS R11, R6 ;  /* 0x00000006000b7213 */ /* 0x000fe20000000000 */
[----:B------:R0:W-:Y:S01]  /*ff50*/  STL [R1+0x3e0], R0 ;  /* 0x0003e00001007387 */ /* 0x0001e20000100800 */
[----:B------:R-:W-:Y:S01]  /*ff60*/  ISETP.GT.U32.AND P5, PT, R5, R16, PT ;  /* 0x000000100500720c */ /* 0x000fe20003fa4070 */
[----:B------:R-:W-:Y:S01]  /*ff70*/  @!P4 IMAD.IADD R19, R19, 0x1, -R5 ;  /* 0x000000011313c824 */ /* 0x000fe200078e0a05 */
[----:B------:R-:W-:Y:S01]  /*ff80*/  IABS R14, R4 ;  /* 0x00000004000e7213 */ /* 0x000fe20000000000 */
[----:B------:R-:W-:Y:S01]  /*ff90*/  IMAD.HI.U32 R12, R9, R11, RZ ;  /* 0x0000000b090c7227 */ /* 0x000fe200078e00ff */
[----:B------:R-:W-:-:S03]  /*ffa0*/  ISETP.GE.AND P4, PT, R3, RZ, PT ;  /* 0x000000ff0300720c */ /* 0x000fc60003f86270 */
[----:B------:R-:W-:Y:S02]  /*ffb0*/  IMAD.MOV R12, RZ, RZ, -R12 ;  /* 0x000000ffff0c7224 */ /* 0x000fe400078e0a0c */
[----:B0-----:R-:W-:Y:S02]  /*ffc0*/  IMAD.MOV.U32 R0, RZ, RZ, R2 ;  /* 0x000000ffff007224 */ /* 0x001fe400078e0002 */
[----:B------:R-:W-:-:S04]  /*ffd0*/  IMAD.HI.U32 R3, R9, R14, RZ ;  /* 0x0000000e09037227 */ /* 0x000fc800078e00ff */
[----:B------:R-:W-:Y:S01]  /*ffe0*/  @!P6 IMAD.MOV R0, RZ, RZ, -R0 ;  /* 0x000000ffff00e224 */ /* 0x000fe200078e0a00 */
[C---:B------:R-:W-:Y:S01]  /*fff0*/  ISETP.GT.U32.AND P6, PT, R5.reuse, R19, PT ;  /* 0x000000130500720c */ /* 0x040fe20003fc4070 */
[----:B------:R-:W-:Y:S01]  /*10000*/  @!P3 IMAD.IADD R18, R18, 0x1, -R5 ;  /* 0x000000011212b824 */ /* 0x000fe200078e0a05 */
[----:B------:R-:W-:Y:S01]  /*10010*/  ISETP.GE.AND P3, PT, R4, RZ, PT ;  /* 0x000000ff0400720c */ /* 0x000fe20003f66270 */
[C---:B------:R-:W-:Y:S01]  /*10020*/  IMAD R4, R5.reuse, R12, R11 ;  /* 0x0000000c05047224 */ /* 0x040fe200078e020b */
[----:B------:R0:W-:Y:S01]  /*10030*/  STL [R1+0x3dc], R0 ;  /* 0x0003dc0001007387 */ /* 0x0001e20000100800 */
[----:B------:R-:W-:Y:S02]  /*10040*/  IMAD.MOV R3, RZ, RZ, -R3 ;  /* 0x000000ffff037224 */ /* 0x000fe400078e0a03 */
[----:B------:R-:W-:Y:S01]  /*10050*/  @!P5 IMAD.IADD R16, R16, 0x1, -R5 ;  /* 0x000000011010d824 */ /* 0x000fe200078e0a05 */
[C---:B------:R-:W-:Y:S01]  /*10060*/  ISETP.GT.U32.AND P5, PT, R5.reuse, R4, PT ;  /* 0x000000040500720c */ /* 0x040fe20003fa4070 */
[----:B------:R-:W-:-:S02]  /*10070*/  IMAD R14, R5, R3, R14 ;  /* 0x00000003050e7224 */ /* 0x000fc400078e020e */
[C---:B------:R-:W-:Y:S02]  /*10080*/  VIADD R12, R28.reuse, 0xd2 ;  /* 0x000000d21c0c7836 */ /* 0x040fe40000000000 */
[----:B------:R-:W-:Y:S01]  /*10090*/  @!P6 IMAD.IADD R19, R19, 0x1, -R5 ;  /* 0x000000011313e824 */ /* 0x000fe200078e0a05 */
[----:B------:R-:W-:Y:S01]  /*100a0*/  ISETP.GT.U32.AND P6, PT, R5, R14, PT ;  /* 0x0000000e0500720c */ /* 0x000fe20003fc4070 */
[C---:B------:R-:W-:Y:S01]  /*100b0*/  VIADD R8, R28.reuse, 0xd4 ;  /* 0x000000d41c087836 */ /* 0x040fe20000000000 */
[----:B------:R-:W-:Y:S01]  /*100c0*/  IABS R13, R12 ;  /* 0x0000000c000d7213 */ /* 0x000fe20000000000 */
[----:B------:R-:W-:Y:S02]  /*100d0*/  VIADD R2, R28, 0xd3 ;  /* 0x000000d31c027836 */ /* 0x000fe40000000000 */
[----:B------:R-:W-:Y:S01]  /*100e0*/  IMAD.MOV.U32 R10, RZ, RZ, R15 ;  /* 0x000000ffff0a7224 */ /* 0x000fe200078e000f */
[----:B------:R-:W-:Y:S01]  /*100f0*/  IABS R17, R8 ;  /* 0x0000000800117213 */ /* 0x000fe20000000000 */
[----:B------:R-:W-:Y:S01]  /*10100*/  @!P5 IMAD.IADD R4, R4, 0x1, -R5 ;  /* 0x000000010404d824 */ /* 0x000fe200078e0a05 */
[----:B------:R-:W-:Y:S01]  /*10110*/  IABS R3, R2 ;  /* 0x0000000200037213 */ /* 0x000fe20000000000 */
[----:B------:R-:W-:-:S03]  /*10120*/  IMAD.HI.U32 R15, R9, R13, RZ ;  /* 0x0000000d090f7227 */ /* 0x000fc600078e00ff */
[C---:B------:R-:W-:Y:S01]  /*10130*/  ISETP.GT.U32.AND P5, PT, R5.reuse, R4, PT ;  /* 0x000000040500720c */ /* 0x040fe20003fa4070 */
[----:B------:R-:W-:Y:S01]  /*10140*/  @!P6 IMAD.IADD R14, R14, 0x1, -R5 ;  /* 0x000000010e0ee824 */ /* 0x000fe200078e0a05 */
[----:B------:R-:W-:Y:S01]  /*10150*/  ISETP.GE.AND P6, PT, R6, RZ, PT ;  /* 0x000000ff0600720c */ /* 0x000fe20003fc6270 */
[----:B0-----:R-:W-:Y:S02]  /*10160*/  IMAD.MOV.U32 R0, RZ, RZ, R19 ;  /* 0x000000ffff007224 */ /* 0x001fe400078e0013 */
        /* <DEDUP_REMOVED lines=66> */
[----:B------:R-:W-:Y:S01]  /*10590*/  @!P1 IMAD.MOV R0, RZ, RZ, -R0 ;  /* 0x000000ffff009224 */ /* 0x000fe200078e0a00 */
[----:B------:R-:W-:Y:S01]  /*105a0*/  ISETP.GE.AND P1, PT, R12, RZ, PT ;  /* 0x000000ff0c00720c */ /* 0x000fe20003f26270 */
[--C-:B------:R-:W-:Y:S02]  /*105b0*/  @!P5 IMAD.IADD R15, R15, 0x1, -R5.reuse ;  /* 0x000000010f0fd824 */ /* 0x100fe400078e0a05 */
[----:B------:R-:W-:Y:S01]  /*105c0*/  @!P4 IMAD.IADD R11, R11, 0x1, -R5 ;  /* 0x000000010b0bc824 */ /* 0x000fe200078e0a05 */
[----:B------:R0:W-:Y:S01]  /*105d0*/  STL [R1+0x3b8], R0 ;  /* 0x0003b80001007387 */ /* 0x0001e20000100800 */
[C---:B------:R-:W-:Y:S01]  /*105e0*/  IMAD R14, R5.reuse, R16, R14 ;  /* 0x00000010050e7224 */ /* 0x040fe200078e020e */
[C---:B------:R-:W-:Y:S01]  /*105f0*/  ISETP.GT.U32.AND P5, PT, R5.reuse, R15, PT ;  /* 0x0000000f0500720c */ /* 0x040fe20003fa4070 */
[----:B------:R-:W-:Y:S01]  /*10600*/  IMAD.MOV.U32 R10, RZ, RZ, R3 ;  /* 0x000000ffff0a7224 */ /* 0x000fe200078e0003 */
[----:B------:R-:W-:Y:S01]  /*10610*/  ISETP.GT.U32.AND P4, PT, R5, R11, PT ;  /* 0x0000000b0500720c */ /* 0x000fe20003f84070 */
[----:B------:R-:W-:-:S04]  /*10620*/  IMAD.HI.U32 R12, R9, R2, RZ ;  /* 0x00000002090c7227 */ /* 0x000fc800078e00ff */
        /* <DEDUP_REMOVED lines=154> */
[----:B------:R-:W-:-:S03]  /*10fd0*/  IMAD.HI.U32 R6, R9, R11, RZ ;  /* 0x0000000b09067227 */ /* 0x000fc600078e00ff */
[C---:B------:R-:W-:Y:S01]  /*10fe0*/  ISETP.GT.U32.AND P1, PT, R5.reuse, R8, PT ;  /* 0x000000080500720c */ /* 0x040fe20003f24070 */
[C---:B------:R-:W-:Y:S02]  /*10ff0*/  IMAD R12, R5.reuse, R15, R12 ;  /* 0x0000000f050c7224 */ /* 0x040fe400078e020c */
[----:B0-----:R-:W-:Y:S02]  /*11000*/  IMAD.MOV.U32 R10, RZ, RZ, R3 ;  /* 0x000000ffff0a7224 */ /* 0x001fe400078e0003 */
[----:B------:R-:W-:Y:S02]  /*11010*/  VIADD R3, R28, 0xc1 ;  /* 0x000000c11c037836 */ /* 0x000fe40000000000 */
[----:B------:R-:W-:Y:S02]  /*11020*/  IMAD.MOV R6, RZ, RZ, -R6 ;  /* 0x000000ffff067224 */ /* 0x000fe400078e0a06 */
[----:B------:R-:W-:Y:S01]  /*11030*/  @!P3 IMAD.IADD R14, R14, 0x1, -R5 ;  /* 0x000000010e0eb824 */ /* 0x000fe200078e0a05 */
[C---:B------:R-:W-:Y:S01]  /*11040*/  ISETP.GT.U32.AND P3, PT, R5.reuse, R12, PT ;  /* 0x0000000c0500720c */ /* 0x040fe20003f64070 */
[----:B------:R-:W-:Y:S01]  /*11050*/  IMAD R11, R5, R6, R11 ;  /* 0x00000006050b7224 */ /* 0x000fe200078e020b */
[----:B------:R-:W-:Y:S01]  /*11060*/  IABS R22, R3 ;  /* 0x0000000300167213 */ /* 0x000fe20000000000 */
[----:B------:R-:W-:-:S02]  /*11070*/  @!P1 IMAD.IADD R8, R8, 0x1, -R5 ;  /* 0x0000000108089824 */ /* 0x000fc400078e0a05 */
[----:B-1----:R-:W-:Y:S01]  /*11080*/  IMAD.MOV.U32 R0, RZ, RZ, R2 ;  /* 0x000000ffff007224 */ /* 0x002fe200078e0002 */
[----:B------:R-:W-:Y:S01]  /*11090*/  ISETP.GT.U32.AND P1, PT, R5, R11, PT ;  /* 0x0000000b0500720c */ /* 0x000fe20003f24070 */
[----:B------:R-:W-:-:S04]  /*110a0*/  IMAD.HI.U32 R2, R9, R22, RZ ;  /* 0x0000001609027227 */ /* 0x000fc800078e00ff */
[----:B------:R-:W-:Y:S01]  /*110b0*/  @!P2 IMAD.MOV R10, RZ, RZ, -R10 ;  /* 0x000000ffff0aa224 */ /* 0x000fe200078e0a0a */
[----:B------:R-:W-:Y:S01]  /*110c0*/  ISETP.GE.AND P2, PT, R4, RZ, PT ;  /* 0x000000ff0400720c */ /* 0x000fe20003f46270 */
[----:B------:R-:W-:Y:S02]  /*110d0*/  IMAD.MOV R2, RZ, RZ, -R2 ;  /* 0x000000ffff027224 */ /* 0x000fe400078e0a02 */
[----:B------:R-:W-:Y:S01]  /*110e0*/  @!P0 IMAD.MOV R0, RZ, RZ, -R0 ;  /* 0x000000ffff008224 */ /* 0x000fe200078e0a00 */
[----:B------:R0:W-:Y:S01]  /*110f0*/  STL [R1+0x37c], R10 ;  /* 0x00037c0a01007387 */ /* 0x0001e20000100800 */
[----:B------:R-:W-:Y:S01]  /*11100*/  ISETP.GE.AND P0, PT, R3, RZ, PT ;  /* 0x000000ff0300720c */ /* 0x000fe20003f06270 */
[--C-:B------:R-:W-:Y:S02]  /*11110*/  @!P3 IMAD.IADD R12, R12, 0x1, -R5.reuse ;  /* 0x000000010c0cb824 */ /* 0x100fe400078e0a05 */
[----:B------:R-:W-:Y:S01]  /*11120*/  VIADD R3, R28, 0xc0 ;  /* 0x000000c01c037836 */ /* 0x000fe20000000000 */
[----:B------:R1:W-:Y:S01]  /*11130*/  STL [R1+0x374], R0 ;  /* 0x0003740001007387 */ /* 0x0003e20000100800 */
        /* <DEDUP_REMOVED lines=11> */
[----:B------:R-:W-:Y:S01]  /*111f0*/  STL [R1+0x36c], R10 ;  /* 0x00036c0a01007387 */ /* 0x000fe20000100800 */
[----:B------:R-:W-:Y:S02]  /*11200*/  IMAD.MOV R6, RZ, RZ, -R6 ;  /* 0x000000ffff067224 */ /* 0x000fe400078e0a06 */
[----:B------:R-:W-:Y:S01]  /*11210*/  @!P3 IMAD.IADD R12, R12, 0x1, -R5 ;  /* 0x000000010c0cb824 */ /* 0x000fe200078e0a05 */
[----:B------:R-:W-:Y:S01]  /*11220*/  ISETP.GE.AND P3, PT, R4, RZ, PT ;  /* 0x000000ff0400720c */ /* 0x000fe20003f66270 */
[----:B------:R-:W-:Y:S01]  /*11230*/  IMAD R13, R5, R6, R13 ;  /* 0x00000006050d7224 */ /* 0x000fe200078e020d */
[----:B------:R-:W-:Y:S01]  /*11240*/  IABS R4, R20 ;  /* 0x0000001400047213 */ /* 0x000fe20000000000 */
[--C-:B------:R-:W-:Y:S01]  /*11250*/  @!P1 IMAD.IADD R11, R11, 0x1, -R5.reuse ;  /* 0x000000010b0b9824 */ /* 0x100fe200078e0a05 */
[----:B------:R-:W-:Y:S01]  /*11260*/  IABS R6, R19 ;  /* 0x0000001300067213 */ /* 0x000fe20000000000 */
[----:B------:R-:W-:Y:S01]  /*11270*/  @!P6 IMAD.IADD R22, R22, 0x1, -R5 ;  /* 0x000000011616e824 */ /* 0x000fe200078e0a05 */
[----:B------:R-:W-:Y:S01]  /*11280*/  ISETP.GT.U32.AND P1, PT, R5, R13, PT ;  /* 0x0000000d0500720c */ /* 0x000fe20003f24070 */
[----:B-1----:R-:W-:-:S02]  /*11290*/  IMAD.MOV.U32 R0, RZ, RZ, R8 ;  /* 0x000000ffff007224 */ /* 0x002fc400078e0008 */
[----:B------:R-:W-:Y:S01]  /*112a0*/  IMAD.HI.U32 R2, R9, R17, RZ ;  /* 0x0000001109027227 */ /* 0x000fe200078e00ff */
[----:B------:R-:W-:-:S03]  /*112b0*/  ISETP.GT.U32.AND P6, PT, R5, R22, PT ;  /* 0x000000160500720c */ /* 0x000fc60003fc4070 */
[----:B------:R-:W-:-:S04]  /*112c0*/  IMAD.HI.U32 R8, R9, R4, RZ ;  /* 0x0000000409087227 */ /* 0x000fc800078e00ff */
[----:B------:R-:W-:Y:S02]  /*112d0*/  IMAD.MOV R2, RZ, RZ, -R2 ;  /* 0x000000ffff027224 */ /* 0x000fe400078e0a02 */
[----:B------:R-:W-:Y:S02]  /*112e0*/  IMAD.MOV R8, RZ, RZ, -R8 ;  /* 0x000000ffff087224 */ /* 0x000fe400078e0a08 */
[C---:B------:R-:W-:Y:S02]  /*112f0*/  IMAD R17, R5.reuse, R2, R17 ;  /* 0x0000000205117224 */ /* 0x040fe400078e0211 */
[----:B------:R-:W-:Y:S02]  /*11300*/  IMAD R4, R5, R8, R4 ;  /* 0x0000000805047224 */ /* 0x000fe400078e0204 */
[----:B------:R-:W-:Y:S01]  /*11310*/  @!P5 IMAD.MOV R0, RZ, RZ, -R0 ;  /* 0x000000ffff00d224 */ /* 0x000fe200078e0a00 */
[----:B------:R-:W-:Y:S01]  /*11320*/  ISETP.GE.AND P5, PT, R3, RZ, PT ;  /* 0x000000ff0300720c */ /* 0x000fe20003fa6270 */
[--C-:B------:R-:W-:Y:S01]  /*11330*/  @!P6 IMAD.IADD R22, R22, 0x1, -R5.reuse ;  /* 0x000000011616e824 */ /* 0x100fe200078e0a05 */
[----:B------:R-:W-:Y:S01]  /*11340*/  ISETP.GT.U32.AND P6, PT, R5, R17, PT ;  /* 0x000000110500720c */ /* 0x000fe20003fc4070 */
[----:B------:R-:W-:Y:S01]  /*11350*/  @!P1 IMAD.IADD R13, R13, 0x1, -R5 ;  /* 0x000000010d0d9824 */ /* 0x000fe200078e0a05 */
[----:B------:R-:W-:Y:S01]  /*11360*/  ISETP.GT.U32.AND P1, PT, R5, R4, PT ;  /* 0x000000040500720c */ /* 0x000fe20003f24070 */
[----:B------:R-:W-:Y:S01]  /*11370*/  IMAD.HI.U32 R24, R9, R16, RZ ;  /* 0x0000001009187227 */ /* 0x000fe200078e00ff */
[----:B------:R0:W-:Y:S03]  /*11380*/  STL [R1+0x368], R0 ;  /* 0x0003680001007387 */ /* 0x0001e60000100800 */
[----:B------:R-:W-:-:S02]  /*11390*/  VIADD R3, R28, 0xbc ;  /* 0x000000bc1c037836 */ /* 0x000fc40000000000 */
[----:B------:R-:W-:Y:S02]  /*113a0*/  IMAD.MOV R24, RZ, RZ, -R24 ;  /* 0x000000ffff187224 */ /* 0x000fe400078e0a18 */
[----:B------:R-:W-:Y:S01]  /*113b0*/  VIADD R14, R28, 0xba ;  /* 0x000000ba1c0e7836 */ /* 0x000fe20000000000 */
[----:B------:R-:W-:Y:S01]  /*113c0*/  IABS R18, R3 ;  /* 0x0000000300127213 */ /* 0x000fe20000000000 */
[----:B------:R-:W-:Y:S02]  /*113d0*/  IMAD R16, R5, R24, R16 ;  /* 0x0000001805107224 */ /* 0x000fe400078e0210 */
        /* <DEDUP_REMOVED lines=10> */
[----:B------:R-:W-:-:S04]  /*11480*/  IMAD.HI.U32 R8, R9, R6, RZ ;  /* 0x0000000609087227 */ /* 0x000fc800078e00ff */
[----:B------:R-:W-:Y:S02]  /*11490*/  IMAD.MOV R23, RZ, RZ, -R23 ;  /* 0x000000ffff177224 */ /* 0x000fe400078e0a17 */
[----:B------:R-:W-:-:S04]  /*114a0*/  IMAD.HI.U32 R15, R9, R2, RZ ;  /* 0x00000002090f7227 */ /* 0x000fc800078e00ff */
[----:B0-----:R-:W-:Y:S02]  /*114b0*/  IMAD.MOV.U32 R0, RZ, RZ, R11 ;  /* 0x000000ffff007224 */ /* 0x001fe400078e000b */
[----:B------:R-:W-:Y:S02]  /*114c0*/  IMAD.MOV R24, RZ, RZ, -R8 ;  /* 0x000000ffff187224 */ /* 0x000fe400078e0a08 */
[----:B------:R-:W-:Y:S01]  /*114d0*/  @!P2 IMAD.MOV R0, RZ, RZ, -R0 ;  /* 0x000000ffff00a224 */ /* 0x000fe200078e0a00 */
[C---:B------:R-:W-:Y:S01]  /*114e0*/  ISETP.GT.U32.AND P2, PT, R5.reuse, R4, PT ;  /* 0x000000040500720c */ /* 0x040fe20003f44070 */
[C---:B------:R-:W-:Y:S02]  /*114f0*/  IMAD R8, R5.reuse, R23, R18 ;  /* 0x0000001705087224 */ /* 0x040fe400078e0212 */
[----:B------:R-:W-:Y:S01]  /*11500*/  IMAD.MOV R18, RZ, RZ, -R15 ;  /* 0x000000ffff127224 */ /* 0x000fe200078e0a0f */
[----:B------:R0:W-:Y:S01]  /*11510*/  STL [R1+0x360], R0 ;  /* 0x0003600001007387 */ /* 0x0001e20000100800 */
[----:B------:R-:W-:-:S02]  /*11520*/  IMAD R6, R5, R24, R6 ;  /* 0x0000001805067224 */ /* 0x000fc400078e0206 */
[----:B------:R-:W-:Y:S02]  /*11530*/  IMAD R2, R5, R18, R2 ;  /* 0x0000001205027224 */ /* 0x000fe400078e0202 */
[--C-:B------:R-:W-:Y:S02]  /*11540*/  @!P6 IMAD.IADD R16, R16, 0x1, -R5.reuse ;  /* 0x000000011010e824 */ /* 0x100fe400078e0a05 */
[--C-:B------:R-:W-:Y:S01]  /*11550*/  @!P1 IMAD.IADD R13, R13, 0x1, -R5.reuse ;  /* 0x000000010d0d9824 */ /* 0x100fe200078e0a05 */
[C---:B------:R-:W-:Y:S01]  /*11560*/  ISETP.GT.U32.AND P1, PT, R5.reuse, R6, PT ;  /* 0x000000060500720c */ /* 0x040fe20003f24070 */
[----:B------:R-:W-:Y:S01]  /*11570*/  @!P2 IMAD.IADD R4, R4, 0x1, -R5 ;  /* 0x000000010404a824 */ /* 0x000fe200078e0a05 */
[C---:B------:R-:W-:Y:S01]  /*11580*/  ISETP.GT.U32.AND P6, PT, R5.reuse, R16, PT ;  /* 0x000000100500720c */ /* 0x040fe20003fc4070 */
[----:B0-----:R-:W-:Y:S01]  /*11590*/  IMAD.MOV.U32 R0, RZ, RZ, R22 ;  /* 0x000000ffff007224 */ /* 0x001fe200078e0016 */
[----:B------:R-:W-:Y:S01]  /*115a0*/  ISETP.GT.U32.AND P2, PT, R5, R2, PT ;  /* 0x000000020500720c */ /* 0x000fe20003f44070 */
[----:B------:R-:W-:-:S02]  /*115b0*/  VIADD R15, R28, 0xb9 ;  /* 0x000000b91c0f7836 */ /* 0x000fc40000000000 */
[----:B------:R-:W-:Y:S01]  /*115c0*/  @!P0 IMAD.MOV R0, RZ, RZ, -R0 ;  /* 0x000000ffff008224 */ /* 0x000fe200078e0a00 */
[----:B------:R-:W-:Y:S01]  /*115d0*/  ISETP.GT.U32.AND P0, PT, R5, R8, PT ;  /* 0x000000080500720c */ /* 0x000fe20003f04070 */
[----:B------:R-:W-:Y:S01]  /*115e0*/  VIADD R12, R28, 0xb8 ;  /* 0x000000b81c0c7836 */ /* 0x000fe20000000000 */
[----:B------:R-:W-:Y:S01]  /*115f0*/  IABS R18, R15 ;  /* 0x0000000f00127213 */ /* 0x000fe20000000000 */
[--C-:B------:R-:W-:Y:S01]  /*11600*/  @!P4 IMAD.IADD R17, R17, 0x1, -R5.reuse ;  /* 0x000000011111c824 */ /* 0x100fe200078e0a05 */
[----:B------:R0:W-:Y:S01]  /*11610*/  STL [R1+0x35c], R0 ;  /* 0x00035c0001007387 */ /* 0x0001e20000100800 */
[----:B------:R-:W-:Y:S01]  /*11620*/  @!P1 IMAD.IADD R6, R6, 0x1, -R5 ;  /* 0x0000000106069824 */ /* 0x000fe200078e0a05 */
[----:B------:R-:W-:Y:S01]  /*11630*/  IABS R11, R12 ;  /* 0x0000000c000b7213 */ /* 0x000fe20000000000 */
[----:B------:R-:W-:Y:S01]  /*11640*/  IMAD.MOV.U32 R10, RZ, RZ, R13 ;  /* 0x000000ffff0a7224 */ /* 0x000fe200078e000d */
[----:B------:R-:W-:Y:S01]  /*11650*/  ISETP.GE.AND P4, PT, R20, RZ, PT ;  /* 0x000000ff1400720c */ /* 0x000fe20003f86270 */
[----:B------:R-:W-:Y:S01]  /*11660*/  IMAD.HI.U32 R22, R9, R18, RZ ;  /* 0x0000001209167227 */ /* 0x000fe200078e00ff */
[----:B------:R-:W-:-:S03]  /*11670*/  ISETP.GE.AND P1, PT, R19, RZ, PT ;  /* 0x000000ff1300720c */ /* 0x000fc60003f26270 */
[--C-:B------:R-:W-:Y:S01]  /*11680*/  @!P0 IMAD.IADD R8, R8, 0x1, -R5.reuse ;  /* 0x0000000108088824 */ /* 0x100fe200078e0a05 */
[----:B------:R-:W-:Y:S01]  /*11690*/  ISETP.GE.AND P0, PT, R3, RZ, PT ;  /* 0x000000ff0300720c */ /* 0x000fe20003f06270 */
[----:B------:R-:W-:Y:S01]  /*116a0*/  @!P6 IMAD.IADD R16, R16, 0x1, -R5 ;  /* 0x000000011010e824 */ /* 0x000fe200078e0a05 */
[----:B------:R-:W-:Y:S01]  /*116b0*/  ISETP.GE.AND P6, PT, R21, RZ, PT ;  /* 0x000000ff1500720c */ /* 0x000fe20003fc6270 */
[----:B0-----:R-:W-:Y:S02]  /*116c0*/  IMAD.MOV.U32 R0, RZ, RZ, R17 ;  /* 0x000000ffff007224 */ /* 0x001fe400078e0011 */
[----:B------:R-:W-:Y:S01]  /*116d0*/  @!P2 IMAD.IADD R2, R2, 0x1, -R5 ;  /* 0x000000010202a824 */ /* 0x000fe200078e0a05 */
[----:B------:R-:W-:Y:S01]  /*116e0*/  ISETP.GT.U32.AND P2, PT, R5, R8, PT ;  /* 0x000000080500720c */ /* 0x000fe20003f44070 */
[----:B------:R-:W-:-:S04]  /*116f0*/  IMAD.HI.U32 R20, R9, R11, RZ ;  /* 0x0000000b09147227 */ /* 0x000fc800078e00ff */
[----:B------:R-:W-:Y:S01]  /*11700*/  @!P5 IMAD.MOV R10, RZ, RZ, -R10 ;  /* 0x000000ffff0ad224 */ /* 0x000fe200078e0a0a */
[C---:B------:R-:W-:Y:S01]  /*11710*/  ISETP.GT.U32.AND P5, PT, R5.reuse, R6, PT ;  /* 0x000000060500720c */ /* 0x040fe20003fa4070 */
[----:B------:R-:W-:Y:S02]  /*11720*/  IMAD.MOV R22, RZ, RZ, -R22 ;  /* 0x000000ffff167224 */ /* 0x000fe400078e0a16 */
[----:B------:R-:W-:Y:S01]  /*11730*/  @!P3 IMAD.MOV R0, RZ, RZ, -R0 ;  /* 0x000000ffff00b224 */ /* 0x000fe200078e0a00 */
[----:B------:R0:W-:Y:S01]  /*11740*/  STL [R1+0x358], R10 ;  /* 0x0003580a01007387 */ /* 0x0001e20000100800 */
[----:B------:R-:W-:Y:S01]  /*11750*/  IMAD.MOV R20, RZ, RZ, -R20 ;  /* 0x000000ffff147224 */ /* 0x000fe200078e0a14 */
[C---:B------:R-:W-:Y:S01]  /*11760*/  ISETP.GT.U32.AND P3, PT, R5.reuse, R2, PT ;  /* 0x000000020500720c */ /* 0x040fe20003f64070 */
[C---:B------:R-:W-:Y:S01]  /*11770*/  IMAD R3, R5.reuse, R22, R18 ;  /* 0x0000001605037224 */ /* 0x040fe200078e0212 */
[----:B------:R1:W-:Y:S01]  /*11780*/  STL [R1+0x350], R0 ;  /* 0x0003500001007387 */ /* 0x0003e20000100800 */
[----:B------:R-:W-:-:S02]  /*11790*/  IMAD R11, R5, R20, R11 ;  /* 0x00000014050b7224 */ /* 0x000fc400078e020b */
[----:B------:R-:W-:Y:S02]  /*117a0*/  VIADD R13, R28, 0xb7 ;  /* 0x000000b71c0d7836 */ /* 0x000fe40000000000 */
[--C-:B------:R-:W-:Y:S01]  /*117b0*/  @!P2 IMAD.IADD R8, R8, 0x1, -R5.reuse ;  /* 0x000000010808a824 */ /* 0x100fe200078e0a05 */
[----:B------:R-:W-:Y:S01]  /*117c0*/  ISETP.GT.U32.AND P2, PT, R5, R11, PT ;  /* 0x0000000b0500720c */ /* 0x000fe20003f44070 */
[----:B0-----:R-:W-:Y:S02]  /*117d0*/  IMAD.MOV.U32 R10, RZ, RZ, R4 ;  /* 0x000000ffff0a7224 */ /* 0x001fe400078e0004 */
[--C-:B------:R-:W-:Y:S01]  /*117e0*/  @!P5 IMAD.IADD R6, R6, 0x1, -R5.reuse ;  /* 0x000000010606d824 */ /* 0x100fe200078e0a05 */
[----:B------:R-:W-:Y:S01]  /*117f0*/  ISETP.GE.AND P5, PT, R15, RZ, PT ;  /* 0x000000ff0f00720c */ /* 0x000fe20003fa6270 */
[----:B-1----:R-:W-:Y:S02]  /*11800*/  IMAD.MOV.U32 R0, RZ, RZ, R16 ;  /* 0x000000ffff007224 */ /* 0x002fe400078e0010 */
[----:B------:R-:W-:Y:S01]  /*11810*/  @!P4 IMAD.MOV R10, RZ, RZ, -R10 ;  /* 0x000000ffff0ac224 */ /* 0x000fe200078e0a0a */
[----:B------:R-:W-:Y:S01]  /*11820*/  ISETP.GT.U32.AND P4, PT, R5, R3, PT ;  /* 0x000000030500720c */ /* 0x000fe20003f84070 */
[----:B------:R-:W-:Y:S01]  /*11830*/  @!P6 IMAD.MOV R0, RZ, RZ, -R0 ;  /* 0x000000ffff00e224 */ /* 0x000fe200078e0a00 */
[----:B------:R-:W-:Y:S01]  /*11840*/  ISETP.GE.AND P6, PT, R14, RZ, PT ;  /* 0x000000ff0e00720c */ /* 0x000fe20003fc6270 */
[----:B------:R-:W-:Y:S01]  /*11850*/  VIADD R4, R28, 0xb6 ;  /* 0x000000b61c047836 */ /* 0x000fe20000000000 */
[----:B------:R-:W-:Y:S01]  /*11860*/  IABS R14, R13 ;  /* 0x0000000d000e7213 */ /* 0x000fe20000000000 */
[----:B------:R0:W-:Y:S01]  /*11870*/  STL [R1+0x34c], R10 ;  /* 0x00034c0a01007387 */ /* 0x0001e20000100800 */
[--C-:B------:R-:W-:Y:S01]  /*11880*/  @!P3 IMAD.IADD R2, R2, 0x1, -R5.reuse ;  /* 0x000000010202b824 */ /* 0x100fe200078e0a05 */
[----:B------:R-:W-:Y:S01]  /*11890*/  ISETP.GE.AND P3, PT, R12, RZ, PT ;  /* 0x000000ff0c00720c */ /* 0x000fe20003f66270 */
[----:B------:R-:W-:Y:S01]  /*118a0*/  @!P2 IMAD.IADD R11, R11, 0x1, -R5 ;  /* 0x000000010b0ba824 */ /* 0x000fe200078e0a05 */
[----:B------:R1:W-:Y:S01]  /*118b0*/  STL [R1+0x348], R0 ;  /* 0x0003480001007387 */ /* 0x0003e20000100800 */
[----:B------:R-:W-:Y:S01]  /*118c0*/  IMAD.HI.U32 R15, R9, R14, RZ ;  /* 0x0000000e090f7227 */ /* 0x000fe200078e00ff */
[----:B------:R-:W-:-:S02]  /*118d0*/  IABS R18, R4 ;  /* 0x0000000400127213 */ /* 0x000fc40000000000 */
[----:B------:R-:W-:Y:S01]  /*118e0*/  ISETP.GT.U32.AND P2, PT, R5, R11, PT ;  /* 0x0000000b0500720c */ /* 0x000fe20003f44070 */
[----:B------:R-:W-:Y:S01]  /*118f0*/  @!P4 IMAD.IADD R3, R3, 0x1, -R5 ;  /* 0x000000010303c824 */ /* 0x000fe200078e0a05 */
[----:B------:R-:W-:Y:S01]  /*11900*/  ISETP.GE.AND P4, PT, R13, RZ, PT ;  /* 0x000000ff0d00720c */ /* 0x000fe20003f86270 */
[----:B0-----:R-:W-:Y:S02]  /*11910*/  IMAD.MOV.U32 R10, RZ, RZ, R8 ;  /* 0x000000ffff0a7224 */ /* 0x001fe400078e0008 */
[----:B------:R-:W-:Y:S02]  /*11920*/  IMAD.MOV R15, RZ, RZ, -R15 ;  /* 0x000000ffff0f7224 */ /* 0x000fe400078e0a0f */
[----:B-1----:R-:W-:Y:S02]  /*11930*/  IMAD.MOV.U32 R0, RZ, RZ, R6 ;  /* 0x000000ffff007224 */ /* 0x002fe400078e0006 */
[----:B------:R-:W-:Y:S01]  /*11940*/  @!P0 IMAD.MOV R10, RZ, RZ, -R10 ;  /* 0x000000ffff0a8224 */ /* 0x000fe200078e0a0a */
[C---:B------:R-:W-:Y:S01]  /*11950*/  ISETP.GT.U32.AND P0, PT, R5.reuse, R3, PT ;  /* 0x000000030500720c */ /* 0x040fe20003f04070 */
[----:B------:R-:W-:Y:S01]  /*11960*/  @!P1 IMAD.MOV R0, RZ, RZ, -R0 ;  /* 0x000000ffff009224 */ /* 0x000fe200078e0a00 */
[----:B------:R-:W-:Y:S01]  /*11970*/  ISETP.GE.AND P1, PT, R4, RZ, PT ;  /* 0x000000ff0400720c */ /* 0x000fe20003f26270 */
[----:B------:R-:W-:Y:S01]  /*11980*/  IMAD R15, R5, R15, R14 ;  /* 0x0000000f050f7224 */ /* 0x000fe200078e020e */
[----:B------:R-:W-:Y:S01]  /*11990*/  STL [R1+0x344], R10 ;  /* 0x0003440a01007387 */ /* 0x000fe20000100800 */
[----:B------:R-:W-:-:S03]  /*119a0*/  IMAD.HI.U32 R12, R9, R18, RZ ;  /* 0x00000012090c7227 */ /* 0x000fc600078e00ff */
[----:B------:R0:W-:Y:S01]  /*119b0*/  STL [R1+0x33c], R0 ;  /* 0x00033c0001007387 */ /* 0x0001e20000100800 */
[----:B------:R-:W-:Y:S02]  /*119c0*/  IMAD.MOV R12, RZ, RZ, -R12 ;  /* 0x000000ffff0c7224 */ /* 0x000fe400078e0a0c */
[----:B------:R-:W-:Y:S02]  /*119d0*/  VIADD R16, R28, 0xb5 ;  /* 0x000000b51c107836 */ /* 0x000fe40000000000 */
[----:B------:R-:W-:Y:S02]  /*119e0*/  IMAD R18, R5, R12, R18 ;  /* 0x0000000c05127224 */ /* 0x000fe400078e0212 */
[--C-:B------:R-:W-:Y:S01]  /*119f0*/  @!P0 IMAD.IADD R3, R3, 0x1, -R5.reuse ;  /* 0x0000000103038824 */ /* 0x100fe200078e0a05 */
[----:B------:R-:W-:Y:S01]  /*11a00*/  ISETP.GE.AND P0, PT, R16, RZ, PT ;  /* 0x000000ff1000720c */ /* 0x000fe20003f06270 */
[----:B------:R-:W-:Y:S01]  /*11a10*/  @!P2 IMAD.IADD R11, R11, 0x1, -R5 ;  /* 0x000000010b0ba824 */ /* 0x000fe200078e0a05 */
[----:B------:R-:W-:Y:S01]  /*11a20*/  ISETP.GT.U32.AND P2, PT, R5, R18, PT ;  /* 0x000000120500720c */ /* 0x000fe20003f44070 */
[----:B0-----:R-:W-:Y:S01]  /*11a30*/  IMAD.MOV.U32 R0, RZ, RZ, R2 ;  /* 0x000000ffff007224 */ /* 0x001fe200078e0002 */
[----:B------:R-:W-:Y:S01]  /*11a40*/  IABS R16, R16 ;  /* 0x0000001000107213 */ /* 0x000fe20000000000 */
[----:B------:R-:W-:-:S02]  /*11a50*/  VIADD R6, R28, 0xb3 ;  /* 0x000000b31c067836 */ /* 0x000fc40000000000 */
[----:B------:R-:W-:Y:S01]  /*11a60*/  @!P6 IMAD.MOV R0, RZ, RZ, -R0 ;  /* 0x000000ffff00e224 */ /* 0x000fe200078e0a00 */
[----:B------:R-:W-:Y:S01]  /*11a70*/  ISETP.GT.U32.AND P6, PT, R5, R15, PT ;  /* 0x0000000f0500720c */ /* 0x000fe20003fc4070 */
[----:B------:R-:W-:Y:S01]  /*11a80*/  IMAD.HI.U32 R8, R9, R16, RZ ;  /* 0x0000001009087227 */ /* 0x000fe200078e00ff */
[----:B------:R-:W-:Y:S02]  /*11a90*/  IABS R13, R6 ;  /* 0x00000006000d7213 */ /* 0x000fe40000000000 */
[----:B------:R0:W-:Y:S01]  /*11aa0*/  STL [R1+0x338], R0 ;  /* 0x0003380001007387 */ /* 0x0001e20000100800 */
[----:B------:R-:W-:Y:S02]  /*11ab0*/  VIADD R2, R28, 0xb4 ;  /* 0x000000b41c027836 */ /* 0x000fe40000000000 */
[----:B------:R-:W-:Y:S02]  /*11ac0*/  IMAD.MOV R8, RZ, RZ, -R8 ;  /* 0x000000ffff087224 */ /* 0x000fe400078e0a08 */
[----:B------:R-:W-:Y:S01]  /*11ad0*/  @!P2 IMAD.IADD R18, R18, 0x1, -R5 ;  /* 0x000000011212a824 */ /* 0x000fe200078e0a05 */
[----:B------:R-:W-:Y:S01]  /*11ae0*/  IABS R4, R2 ;  /* 0x0000000200047213 */ /* 0x000fe20000000000 */
[----:B------:R-:W-:-:S02]  /*11af0*/  IMAD R16, R5, R8, R16 ;  /* 0x0000000805107224 */ /* 0x000fc400078e0210 */
[----:B------:R-:W-:Y:S01]  /*11b00*/  @!P6 IMAD.IADD R15, R15, 0x1, -R5 ;  /* 0x000000010f0fe824 */ /* 0x000fe200078e0a05 */
[----:B------:R-:W-:Y:S01]  /*11b10*/  ISETP.GE.AND P6, PT, R2, RZ, PT ;  /* 0x000000ff0200720c */ /* 0x000fe20003fc6270 */
[----:B0-----:R-:W-:Y:S01]  /*11b20*/  IMAD.MOV.U32 R0, RZ, RZ, R3 ;  /* 0x000000ffff007224 */ /* 0x001fe200078e0003 */
[----:B------:R-:W-:Y:S01]  /*11b30*/  ISETP.GT.U32.AND P2, PT, R5, R18, PT ;  /* 0x000000120500720c */ /* 0x000fe20003f44070 */
[----:B------:R-:W-:-:S04]  /*11b40*/  IMAD.HI.U32 R2, R9, R13, RZ ;  /* 0x0000000d09027227 */ /* 0x000fc800078e00ff */
[----:B------:R-:W-:Y:S01]  /*11b50*/  @!P5 IMAD.MOV R0, RZ, RZ, -R0 ;  /* 0x000000ffff00d224 */ /* 0x000fe200078e0a00 */
[----:B------:R-:W-:Y:S01]  /*11b60*/  ISETP.GT.U32.AND P5, PT, R5, R15, PT ;  /* 0x0000000f0500720c */ /* 0x000fe20003fa4070 */
[----:B------:R-:W-:-:S03]  /*11b70*/  IMAD.HI.U32 R3, R9, R4, RZ ;  /* 0x0000000409037227 */ /* 0x000fc600078e00ff */
[----:B------:R0:W-:Y:S01]  /*11b80*/  STL [R1+0x334], R0 ;  /* 0x0003340001007387 */ /* 0x0001e20000100800 */
[----:B------:R-:W-:Y:S02]  /*11b90*/  IMAD.MOV R3, RZ, RZ, -R3 ;  /* 0x000000ffff037224 */ /* 0x000fe400078e0a03 */
[--C-:B------:R-:W-:Y:S02]  /*11ba0*/  @!P2 IMAD.IADD R18, R18, 0x1, -R5.reuse ;  /* 0x000000011212a824 */ /* 0x100fe400078e0a05 */
[----:B------:R-:W-:Y:S02]  /*11bb0*/  IMAD R4, R5, R3, R4 ;  /* 0x0000000305047224 */ /* 0x000fe400078e0204 */
[C---:B------:R-:W-:Y:S02]  /*11bc0*/  VIADD R14, R28.reuse, 0xb1 ;  /* 0x000000b11c0e7836 */ /* 0x040fe40000000000 */
[----:B------:R-:W-:Y:S01]  /*11bd0*/  @!P5 IMAD.IADD R15, R15, 0x1, -R5 ;  /* 0x000000010f0fd824 */ /* 0x000fe200078e0a05 */
[C---:B------:R-:W-:Y:S01]  /*11be0*/  ISETP.GT.U32.AND P5, PT, R5.reuse, R16, PT ;  /* 0x000000100500720c */ /* 0x040fe20003fa4070 */
[----:B0-----:R-:W-:Y:S01]  /*11bf0*/  IMAD.MOV.U32 R0, RZ, RZ, R11 ;  /* 0x000000ffff007224 */ /* 0x001fe200078e000b */
[C---:B------:R-:W-:Y:S01]  /*11c00*/  ISETP.GT.U32.AND P2, PT, R5.reuse, R4, PT ;  /* 0x000000040500720c */ /* 0x040fe20003f44070 */
[----:B------:R-:W-:Y:S01]  /*11c10*/  VIADD R11, R28, 0xb0 ;  /* 0x000000b01c0b7836 */ /* 0x000fe20000000000 */
[----:B------:R-:W-:Y:S01]  /*11c20*/  IABS R17, R14 ;  /* 0x0000000e00117213 */ /* 0x000fe20000000000 */
[----:B------:R-:W-:Y:S01]  /*11c30*/  @!P3 IMAD.MOV R0, RZ, RZ, -R0 ;  /* 0x000000ffff00b224 */ /* 0x000fe200078e0a00 */
[----:B------:R-:W-:Y:S01]  /*11c40*/  ISETP.GE.AND P3, PT, R6, RZ, PT ;  /* 0x000000ff0600720c */ /* 0x000fe20003f66270 */
[----:B------:R-:W-:Y:S01]  /*11c50*/  IMAD.MOV R6, RZ, RZ, -R2 ;  /* 0x000000ffff067224 */ /* 0x000fe200078e0a02 */
[----:B------:R-:W-:Y:S01]  /*11c60*/  IABS R12, R11 ;  /* 0x0000000b000c7213 */ /* 0x000fe20000000000 */
[----:B------:R-:W-:Y:S01]  /*11c70*/  VIADD R2, R28, 0xb2 ;  /* 0x000000b21c027836 */ /* 0x000fe20000000000 */
[----:B------:R0:W-:Y:S01]  /*11c80*/  STL [R1+0x330], R0 ;  /* 0x0003300001007387 */ /* 0x0001e20000100800 */
[----:B------:R-:W-:-:S02]  /*11c90*/  IMAD R13, R5, R6, R13 ;  /* 0x00000006050d7224 */ /* 0x000fc400078e020d */
[--C-:B------:R-:W-:Y:S01]  /*11ca0*/  @!P5 IMAD.IADD R16, R16, 0x1, -R5.reuse ;  /* 0x000000011010d824 */ /* 0x100fe200078e0a05 */
[----:B------:R-:W-:Y:S01]  /*11cb0*/  IABS R6, R2 ;  /* 0x0000000200067213 */ /* 0x000fe20000000000 */
[----:B------:R-:W-:Y:S02]  /*11cc0*/  @!P2 IMAD.IADD R4, R4, 0x1, -R5 ;  /* 0x000000010404a824 */ /* 0x000fe400078e0a05 */
[----:B------:R-:W-:Y:S01]  /*11cd0*/  VIADD R3, R28, 0xaf ;  /* 0x000000af1c037836 */ /* 0x000fe20000000000 */
[C---:B------:R-:W-:Y:S01]  /*11ce0*/  ISETP.GT.U32.AND P5, PT, R5.reuse, R16, PT ;  /* 0x000000100500720c */ /* 0x040fe20003fa4070 */
[----:B0-----:R-:W-:Y:S01]  /*11cf0*/  IMAD.MOV.U32 R0, RZ, RZ, R15 ;  /* 0x000000ffff007224 */ /* 0x001fe200078e000f */
[----:B------:R-:W-:Y:S01]  /*11d00*/  ISETP.GT.U32.AND P2, PT, R5, R4, PT ;  /* 0x000000040500720c */ /* 0x000fe20003f44070 */
[----:B------:R-:W-:Y:S01]  /*11d10*/  IMAD.HI.U32 R15, R9, R6, RZ ;  /* 0x00000006090f7227 */ /* 0x000fe200078e00ff */
[----:B------:R-:W-:-:S03]  /*11d20*/  IABS R8, R3 ;  /* 0x0000000300087213 */ /* 0x000fc60000000000 */
[----:B------:R-:W-:Y:S01]  /*11d30*/  @!P4 IMAD.MOV R0, RZ, RZ, -R0 ;  /* 0x000000ffff00c224 */ /* 0x000fe200078e0a00 */
[----:B------:R-:W-:Y:S01]  /*11d40*/  ISETP.GT.U32.AND P4, PT, R5, R13, PT ;  /* 0x0000000d0500720c */ /* 0x000fe20003f84070 */
[----:B------:R-:W-:-:S03]  /*11d50*/  IMAD.MOV R15, RZ, RZ, -R15 ;  /* 0x000000ffff0f7224 */ /* 0x000fc600078e0a0f */
[----:B------:R0:W-:Y:S01]  /*11d60*/  STL [R1+0x32c], R0 ;  /* 0x00032c0001007387 */ /* 0x0001e20000100800 */
[--C-:B------:R-:W-:Y:S02]  /*11d70*/  @!P5 IMAD.IADD R16, R16, 0x1, -R5.reuse ;  /* 0x000000011010d824 */ /* 0x100fe400078e0a05 */
[----:B------:R-:W-:Y:S01]  /*11d80*/  @!P2 IMAD.IADD R4, R4, 0x1, -R5 ;  /* 0x000000010404a824 */ /* 0x000fe200078e0a05 */
[----:B------:R-:W-:-:S03]  /*11d90*/  ISETP.GE.AND P2, PT, R14, RZ, PT ;  /* 0x000000ff0e00720c */ /* 0x000fc60003f46270 */
[----:B------:R-:W-:Y:S02]  /*11da0*/  IMAD.MOV.U32 R10, RZ, RZ, R4 ;  /* 0x000000ffff0a7224 */ /* 0x000fe400078e0004 */
[----:B------:R-:W-:Y:S02]  /*11db0*/  @!P4 IMAD.IADD R13, R13, 0x1, -R5 ;  /* 0x000000010d0dc824 */ /* 0x000fe400078e0a05 */
[----:B0-----:R-:W-:Y:S02]  /*11dc0*/  IMAD.MOV.U32 R0, RZ, RZ, R18 ;  /* 0x000000ffff007224 */ /* 0x001fe400078e0012 */
        /* <DEDUP_REMOVED lines=15> */
[----:B------:R-:W-:Y:S01]  /*11ec0*/  @!P4 IMAD.IADD R13, R13, 0x1, -R5 ;  /* 0x000000010d0dc824 */ /* 0x000fe200078e0a05 */
[----:B------:R0:W-:Y:S01]  /*11ed0*/  STL [R1+0x31c], R0 ;  /* 0x00031c0001007387 */ /* 0x0001e20000100800 */
[----:B------:R-:W-:Y:S01]  /*11ee0*/  VIADD R6, R28, 0xae ;  /* 0x000000ae1c067836 */ /* 0x000fe20000000000 */
[C---:B------:R-:W-:Y:S01]  /*11ef0*/  ISETP.GT.U32.AND P4, PT, R5.reuse, R12, PT ;  /* 0x0000000c0500720c */ /* 0x040fe20003f84070 */
[C---:B------:R-:W-:Y:S02]  /*11f00*/  IMAD R14, R5.reuse, R18, R17 ;  /* 0x00000012050e7224 */ /* 0x040fe400078e0211 */
[C---:B------:R-:W-:Y:S01]  /*11f10*/  IMAD R8, R5.reuse, R15, R8 ;  /* 0x0000000f05087224 */ /* 0x040fe200078e0208 */
[----:B------:R-:W-:Y:S01]  /*11f20*/  IABS R15, R6 ;  /* 0x00000006000f7213 */ /* 0x000fe20000000000 */
[----:B------:R-:W-:Y:S01]  /*11f30*/  @!P5 IMAD.IADD R2, R2, 0x1, -R5 ;  /* 0x000000010202d824 */ /* 0x000fe200078e0a05 */
[----:B------:R-:W-:Y:S01]  /*11f40*/  ISETP.GT.U32.AND P0, PT, R5, R14, PT ;  /* 0x0000000e0500720c */ /* 0x000fe20003f04070 */
[----:B------:R-:W-:Y:S01]  /*11f50*/  @!P6 IMAD.MOV R10, RZ, RZ, -R10 ;  /* 0x000000ffff0ae224 */ /* 0x000fe200078e0a0a */
[----:B------:R-:W-:Y:S01]  /*11f60*/  ISETP.GE.AND P6, PT, R11, RZ, PT ;  /* 0x000000ff0b00720c */ /* 0x000fe20003fc6270 */
[----:B0-----:R-:W-:Y:S01]  /*11f70*/  IMAD.MOV.U32 R0, RZ, RZ, R13 ;  /* 0x000000ffff007224 */ /* 0x001fe200078e000d */
[C---:B------:R-:W-:Y:S01]  /*11f80*/  ISETP.GT.U32.AND P5, PT, R5.reuse, R2, PT ;  /* 0x000000020500720c */ /* 0x040fe20003fa4070 */
[----:B------:R-:W-:Y:S01]  /*11f90*/  IMAD.MOV.U32 R4, RZ, RZ, R15 ;  /* 0x000000ffff047224 */ /* 0x000fe200078e000f */
[----:B------:R-:W-:Y:S01]  /*11fa0*/  STL [R1+0x318], R10 ;  /* 0x0003180a01007387 */ /* 0x000fe20000100800 */
[----:B------:R-:W-:Y:S01]  /*11fb0*/  @!P3 IMAD.MOV R0, RZ, RZ, -R0 ;  /* 0x000000ffff00b224 */ /* 0x000fe200078e0a00 */
[----:B------:R-:W-:Y:S01]  /*11fc0*/  ISETP.GT.U32.AND P3, PT, R5, R8, PT ;  /* 0x000000080500720c */ /* 0x000fe20003f64070 */
[----:B------:R-:W-:-:S02]  /*11fd0*/  VIADD R11, R28, 0xad ;  /* 0x000000ad1c0b7836 */ /* 0x000fc40000000000 */
[----:B------:R-:W-:Y:S01]  /*11fe0*/  IMAD.HI.U32 R13, R9, R4, RZ ;  /* 0x00000004090d7227 */ /* 0x000fe200078e00ff */
[----:B------:R0:W-:Y:S02]  /*11ff0*/  STL [R1+0x314], R0 ;  /* 0x0003140001007387 */ /* 0x0001e40000100800 */
[----:B------:R-:W-:Y:S01]  /*12000*/  IABS R18, R11 ;  /* 0x0000000b00127213 */ /* 0x000fe20000000000 */
[----:B------:R-:W-:Y:S02]  /*12010*/  @!P4 IMAD.IADD R12, R12, 0x1, -R5 ;  /* 0x000000010c0cc824 */ /* 0x000fe400078e0a05 */
[----:B------:R-:W-:Y:S02]  /*12020*/  IMAD.MOV R13, RZ, RZ, -R13 ;  /* 0x000000ffff0d7224 */ /* 0x000fe400078e0a0d */
        /* <DEDUP_REMOVED lines=21> */
[----:B------:R-:W-:Y:S01]  /*12180*/  VIADD R3, R28, 0xaa ;  /* 0x000000aa1c037836 */ /* 0x000fe20000000000 */
[----:B------:R-:W-:Y:S01]  /*12190*/  IABS R16, R2 ;  /* 0x0000000200107213 */ /* 0x000fe20000000000 */
[----:B------:R-:W-:Y:S01]  /*121a0*/  IMAD.MOV.U32 R10, RZ, RZ, R12 ;  /* 0x000000ffff0a7224 */ /* 0x000fe200078e000c */
[----:B------:R-:W-:Y:S01]  /*121b0*/  IABS R17, R6 ;  /* 0x0000000600117213 */ /* 0x000fe20000000000 */
[--C-:B------:R-:W-:Y:S01]  /*121c0*/  @!P1 IMAD.IADD R8, R8, 0x1, -R5.reuse ;  /* 0x0000000108089824 */ /* 0x100fe200078e0a05 */
[----:B------:R-:W-:Y:S01]  /*121d0*/  IABS R15, R3 ;  /* 0x00000003000f7213 */ /* 0x000fe20000000000 */
[----:B------:R-:W-:Y:S01]  /*121e0*/  @!P3 IMAD.IADD R18, R18, 0x1, -R5 ;  /* 0x000000011212b824 */ /* 0x000fe200078e0a05 */
[----:B------:R-:W-:Y:S01]  /*121f0*/  ISETP.GE.AND P1, PT, R11, RZ, PT ;  /* 0x000000ff0b00720c */ /* 0x000fe20003f26270 */
[----:B0-----:R-:W-:Y:S02]  /*12200*/  IMAD.MOV.U32 R0, RZ, RZ, R14 ;  /* 0x000000ffff007224 */ /* 0x001fe400078e000e */
[----:B------:R-:W-:-:S04]  /*12210*/  IMAD.HI.U32 R11, R9, R16, RZ ;  /* 0x00000010090b7227 */ /* 0x000fc800078e00ff */
[----:B------:R-:W-:-:S04]  /*12220*/  IMAD.HI.U32 R13, R9, R17, RZ ;  /* 0x00000011090d7227 */ /* 0x000fc800078e00ff */
[----:B------:R-:W-:Y:S01]  /*12230*/  @!P4 IMAD.IADD R4, R4, 0x1, -R5 ;  /* 0x000000010404c824 */ /* 0x000fe200078e0a05 */
[----:B------:R-:W-:Y:S01]  /*12240*/  ISETP.GE.AND P4, PT, R6, RZ, PT ;  /* 0x000000ff0600720c */ /* 0x000fe20003f86270 */
[----:B------:R-:W-:Y:S01]  /*12250*/  @!P2 IMAD.MOV R0, RZ, RZ, -R0 ;  /* 0x000000ffff00a224 */ /* 0x000fe200078e0a00 */
[----:B------:R-:W-:Y:S01]  /*12260*/  ISETP.GT.U32.AND P2, PT, R5, R18, PT ;  /* 0x000000120500720c */ /* 0x000fe20003f44070 */
[----:B------:R-:W-:Y:S01]  /*12270*/  IMAD.HI.U32 R6, R9, R15, RZ ;  /* 0x0000000f09067227 */ /* 0x000fe200078e00ff */
[----:B------:R-:W-:Y:S02]  /*12280*/  ISETP.GT.U32.AND P3, PT, R5, R4, PT ;  /* 0x000000040500720c */ /* 0x000fe40003f64070 */
[----:B------:R0:W-:Y:S01]  /*12290*/  STL [R1+0x30c], R0 ;  /* 0x00030c0001007387 */ /* 0x0001e20000100800 */
[----:B------:R-:W-:Y:S02]  /*122a0*/  IMAD.MOV R11, RZ, RZ, -R11 ;  /* 0x000000ffff0b7224 */ /* 0x000fe400078e0a0b */
[----:B------:R-:W-:-:S02]  /*122b0*/  IMAD.MOV R13, RZ, RZ, -R13 ;  /* 0x000000ffff0d7224 */ /* 0x000fc400078e0a0d */
[----:B------:R-:W-:Y:S02]  /*122c0*/  IMAD.MOV R6, RZ, RZ, -R6 ;  /* 0x000000ffff067224 */ /* 0x000fe400078e0a06 */
[C---:B------:R-:W-:Y:S02]  /*122d0*/  IMAD R16, R5.reuse, R11, R16 ;  /* 0x0000000b05107224 */ /* 0x040fe400078e0210 */
[C---:B------:R-:W-:Y:S02]  /*122e0*/  IMAD R17, R5.reuse, R13, R17 ;  /* 0x0000000d05117224 */ /* 0x040fe400078e0211 */
[----:B0-----:R-:W-:Y:S02]  /*122f0*/  IMAD.MOV.U32 R0, RZ, RZ, R8 ;  /* 0x000000ffff007224 */ /* 0x001fe400078e0008 */
[C---:B------:R-:W-:Y:S02]  /*12300*/  IMAD R15, R5.reuse, R6, R15 ;  /* 0x00000006050f7224 */ /* 0x040fe400078e020f */
[----:B------:R-:W-:Y:S01]  /*12310*/  @!P5 IMAD.MOV R0, RZ, RZ, -R0 ;  /* 0x000000ffff00d224 */ /* 0x000fe200078e0a00 */
[C---:B------:R-:W-:Y:S01]  /*12320*/  ISETP.GT.U32.AND P5, PT, R5.reuse, R16, PT ;  /* 0x000000100500720c */ /* 0x040fe20003fa4070 */
[----:B------:R-:W-:Y:S01]  /*12330*/  @!P6 IMAD.MOV R10, RZ, RZ, -R10 ;  /* 0x000000ffff0ae224 */ /* 0x000fe200078e0a0a */
[C---:B------:R-:W-:Y:S01]  /*12340*/  ISETP.GT.U32.AND P6, PT, R5.reuse, R17, PT ;  /* 0x000000110500720c */ /* 0x040fe20003fc4070 */
[----:B------:R-:W-:Y:S01]  /*12350*/  @!P2 IMAD.IADD R18, R18, 0x1, -R5 ;  /* 0x000000011212a824 */ /* 0x000fe200078e0a05 */
[----:B------:R-:W-:Y:S01]  /*12360*/  ISETP.GT.U32.AND P2, PT, R5, R15, PT ;  /* 0x0000000f0500720c */ /* 0x000fe20003f44070 */
[C---:B------:R-:W-:Y:S01]  /*12370*/  VIADD R11, R28.reuse, 0xa8 ;  /* 0x000000a81c0b7836 */ /* 0x040fe20000000000 */
[----:B------:R-:W-:Y:S01]  /*12380*/  STL [R1+0x308], R10 ;  /* 0x0003080a01007387 */ /* 0x000fe20000100800 */
[----:B------:R-:W-:-:S02]  /*12390*/  VIADD R8, R28, 0xa9 ;  /* 0x000000a91c087836 */ /* 0x000fc40000000000 */
[--C-:B------:R-:W-:Y:S01]  /*123a0*/  @!P3 IMAD.IADD R4, R4, 0x1, -R5.reuse ;  /* 0x000000010404b824 */ /* 0x100fe200078e0a05 */
[----:B------:R-:W-:Y:S01]  /*123b0*/  ISETP.GE.AND P3, PT, R2, RZ, PT ;  /* 0x000000ff0200720c */ /* 0x000fe20003f66270 */
[----:B------:R0:W-:Y:S01]  /*123c0*/  STL [R1+0x304], R0 ;  /* 0x0003040001007387 */ /* 0x0001e20000100800 */
[----:B------:R-:W-:Y:S01]  /*123d0*/  IABS R2, R11 ;  /* 0x0000000b00027213 */ /* 0x000fe20000000000 */
[--C-:B------:R-:W-:Y:S01]  /*123e0*/  @!P5 IMAD.IADD R16, R16, 0x1, -R5.reuse ;  /* 0x000000011010d824 */ /* 0x100fe200078e0a05 */
[----:B------:R-:W-:Y:S01]  /*123f0*/  IABS R6, R8 ;  /* 0x0000000800067213 */ /* 0x000fe20000000000 */
[--C-:B------:R-:W-:Y:S01]  /*12400*/  @!P6 IMAD.IADD R17, R17, 0x1, -R5.reuse ;  /* 0x000000011111e824 */ /* 0x100fe200078e0a05 */
[----:B------:R-:W-:Y:S01]  /*12410*/  ISETP.GE.AND P6, PT, R3, RZ, PT ;  /* 0x000000ff0300720c */ /* 0x000fe20003fc6270 */
[----:B------:R-:W-:Y:S01]  /*12420*/  @!P2 IMAD.IADD R15, R15, 0x1, -R5 ;  /* 0x000000010f0fa824 */ /* 0x000fe200078e0a05 */
[----:B------:R-:W-:Y:S01]  /*12430*/  ISETP.GT.U32.AND P2, PT, R5, R16, PT ;  /* 0x000000100500720c */ /* 0x000fe20003f44070 */
[----:B------:R-:W-:Y:S01]  /*12440*/  IMAD.HI.U32 R12, R9, R6, RZ ;  /* 0x00000006090c7227 */ /* 0x000fe200078e00ff */
[----:B------:R-:W-:-:S03]  /*12450*/  ISETP.GT.U32.AND P5, PT, R5, R17, PT ;  /* 0x000000110500720c */ /* 0x000fc60003fa4070 */
[----:B0-----:R-:W-:Y:S02]  /*12460*/  IMAD.MOV.U32 R0, RZ, RZ, R4 ;  /* 0x000000ffff007224 */ /* 0x001fe400078e0004 */
[----:B------:R-:W-:-:S04]  /*12470*/  IMAD.HI.U32 R4, R9, R2, RZ ;  /* 0x0000000209047227 */ /* 0x000fc800078e00ff */
[----:B------:R-:W-:Y:S02]  /*12480*/  IMAD.MOV R4, RZ, RZ, -R4 ;  /* 0x000000ffff047224 */ /* 0x000fe400078e0a04 */
[----:B------:R-:W-:Y:S02]  /*12490*/  IMAD.MOV R12, RZ, RZ, -R12 ;  /* 0x000000ffff0c7224 */ /* 0x000fe400078e0a0c */
[C---:B------:R-:W-:Y:S02]  /*124a0*/  IMAD R2, R5.reuse, R4, R2 ;  /* 0x0000000405027224 */ /* 0x040fe400078e0202 */
[C---:B------:R-:W-:Y:S02]  /*124b0*/  IMAD R6, R5.reuse, R12, R6 ;  /* 0x0000000c05067224 */ /* 0x040fe400078e0206 */
[----:B------:R-:W-:Y:S02]  /*124c0*/  VIADD R3, R28, 0xa7 ;  /* 0x000000a71c037836 */ /* 0x000fe40000000000 */
[--C-:B------:R-:W-:Y:S01]  /*124d0*/  @!P2 IMAD.IADD R16, R16, 0x1, -R5.reuse ;  /* 0x000000011010a824 */ /* 0x100fe200078e0a05 */
[----:B------:R-:W-:Y:S01]  /*124e0*/  ISETP.GT.U32.AND P2, PT, R5, R2, PT ;  /* 0x000000020500720c */ /* 0x000fe20003f44070 */
[----:B------:R-:W-:Y:S01]  /*124f0*/  @!P5 IMAD.IADD R17, R17, 0x1, -R5 ;  /* 0x000000011111d824 */ /* 0x000fe200078e0a05 */
[C---:B------:R-:W-:Y:S01]  /*12500*/  ISETP.GT.U32.AND P5, PT, R5.reuse, R6, PT ;  /* 0x000000060500720c */ /* 0x040fe20003fa4070 */
[----:B------:R-:W-:Y:S01]  /*12510*/  VIADD R12, R28, 0xa6 ;  /* 0x000000a61c0c7836 */ /* 0x000fe20000000000 */
[----:B------:R-:W-:Y:S01]  /*12520*/  IABS R19, R3 ;  /* 0x0000000300137213 */ /* 0x000fe20000000000 */
[----:B------:R-:W-:Y:S01]  /*12530*/  @!P0 IMAD.MOV R0, RZ, RZ, -R0 ;  /* 0x000000ffff008224 */ /* 0x000fe200078e0a00 */
[----:B------:R-:W-:Y:S01]  /*12540*/  ISETP.GT.U32.AND P0, PT, R5, R15, PT ;  /* 0x0000000f0500720c */ /* 0x000fe20003f04070 */
[----:B------:R-:W-:Y:S01]  /*12550*/  IMAD.MOV.U32 R10, RZ, RZ, R16 ;  /* 0x000000ffff0a7224 */ /* 0x000fe200078e0010 */
[----:B------:R-:W-:Y:S01]  /*12560*/  IABS R13, R12 ;  /* 0x0000000c000d7213 */ /* 0x000fe20000000000 */
[----:B------:R-:W-:Y:S01]  /*12570*/  IMAD.HI.U32 R20, R9, R19, RZ ;  /* 0x0000001309147227 */ /* 0x000fe200078e00ff */
[----:B------:R0:W-:Y:S03]  /*12580*/  STL [R1+0x2f8], R0 ;  /* 0x0002f80001007387 */ /* 0x0001e60000100800 */
[----:B------:R-:W-:-:S02]  /*12590*/  IMAD.MOV R20, RZ, RZ, -R20 ;  /* 0x000000ffff147224 */ /* 0x000fc400078e0a14 */
[--C-:B------:R-:W-:Y:S02]  /*125a0*/  @!P2 IMAD.IADD R2, R2, 0x1, -R5.reuse ;  /* 0x000000010202a824 */ /* 0x100fe400078e0a05 */
[----:B------:R-:W-:Y:S01]  /*125b0*/  @!P5 IMAD.IADD R6, R6, 0x1, -R5 ;  /* 0x000000010606d824 */ /* 0x000fe200078e0a05 */
[----:B------:R-:W-:Y:S01]  /*125c0*/  ISETP.GE.AND P5, PT, R11, RZ, PT ;  /* 0x000000ff0b00720c */ /* 0x000fe20003fa6270 */
[C---:B------:R-:W-:Y:S01]  /*125d0*/  IMAD R11, R5.reuse, R20, R19 ;  /* 0x00000014050b7224 */ /* 0x040fe200078e0213 */
[----:B------:R-:W-:Y:S01]  /*125e0*/  ISETP.GT.U32.AND P2, PT, R5, R2, PT ;  /* 0x000000020500720c */ /* 0x000fe20003f44070 */
[----:B------:R-:W-:-:S04]  /*125f0*/  IMAD.HI.U32 R14, R9, R13, RZ ;  /* 0x0000000d090e7227 */ /* 0x000fc800078e00ff */
[----:B------:R-:W-:Y:S01]  /*12600*/  @!P4 IMAD.MOV R17, RZ, RZ, -R17 ;  /* 0x000000ffff11c224 */ /* 0x000fe200078e0a11 */
[----:B------:R-:W-:Y:S01]  /*12610*/  ISETP.GT.U32.AND P4, PT, R5, R11, PT ;  /* 0x0000000b0500720c */ /* 0x000fe20003f84070 */
[----:B------:R-:W-:Y:S02]  /*12620*/  IMAD.MOV R14, RZ, RZ, -R14 ;  /* 0x000000ffff0e7224 */ /* 0x000fe400078e0a0e */
[----:B0-----:R-:W-:Y:S02]  /*12630*/  IMAD.MOV.U32 R0, RZ, RZ, R18 ;  /* 0x000000ffff007224 */ /* 0x001fe400078e0012 */
[----:B------:R-:W-:Y:S01]  /*12640*/  @!P3 IMAD.MOV R10, RZ, RZ, -R10 ;  /* 0x000000ffff0ab224 */ /* 0x000fe200078e0a0a */
[----:B------:R-:W-:Y:S01]  /*12650*/  ISETP.GE.AND P3, PT, R3, RZ, PT ;  /* 0x000000ff0300720c */ /* 0x000fe20003f66270 */
[C---:B------:R-:W-:Y:S02]  /*12660*/  IMAD R3, R5.reuse, R14, R13 ;  /* 0x0000000e05037224 */ /* 0x040fe400078e020d */
[----:B------:R-:W-:Y:S01]  /*12670*/  @!P1 IMAD.MOV R0, RZ, RZ, -R0 ;  /* 0x000000ffff009224 */ /* 0x000fe200078e0a00 */
[----:B------:R-:W-:Y:S01]  /*12680*/  ISETP.GT.U32.AND P1, PT, R5, R6, PT ;  /* 0x000000060500720c */ /* 0x000fe20003f24070 */
[--C-:B------:R-:W-:Y:S01]  /*12690*/  @!P0 IMAD.IADD R15, R15, 0x1, -R5.reuse ;  /* 0x000000010f0f8824 */ /* 0x100fe200078e0a05 */
[----:B------:R-:W-:Y:S01]  /*126a0*/  ISETP.GE.AND P0, PT, R8, RZ, PT ;  /* 0x000000ff0800720c */ /* 0x000fe20003f06270 */
[----:B------:R-:W-:Y:S01]  /*126b0*/  VIADD R4, R28, 0xa5 ;  /* 0x000000a51c047836 */ /* 0x000fe20000000000 */
[----:B------:R0:W-:Y:S01]  /*126c0*/  STL [R1+0x2f4], R0 ;  /* 0x0002f40001007387 */ /* 0x0001e20000100800 */
[--C-:B------:R-:W-:Y:S01]  /*126d0*/  @!P2 IMAD.IADD R2, R2, 0x1, -R5.reuse ;  /* 0x000000010202a824 */ /* 0x100fe200078e0a05 */
[----:B------:R-:W-:Y:S01]  /*126e0*/  ISETP.GT.U32.AND P2, PT, R5, R3, PT ;  /* 0x000000030500720c */ /* 0x000fe20003f44070 */
[--C-:B------:R-:W-:Y:S01]  /*126f0*/  @!P4 IMAD.IADD R11, R11, 0x1, -R5.reuse ;  /* 0x000000010b0bc824 */ /* 0x100fe200078e0a05 */
[----:B------:R-:W-:Y:S01]  /*12700*/  IABS R8, R4 ;  /* 0x0000000400087213 */ /* 0x000fe20000000000 */
[----:B------:R1:W-:Y:S03]  /*12710*/  STL [R1+0x2f0], R17 ;  /* 0x0002f01101007387 */ /* 0x0003e60000100800 */
[----:B------:R-:W-:Y:S01]  /*12720*/  ISETP.GT.U32.AND P4, PT, R5, R11, PT ;  /* 0x0000000b0500720c */ /* 0x000fe20003f84070 */
[----:B------:R-:W-:Y:S01]  /*12730*/  @!P1 IMAD.IADD R6, R6, 0x1, -R5 ;  /* 0x0000000106069824 */ /* 0x000fe200078e0a05 */
[----:B------:R2:W-:Y:S01]  /*12740*/  STL [R1+0x2ec], R10 ;  /* 0x0002ec0a01007387 */ /* 0x0005e20000100800 */
        /* <DEDUP_REMOVED lines=8> */
[----:B------:R-:W-:Y:S01]  /*127d0*/  @!P2 IMAD.IADD R3, R3, 0x1, -R5 ;  /* 0x000000010303a824 */ /* 0x000fe200078e0a05 */
[----:B-1----:R-:W-:Y:S01]  /*127e0*/  IABS R17, R12 ;  /* 0x0000000c00117213 */ /* 0x002fe20000000000 */
[----:B--2---:R-:W-:Y:S02]  /*127f0*/  IMAD.MOV.U32 R10, RZ, RZ, R6 ;  /* 0x000000ffff0a7224 */ /* 0x004fe400078e0006 */
[C---:B------:R-:W-:Y:S01]  /*12800*/  IMAD R4, R5.reuse, R15, R8 ;  /* 0x0000000f05047224 */ /* 0x040fe200078e0208 */
[----:B------:R-:W-:Y:S01]  /*12810*/  ISETP.GT.U32.AND P2, PT, R5, R3, PT ;  /* 0x000000030500720c */ /* 0x000fe20003f44070 */
[----:B------:R-:W-:Y:S01]  /*12820*/  @!P0 IMAD.MOV R10, RZ, RZ, -R10 ;  /* 0x000000ffff0a8224 */ /* 0x000fe200078e0a0a */
[----:B------:R-:W-:Y:S01]  /*12830*/  ISETP.GE.AND P0, PT, R12, RZ, PT ;  /* 0x000000ff0c00720c */ /* 0x000fe20003f06270 */
[----:B------:R-:W-:-:S03]  /*12840*/  IMAD.HI.U32 R8, R9, R17, RZ ;  /* 0x0000001109087227 */ /* 0x000fc600078e00ff */
[----:B------:R-:W-:Y:S01]  /*12850*/  STL [R1+0x2e4], R10 ;  /* 0x0002e40a01007387 */ /* 0x000fe20000100800 */
[----:B0-----:R-:W-:Y:S02]  /*12860*/  IMAD.MOV.U32 R0, RZ, RZ, R2 ;  /* 0x000000ffff007224 */ /* 0x001fe400078e0002 */
[----:B------:R-:W-:Y:S02]  /*12870*/  VIADD R2, R28, 0xa3 ;  /* 0x000000a31c027836 */ /* 0x000fe40000000000 */
[----:B------:R-:W-:Y:S01]  /*12880*/  @!P5 IMAD.MOV R0, RZ, RZ, -R0 ;  /* 0x000000ffff00d224 */ /* 0x000fe200078e0a00 */
[----:B------:R-:W-:Y:S01]  /*12890*/  ISETP.GT.U32.AND P5, PT, R5, R4, PT ;  /* 0x000000040500720c */ /* 0x000fe20003fa4070 */
[--C-:B------:R-:W-:Y:S01]  /*128a0*/  @!P4 IMAD.IADD R11, R11, 0x1, -R5.reuse ;  /* 0x000000010b0bc824 */ /* 0x100fe200078e0a05 */
[----:B------:R-:W-:Y:S01]  /*128b0*/  IABS R12, R2 ;  /* 0x00000002000c7213 */ /* 0x000fe20000000000 */
[----:B------:R-:W-:Y:S01]  /*128c0*/  IMAD.MOV R8, RZ, RZ, -R8 ;  /* 0x000000ffff087224 */ /* 0x000fe200078e0a08 */
[----:B------:R0:W-:Y:S01]  /*128d0*/  STL [R1+0x2e0], R0 ;  /* 0x0002e00001007387 */ /* 0x0001e20000100800 */
[----:B------:R-:W-:Y:S01]  /*128e0*/  @!P2 IMAD.IADD R3, R3, 0x1, -R5 ;  /* 0x000000010303a824 */ /* 0x000fe200078e0a05 */
[----:B------:R-:W-:Y:S01]  /*128f0*/  ISETP.GE.AND P4, PT, R2, RZ, PT ;  /* 0x000000ff0200720c */ /* 0x000fe20003f86270 */
[----:B------:R-:W-:-:S02]  /*12900*/  IMAD R17, R5, R8, R17 ;  /* 0x0000000805117224 */ /* 0x000fc400078e0211 */
[----:B------:R-:W-:-:S04]  /*12910*/  IMAD.HI.U32 R8, R9, R12, RZ ;  /* 0x0000000c09087227 */ /* 0x000fc800078e00ff */
[----:B------:R-:W-:Y:S02]  /*12920*/  IMAD.MOV R8, RZ, RZ, -R8 ;  /* 0x000000ffff087224 */ /* 0x000fe400078e0a08 */
[----:B0-----:R-:W-:Y:S02]  /*12930*/  IMAD.MOV.U32 R0, RZ, RZ, R11 ;  /* 0x000000ffff007224 */ /* 0x001fe400078e000b */
[----:B------:R-:W-:Y:S02]  /*12940*/  VIADD R6, R28, 0xa2 ;  /* 0x000000a21c067836 */ /* 0x000fe40000000000 */
[----:B------:R-:W-:Y:S01]  /*12950*/  @!P3 IMAD.MOV R0, RZ, RZ, -R0 ;  /* 0x000000ffff00b224 */ /* 0x000fe200078e0a00 */
[C---:B------:R-:W-:Y:S01]  /*12960*/  ISETP.GT.U32.AND P3, PT, R5.reuse, R17, PT ;  /* 0x000000110500720c */ /* 0x040fe20003f64070 */
[----:B------:R-:W-:Y:S01]  /*12970*/  IMAD R12, R5, R8, R12 ;  /* 0x00000008050c7224 */ /* 0x000fe200078e020c */
[----:B------:R-:W-:Y:S01]  /*12980*/  IABS R14, R6 ;  /* 0x00000006000e7213 */ /* 0x000fe20000000000 */
[----:B------:R-:W-:Y:S01]  /*12990*/  @!P5 IMAD.IADD R4, R4, 0x1, -R5 ;  /* 0x000000010404d824 */ /* 0x000fe200078e0a05 */
[----:B------:R0:W-:Y:S01]  /*129a0*/  STL [R1+0x2dc], R0 ;  /* 0x0002dc0001007387 */ /* 0x0001e20000100800 */
[----:B------:R-:W-:Y:S01]  /*129b0*/  ISETP.GE.AND P2, PT, R6, RZ, PT ;  /* 0x000000ff0600720c */ /* 0x000fe20003f46270 */
[----:B------:R-:W-:-:S02]  /*129c0*/  VIADD R2, R28, 0xa1 ;  /* 0x000000a11c027836 */ /* 0x000fc40000000000 */
[----:B------:R-:W-:Y:S01]  /*129d0*/  IMAD.HI.U32 R6, R9, R14, RZ ;  /* 0x0000000e09067227 */ /* 0x000fe200078e00ff */
[C---:B------:R-:W-:Y:S02]  /*129e0*/  ISETP.GT.U32.AND P5, PT, R5.reuse, R4, PT ;  /* 0x000000040500720c */ /* 0x040fe40003fa4070 */
[----:B------:R-:W-:Y:S01]  /*129f0*/  IABS R11, R2 ;  /* 0x00000002000b7213 */ /* 0x000fe20000000000 */
[----:B------:R-:W-:Y:S02]  /*12a00*/  IMAD.MOV R6, RZ, RZ, -R6 ;  /* 0x000000ffff067224 */ /* 0x000fe400078e0a06 */
[----:B0-----:R-:W-:Y:S02]  /*12a10*/  IMAD.MOV.U32 R0, RZ, RZ, R3 ;  /* 0x000000ffff007224 */ /* 0x001fe400078e0003 */
[----:B------:R-:W-:Y:S02]  /*12a20*/  VIADD R3, R28, 0xa0 ;  /* 0x000000a01c037836 */ /* 0x000fe40000000000 */
[----:B------:R-:W-:Y:S01]  /*12a30*/  @!P6 IMAD.MOV R0, RZ, RZ, -R0 ;  /* 0x000000ffff00e224 */ /* 0x000fe200078e0a00 */
[----:B------:R-:W-:Y:S01]  /*12a40*/  ISETP.GT.U32.AND P6, PT, R5, R12, PT ;  /* 0x0000000c0500720c */ /* 0x000fe20003fc4070 */
[----:B------:R-:W-:-:S02]  /*12a50*/  @!P3 IMAD.IADD R17, R17, 0x1, -R5 ;  /* 0x000000011111b824 */ /* 0x000fc400078e0a05 */
[C---:B------:R-:W-:Y:S01]  /*12a60*/  IMAD R14, R5.reuse, R6, R14 ;  /* 0x00000006050e7224 */ /* 0x040fe200078e020e */
[----:B------:R-:W-:Y:S01]  /*12a70*/  IABS R6, R3 ;  /* 0x0000000300067213 */ /* 0x000fe20000000000 */
[----:B------:R-:W-:Y:S01]  /*12a80*/  @!P5 IMAD.IADD R4, R4, 0x1, -R5 ;  /* 0x000000010404d824 */ /* 0x000fe200078e0a05 */
[----:B------:R-:W-:Y:S01]  /*12a90*/  ISETP.GT.U32.AND P3, PT, R5, R17, PT ;  /* 0x000000110500720c */ /* 0x000fe20003f64070 */
[----:B------:R0:W-:Y:S01]  /*12aa0*/  STL [R1+0x2d4], R0 ;  /* 0x0002d40001007387 */ /* 0x0001e20000100800 */
[----:B------:R-:W-:Y:S01]  /*12ab0*/  ISETP.GE.AND P5, PT, R2, RZ, PT ;  /* 0x000000ff0200720c */ /* 0x000fe20003fa6270 */
[----:B------:R-:W-:-:S04]  /*12ac0*/  IMAD.HI.U32 R13, R9, R6, RZ ;  /* 0x00000006090d7227 */ /* 0x000fc800078e00ff */
[----:B------:R-:W-:Y:S02]  /*12ad0*/  @!P6 IMAD.IADD R12, R12, 0x1, -R5 ;  /* 0x000000010c0ce824 */ /* 0x000fe400078e0a05 */
[----:B------:R-:W-:Y:S02]  /*12ae0*/  IMAD.MOV R13, RZ, RZ, -R13 ;  /* 0x000000ffff0d7224 */ /* 0x000fe400078e0a0d */
[----:B0-----:R-:W-:Y:S01]  /*12af0*/  IMAD.MOV.U32 R0, RZ, RZ, R4 ;  /* 0x000000ffff007224 */ /* 0x001fe200078e0004 */
[----:B------:R-:W-:Y:S01]  /*12b00*/  ISETP.GT.U32.AND P6, PT, R5, R12, PT ;  /* 0x0000000c0500720c */ /* 0x000fe20003fc4070 */
[----:B------:R-:W-:-:S04]  /*12b10*/  IMAD.HI.U32 R2, R9, R11, RZ ;  /* 0x0000000b09027227 */ /* 0x000fc800078e00ff */
[----:B------:R-:W-:Y:S01]  /*12b20*/  @!P1 IMAD.MOV R0, RZ, RZ, -R0 ;  /* 0x000000ffff009224 */ /* 0x000fe200078e0a00 */
[C---:B------:R-:W-:Y:S01]  /*12b30*/  ISETP.GT.U32.AND P1, PT, R5.reuse, R14, PT ;  /* 0x0000000e0500720c */ /* 0x040fe20003f24070 */
[----:B------:R-:W-:Y:S02]  /*12b40*/  IMAD R6, R5, R13, R6 ;  /* 0x0000000d05067224 */ /* 0x000fe400078e0206 */
[----:B------:R-:W-:Y:S01]  /*12b50*/  IMAD.MOV R2, RZ, RZ, -R2 ;  /* 0x000000ffff027224 */ /* 0x000fe200078e0a02 */
[----:B------:R0:W-:Y:S01]  /*12b60*/  STL [R1+0x2cc], R0 ;  /* 0x0002cc0001007387 */ /* 0x0001e20000100800 */
[--C-:B------:R-:W-:Y:S02]  /*12b70*/  @!P3 IMAD.IADD R17, R17, 0x1, -R5.reuse ;  /* 0x000000011111b824 */ /* 0x100fe400078e0a05 */
[----:B------:R-:W-:Y:S01]  /*12b80*/  @!P6 IMAD.IADD R12, R12, 0x1, -R5 ;  /* 0x000000010c0ce824 */ /* 0x000fe200078e0a05 */
[C---:B------:R-:W-:Y:S01]  /*12b90*/  ISETP.GT.U32.AND P6, PT, R5.reuse, R6, PT ;  /* 0x000000060500720c */ /* 0x040fe20003fc4070 */
[----:B------:R-:W-:-:S02]  /*12ba0*/  IMAD R11, R5, R2, R11 ;  /* 0x00000002050b7224 */ /* 0x000fc400078e020b */
[C---:B------:R-:W-:Y:S02]  /*12bb0*/  VIADD R8, R28.reuse, 0x9f ;  /* 0x0000009f1c087836 */ /* 0x040fe40000000000 */
[----:B------:R-:W-:Y:S01]  /*12bc0*/  VIADD R4, R28, 0x9e ;  /* 0x0000009e1c047836 */ /* 0x000fe20000000000 */
[----:B------:R-:W-:Y:S01]  /*12bd0*/  ISETP.GT.U32.AND P3, PT, R5, R11, PT ;  /* 0x0000000b0500720c */ /* 0x000fe20003f64070 */
[----:B0-----:R-:W-:Y:S01]  /*12be0*/  IMAD.MOV.U32 R0, RZ, RZ, R17 ;  /* 0x000000ffff007224 */ /* 0x001fe200078e0011 */
[----:B------:R-:W-:Y:S01]  /*12bf0*/  IABS R21, R8 ;  /* 0x0000000800157213 */ /* 0x000fe20000000000 */
[--C-:B------:R-:W-:Y:S01]  /*12c00*/  @!P1 IMAD.IADD R14, R14, 0x1, -R5.reuse ;  /* 0x000000010e0e9824 */ /* 0x100fe200078e0a05 */
[----:B------:R-:W-:Y:S01]  /*12c10*/  IABS R15, R4 ;  /* 0x00000004000f7213 */ /* 0x000fe20000000000 */
[----:B------:R-:W-:Y:S01]  /*12c20*/  @!P0 IMAD.MOV R0, RZ, RZ, -R0 ;  /* 0x000000ffff008224 */ /* 0x000fe200078e0a00 */
[----:B------:R-:W-:Y:S01]  /*12c30*/  ISETP.GE.AND P0, PT, R3, RZ, PT ;  /* 0x000000ff0300720c */ /* 0x000fe20003f06270 */
[----:B------:R-:W-:Y:S01]  /*12c40*/  @!P6 IMAD.IADD R6, R6, 0x1, -R5 ;  /* 0x000000010606e824 */ /* 0x000fe200078e0a05 */
[----:B------:R-:W-:Y:S01]  /*12c50*/  ISETP.GT.U32.AND P1, PT, R5, R14, PT ;  /* 0x0000000e0500720c */ /* 0x000fe20003f24070 */
[----:B------:R-:W-:Y:S01]  /*12c60*/  IMAD.HI.U32 R16, R9, R21, RZ ;  /* 0x0000001509107227 */ /* 0x000fe200078e00ff */
[----:B------:R0:W-:Y:S01]  /*12c70*/  STL [R1+0x2c8], R0 ;  /* 0x0002c80001007387 */ /* 0x0001e20000100800 */
[----:B------:R-:W-:-:S02]  /*12c80*/  ISETP.GE.AND P6, PT, R8, RZ, PT ;  /* 0x000000ff0800720c */ /* 0x000fc40003fc6270 */
[----:B------:R-:W-:Y:S02]  /*12c90*/  VIADD R2, R28, 0x9d ;  /* 0x0000009d1c027836 */ /* 0x000fe40000000000 */
[----:B------:R-:W-:Y:S02]  /*12ca0*/  IMAD.MOV R16, RZ, RZ, -R16 ;  /* 0x000000ffff107224 */ /* 0x000fe400078e0a10 */
[----:B------:R-:W-:Y:S01]  /*12cb0*/  IMAD.HI.U32 R3, R9, R15, RZ ;  /* 0x0000000f09037227 */ /* 0x000fe200078e00ff */
[----:B------:R-:W-:-:S03]  /*12cc0*/  IABS R13, R2 ;  /* 0x00000002000d7213 */ /* 0x000fc60000000000 */
[----:B0-----:R-:W-:Y:S02]  /*12cd0*/  IMAD.MOV.U32 R0, RZ, RZ, R12 ;  /* 0x000000ffff007224 */ /* 0x001fe400078e000c */
[----:B------:R-:W-:Y:S02]  /*12ce0*/  @!P3 IMAD.IADD R11, R11, 0x1, -R5 ;  /* 0x000000010b0bb824 */ /* 0x000fe400078e0a05 */
[----:B------:R-:W-:Y:S01]  /*12cf0*/  @!P4 IMAD.MOV R0, RZ, RZ, -R0 ;  /* 0x000000ffff00c224 */ /* 0x000fe200078e0a00 */
[C---:B------:R-:W-:Y:S01]  /*12d00*/  ISETP.GT.U32.AND P4, PT, R5.reuse, R6, PT ;  /* 0x000000060500720c */ /* 0x040fe20003f84070 */
[C---:B------:R-:W-:Y:S01]  /*12d10*/  IMAD R21, R5.reuse, R16, R21 ;  /* 0x0000001005157224 */ /* 0x040fe200078e0215 */
[C---:B------:R-:W-:Y:S01]  /*12d20*/  ISETP.GT.U32.AND P3, PT, R5.reuse, R11, PT ;  /* 0x0000000b0500720c */ /* 0x040fe20003f64070 */
[----:B------:R-:W-:Y:S01]  /*12d30*/  IMAD.MOV R3, RZ, RZ, -R3 ;  /* 0x000000ffff037224 */ /* 0x000fe200078e0a03 */
[----:B------:R-:W-:Y:S01]  /*12d40*/  STL [R1+0x2c4], R0 ;  /* 0x0002c40001007387 */ /* 0x000fe20000100800 */
[----:B------:R-:W-:Y:S01]  /*12d50*/  @!P1 IMAD.IADD R14, R14, 0x1, -R5 ;  /* 0x000000010e0e9824 */ /* 0x000fe200078e0a05 */
[C---:B------:R-:W-:Y:S01]  /*12d60*/  ISETP.GT.U32.AND P1, PT, R5.reuse, R21, PT ;  /* 0x000000150500720c */ /* 0x040fe20003f24070 */
[----:B------:R-:W-:-:S02]  /*12d70*/  IMAD R15, R5, R3, R15 ;  /* 0x00000003050f7224 */ /* 0x000fc400078e020f */
[----:B------:R-:W-:-:S04]  /*12d80*/  IMAD.HI.U32 R8, R9, R13, RZ ;  /* 0x0000000d09087227 */ /* 0x000fc800078e00ff */
[--C-:B------:R-:W-:Y:S01]  /*12d90*/  @!P4 IMAD.IADD R6, R6, 0x1, -R5.reuse ;  /* 0x000000010606c824 */ /* 0x100fe200078e0a05 */
[----:B------:R-:W-:Y:S01]  /*12da0*/  ISETP.GT.U32.AND P4, PT, R5, R15, PT ;  /* 0x0000000f0500720c */ /* 0x000fe20003f84070 */
[----:B------:R-:W-:Y:S02]  /*12db0*/  IMAD.MOV R8, RZ, RZ, -R8 ;  /* 0x000000ffff087224 */ /* 0x000fe400078e0a08 */
[----:B------:R-:W-:Y:S01]  /*12dc0*/  @!P3 IMAD.IADD R11, R11, 0x1, -R5 ;  /* 0x000000010b0bb824 */ /* 0x000fe200078e0a05 */
[----:B------:R-:W-:Y:S01]  /*12dd0*/  ISETP.GE.AND P3, PT, R4, RZ, PT ;  /* 0x000000ff0400720c */ /* 0x000fe20003f66270 */
[----:B------:R-:W-:Y:S02]  /*12de0*/  IMAD R13, R5, R8, R13 ;  /* 0x00000008050d7224 */ /* 0x000fe400078e020d */
[----:B------:R-:W-:Y:S02]  /*12df0*/  VIADD R4, R28, 0x9c ;  /* 0x0000009c1c047836 */ /* 0x000fe40000000000 */
[----:B------:R-:W-:-:S02]  /*12e00*/  @!P1 IMAD.IADD R21, R21, 0x1, -R5 ;  /* 0x0000000115159824 */ /* 0x000fc400078e0a05 */
[----:B------:R-:W-:Y:S01]  /*12e10*/  @!P2 IMAD.MOV R14, RZ, RZ, -R14 ;  /* 0x000000ffff0ea224 */ /* 0x000fe200078e0a0e */
[----:B------:R-:W-:Y:S01]  /*12e20*/  ISETP.GT.U32.AND P2, PT, R5, R13, PT ;  /* 0x0000000d0500720c */ /* 0x000fe20003f44070 */
[----:B------:R-:W-:Y:S01]  /*12e30*/  IMAD.MOV.U32 R10, RZ, RZ, R11 ;  /* 0x000000ffff0a7224 */ /* 0x000fe200078e000b */
[----:B------:R-:W-:Y:S01]  /*12e40*/  IABS R12, R4 ;  /* 0x00000004000c7213 */ /* 0x000fe20000000000 */
[--C-:B------:R-:W-:Y:S01]  /*12e50*/  @!P4 IMAD.IADD R15, R15, 0x1, -R5.reuse ;  /* 0x000000010f0fc824 */ /* 0x100fe200078e0a05 */
[C---:B------:R-:W-:Y:S01]  /*12e60*/  ISETP.GT.U32.AND P1, PT, R5.reuse, R21, PT ;  /* 0x000000150500720c */ /* 0x040fe20003f24070 */
[----:B------:R-:W-:Y:S01]  /*12e70*/  @!P5 IMAD.MOV R10, RZ, RZ, -R10 ;  /* 0x000000ffff0ad224 */ /* 0x000fe200078e0a0a */
[----:B------:R-:W-:Y:S01]  /*12e80*/  ISETP.GE.AND P5, PT, R2, RZ, PT ;  /* 0x000000ff0200720c */ /* 0x000fe20003fa6270 */
[----:B------:R-:W-:Y:S01]  /*12e90*/  VIADD R3, R28, 0x9b ;  /* 0x0000009b1c037836 */ /* 0x000fe20000000000 */
[----:B------:R-:W-:Y:S01]  /*12ea0*/  ISETP.GT.U32.AND P4, PT, R5, R15, PT ;  /* 0x0000000f0500720c */ /* 0x000fe20003f84070 */
[----:B------:R-:W-:Y:S01]  /*12eb0*/  IMAD.HI.U32 R2, R9, R12, RZ ;  /* 0x0000000c09027227 */ /* 0x000fe200078e00ff */
[----:B------:R0:W-:Y:S02]  /*12ec0*/  STL [R1+0x2c0], R14 ;  /* 0x0002c00e01007387 */ /* 0x0001e40000100800 */
[----:B------:R-:W-:Y:S01]  /*12ed0*/  IABS R8, R3 ;  /* 0x0000000300087213 */ /* 0x000fe20000000000 */
[----:B------:R-:W-:Y:S01]  /*12ee0*/  IMAD.MOV R2, RZ, RZ, -R2 ;  /* 0x000000ffff027224 */ /* 0x000fe200078e0a02 */
[----:B------:R-:W-:Y:S01]  /*12ef0*/  STL [R1+0x2bc], R10 ;  /* 0x0002bc0a01007387 */ /* 0x000fe20000100800 */
[----:B------:R-:W-:-:S02]  /*12f00*/  @!P2 IMAD.IADD R13, R13, 0x1, -R5 ;  /* 0x000000010d0da824 */ /* 0x000fc400078e0a05 */
[----:B------:R-:W-:Y:S01]  /*12f10*/  @!P1 IMAD.IADD R21, R21, 0x1, -R5 ;  /* 0x0000000115159824 */ /* 0x000fe200078e0a05 */
[----:B------:R-:W-:Y:S01]  /*12f20*/  ISETP.GE.AND P1, PT, R3, RZ, PT ;  /* 0x000000ff0300720c */ /* 0x000fe20003f26270 */
[C---:B------:R-:W-:Y:S01]  /*12f30*/  IMAD R12, R5.reuse, R2, R12 ;  /* 0x00000002050c7224 */ /* 0x040fe200078e020c */
[----:B------:R-:W-:Y:S01]  /*12f40*/  ISETP.GT.U32.AND P2, PT, R5, R13, PT ;  /* 0x0000000d0500720c */ /* 0x000fe20003f44070 */
[----:B0-----:R-:W-:Y:S02]  /*12f50*/  VIADD R14, R28, 0x9a ;  /* 0x0000009a1c0e7836 */ /* 0x001fe40000000000 */
[----:B------:R-:W-:-:S04]  /*12f60*/  IMAD.HI.U32 R3, R9, R8, RZ ;  /* 0x0000000809037227 */ /* 0x000fc800078e00ff */
[----:B------:R-:W-:Y:S01]  /*12f70*/  @!P4 IMAD.IADD R15, R15, 0x1, -R5 ;  /* 0x000000010f0fc824 */ /* 0x000fe200078e0a05 */
[C---:B------:R-:W-:Y:S01]  /*12f80*/  ISETP.GT.U32.AND P4, PT, R5.reuse, R12, PT ;  /* 0x0000000c0500720c */ /* 0x040fe20003f84070 */
[----:B------:R-:W-:Y:S01]  /*12f90*/  IMAD.MOV.U32 R0, RZ, RZ, R6 ;  /* 0x000000ffff007224 */ /* 0x000fe200078e0006 */
[----:B------:R-:W-:Y:S01]  /*12fa0*/  IABS R6, R14 ;  /* 0x0000000e00067213 */ /* 0x000fe20000000000 */
[----:B------:R-:W-:Y:S02]  /*12fb0*/  IMAD.MOV R3, RZ, RZ, -R3 ;  /* 0x000000ffff037224 */ /* 0x000fe400078e0a03 */
[----:B------:R-:W-:Y:S01]  /*12fc0*/  @!P0 IMAD.MOV R0, RZ, RZ, -R0 ;  /* 0x000000ffff008224 */ /* 0x000fe200078e0a00 */
[----:B------:R-:W-:Y:S01]  /*12fd0*/  ISETP.GE.AND P0, PT, R4, RZ, PT ;  /* 0x000000ff0400720c */ /* 0x000fe20003f06270 */
[----:B------:R-:W-:Y:S02]  /*12fe0*/  IMAD R8, R5, R3, R8 ;  /* 0x0000000305087224 */ /* 0x000fe400078e0208 */
[----:B------:R-:W-:Y:S01]  /*12ff0*/  IMAD.HI.U32 R4, R9, R6, RZ ;  /* 0x0000000609047227 */ /* 0x000fe200078e00ff */
[----:B------:R0:W-:Y:S03]  /*13000*/  STL [R1+0x2b4], R0 ;  /* 0x0002b40001007387 */ /* 0x0001e60000100800 */
[----:B------:R-:W-:Y:S01]  /*13010*/  @!P2 IMAD.IADD R13, R13, 0x1, -R5 ;  /* 0x000000010d0da824 */ /* 0x000fe200078e0a05 */
[----:B------:R-:W-:Y:S01]  /*13020*/  ISETP.GT.U32.AND P2, PT, R5, R8, PT ;  /* 0x000000080500720c */ /* 0x000fe20003f44070 */
[----:B------:R-:W-:-:S02]  /*13030*/  IMAD.MOV R4, RZ, RZ, -R4 ;  /* 0x000000ffff047224 */ /* 0x000fc400078e0a04 */
[----:B------:R-:W-:Y:S02]  /*13040*/  VIADD R2, R28, 0x99 ;  /* 0x000000991c027836 */ /* 0x000fe40000000000 */
[----:B------:R-:W-:Y:S02]  /*13050*/  @!P4 IMAD.IADD R12, R12, 0x1, -R5 ;  /* 0x000000010c0cc824 */ /* 0x000fe400078e0a05 */
[----:B0-----:R-:W-:Y:S01]  /*13060*/  IMAD.MOV.U32 R0, RZ, RZ, R21 ;  /* 0x000000ffff007224 */ /* 0x001fe200078e0015 */
[----:B------:R-:W-:Y:S01]  /*13070*/  IABS R20, R2 ;  /* 0x0000000200147213 */ /* 0x000fe20000000000 */
[C---:B------:R-:W-:Y:S02]  /*13080*/  IMAD R6, R5.reuse, R4, R6 ;  /* 0x0000000405067224 */ /* 0x040fe400078e0206 */
[C---:B------:R-:W-:Y:S02]  /*13090*/  VIADD R11, R28.reuse, 0x98 ;  /* 0x000000981c0b7836 */ /* 0x040fe40000000000 */
[----:B------:R-:W-:Y:S01]  /*130a0*/  @!P6 IMAD.MOV R0, RZ, RZ, -R0 ;  /* 0x000000ffff00e224 */ /* 0x000fe200078e0a00 */
[C---:B------:R-:W-:Y:S01]  /*130b0*/  ISETP.GT.U32.AND P6, PT, R5.reuse, R12, PT ;  /* 0x0000000c0500720c */ /* 0x040fe20003fc4070 */
[----:B------:R-:W-:Y:S01]  /*130c0*/  VIADD R3, R28, 0x97 ;  /* 0x000000971c037836 */ /* 0x000fe20000000000 */
[----:B------:R-:W-:Y:S01]  /*130d0*/  ISETP.GT.U32.AND P4, PT, R5, R6, PT ;  /* 0x000000060500720c */ /* 0x000fe20003f84070 */
[C---:B------:R-:W-:Y:S01]  /*130e0*/  IMAD.HI.U32 R17, R9.reuse, R20, RZ ;  /* 0x0000001409117227 */ /* 0x040fe200078e00ff */
[----:B------:R-:W-:Y:S01]  /*130f0*/  IABS R19, R11 ;  /* 0x0000000b00137213 */ /* 0x000fe20000000000 */
[----:B------:R0:W-:Y:S01]  /*13100*/  STL [R1+0x2b0], R0 ;  /* 0x0002b00001007387 */ /* 0x0001e20000100800 */
[----:B------:R-:W-:Y:S01]  /*13110*/  IABS R18, R3 ;  /* 0x0000000300127213 */ /* 0x000fe20000000000 */
[----:B------:R-:W-:Y:S01]  /*13120*/  @!P2 IMAD.IADD R8, R8, 0x1, -R5 ;  /* 0x000000010808a824 */ /* 0x000fe200078e0a05 */
[----:B------:R-:W-:Y:S01]  /*13130*/  ISETP.GE.AND P2, PT, R14, RZ, PT ;  /* 0x000000ff0e00720c */ /* 0x000fe20003f46270 */
[----:B------:R-:W-:-:S04]  /*13140*/  IMAD.HI.U32 R16, R9, R19, RZ ;  /* 0x0000001309107227 */ /* 0x000fc800078e00ff */
[----:B------:R-:W-:Y:S02]  /*13150*/  IMAD.MOV R17, RZ, RZ, -R17 ;  /* 0x000000ffff117224 */ /* 0x000fe400078e0a11 */
[----:B0-----:R-:W-:Y:S02]  /*13160*/  IMAD.MOV.U32 R0, RZ, RZ, R15 ;  /* 0x000000ffff007224 */ /* 0x001fe400078e000f */
[----:B------:R-:W-:Y:S02]  /*13170*/  IMAD.MOV R16, RZ, RZ, -R16 ;  /* 0x000000ffff107224 */ /* 0x000fe400078e0a10 */
[----:B------:R-:W-:Y:S01]  /*13180*/  @!P3 IMAD.MOV R0, RZ, RZ, -R0 ;  /* 0x000000ffff00b224 */ /* 0x000fe200078e0a00 */
[C---:B------:R-:W-:Y:S01]  /*13190*/  ISETP.GT.U32.AND P3, PT, R5.reuse, R8, PT ;  /* 0x000000080500720c */ /* 0x040fe20003f64070 */
[----:B------:R-:W-:Y:S02]  /*131a0*/  IMAD R20, R5, R17, R20 ;  /* 0x0000001105147224 */ /* 0x000fe400078e0214 */
[----:B------:R-:W-:Y:S01]  /*131b0*/  @!P6 IMAD.IADD R12, R12, 0x1, -R5 ;  /* 0x000000010c0ce824 */ /* 0x000fe200078e0a05 */
[----:B------:R0:W-:Y:S01]  /*131c0*/  STL [R1+0x2ac], R0 ;  /* 0x0002ac0001007387 */ /* 0x0001e20000100800 */
[----:B------:R-:W-:Y:S01]  /*131d0*/  IMAD.HI.U32 R14, R9, R18, RZ ;  /* 0x00000012090e7227 */ /* 0x000fe200078e00ff */
[----:B------:R-:W-:-:S03]  /*131e0*/  ISETP.GT.U32.AND P6, PT, R5, R20, PT ;  /* 0x000000140500720c */ /* 0x000fc60003fc4070 */
[----:B------:R-:W-:Y:S02]  /*131f0*/  @!P4 IMAD.IADD R6, R6, 0x1, -R5 ;  /* 0x000000010606c824 */ /* 0x000fe400078e0a05 */
[----:B------:R-:W-:Y:S02]  /*13200*/  IMAD.MOV.U32 R10, RZ, RZ, R13 ;  /* 0x000000ffff0a7224 */ /* 0x000fe400078e000d */
[C---:B------:R-:W-:Y:S01]  /*13210*/  IMAD R19, R5.reuse, R16, R19 ;  /* 0x0000001005137224 */ /* 0x040fe200078e0213 */
[----:B------:R-:W-:Y:S01]  /*13220*/  ISETP.GT.U32.AND P4, PT, R5, R6, PT ;  /* 0x000000060500720c */ /* 0x000fe20003f84070 */
[----:B0-----:R-:W-:Y:S02]  /*13230*/  IMAD.MOV.U32 R0, RZ, RZ, R12 ;  /* 0x000000ffff007224 */ /* 0x001fe400078e000c */
[----:B------:R-:W-:Y:S02]  /*13240*/  IMAD.MOV R14, RZ, RZ, -R14 ;  /* 0x000000ffff0e7224 */ /* 0x000fe400078e0a0e */
[----:B------:R-:W-:-:S02]  /*13250*/  VIADD R4, R28, 0x96 ;  /* 0x000000961c047836 */ /* 0x000fc40000000000 */
[----:B------:R-:W-:Y:S01]  /*13260*/  @!P5 IMAD.MOV R10, RZ, RZ, -R10 ;  /* 0x000000ffff0ad224 */ /* 0x000fe200078e0a0a */
[C---:B------:R-:W-:Y:S01]  /*13270*/  ISETP.GT.U32.AND P5, PT, R5.reuse, R19, PT ;  /* 0x000000130500720c */ /* 0x040fe20003fa4070 */
[----:B------:R-:W-:Y:S01]  /*13280*/  @!P0 IMAD.MOV R0, RZ, RZ, -R0 ;  /* 0x000000ffff008224 */ /* 0x000fe200078e0a00 */
[----:B------:R-:W-:Y:S01]  /*13290*/  IABS R17, R4 ;  /* 0x0000000400117213 */ /* 0x000fe20000000000 */
[----:B------:R-:W-:Y:S01]  /*132a0*/  IMAD R18, R5, R14, R18 ;  /* 0x0000000e05127224 */ /* 0x000fe200078e0212 */
[----:B------:R-:W-:Y:S01]  /*132b0*/  STL [R1+0x2a8], R10 ;  /* 0x0002a80a01007387 */ /* 0x000fe20000100800 */
[----:B------:R-:W-:Y:S01]  /*132c0*/  @!P3 IMAD.IADD R8, R8, 0x1, -R5 ;  /* 0x000000010808b824 */ /* 0x000fe200078e0a05 */
[----:B------:R-:W-:Y:S01]  /*132d0*/  ISETP.GE.AND P0, PT, R2, RZ, PT ;  /* 0x000000ff0200720c */ /* 0x000fe20003f06270 */
[----:B------:R-:W-:Y:S01]  /*132e0*/  IMAD.HI.U32 R12, R9, R17, RZ ;  /* 0x00000011090c7227 */ /* 0x000fe200078e00ff */
[----:B------:R0:W-:Y:S01]  /*132f0*/  STL [R1+0x2a0], R0 ;  /* 0x0002a00001007387 */ /* 0x0001e20000100800 */
[----:B------:R-:W-:-:S02]  /*13300*/  ISETP.GT.U32.AND P3, PT, R5, R18, PT ;  /* 0x000000120500720c */ /* 0x000fc40003f64070 */
[--C-:B------:R-:W-:Y:S01]  /*13310*/  @!P6 IMAD.IADD R20, R20, 0x1, -R5.reuse ;  /* 0x000000011414e824 */ /* 0x100fe200078e0a05 */
[----:B------:R-:W-:Y:S01]  /*13320*/  ISETP.GE.AND P6, PT, R3, RZ, PT ;  /* 0x000000ff0300720c */ /* 0x000fe20003fc6270 */
[----:B------:R-:W-:Y:S02]  /*13330*/  IMAD.MOV R12, RZ, RZ, -R12 ;  /* 0x000000ffff0c7224 */ /* 0x000fe400078e0a0c */
[--C-:B------:R-:W-:Y:S01]  /*13340*/  @!P4 IMAD.IADD R6, R6, 0x1, -R5.reuse ;  /* 0x000000010606c824 */ /* 0x100fe200078e0a05 */
[----:B------:R-:W-:Y:S01]  /*13350*/  ISETP.GE.AND P4, PT, R11, RZ, PT ;  /* 0x000000ff0b00720c */ /* 0x000fe20003f86270 */
[----:B------:R-:W-:Y:S01]  /*13360*/  @!P5 IMAD.IADD R19, R19, 0x1, -R5 ;  /* 0x000000011313d824 */ /* 0x000fe200078e0a05 */
[----:B------:R-:W-:Y:S01]  /*13370*/  ISETP.GT.U32.AND P5, PT, R5, R20, PT ;  /* 0x000000140500720c */ /* 0x000fe20003fa4070 */
[----:B0-----:R-:W-:Y:S02]  /*13380*/  IMAD.MOV.U32 R0, RZ, RZ, R8 ;  /* 0x000000ffff007224 */ /* 0x001fe400078e0008 */
[----:B------:R-:W-:-:S02]  /*13390*/  VIADD R2, R28, 0x95 ;  /* 0x000000951c027836 */ /* 0x000fc40000000000 */
[----:B------:R-:W-:Y:S01]  /*133a0*/  @!P1 IMAD.MOV R0, RZ, RZ, -R0 ;  /* 0x000000ffff009224 */ /* 0x000fe200078e0a00 */
[C---:B------:R-:W-:Y:S01]  /*133b0*/  ISETP.GT.U32.AND P1, PT, R5.reuse, R19, PT ;  /* 0x000000130500720c */ /* 0x040fe20003f24070 */
[----:B------:R-:W-:Y:S01]  /*133c0*/  IMAD R17, R5, R12, R17 ;  /* 0x0000000c05117224 */ /* 0x000fe200078e0211 */
[----:B------:R-:W-:Y:S01]  /*133d0*/  IABS R11, R2 ;  /* 0x00000002000b7213 */ /* 0x000fe20000000000 */
[--C-:B------:R-:W-:Y:S01]  /*133e0*/  @!P3 IMAD.IADD R18, R18, 0x1, -R5.reuse ;  /* 0x000000011212b824 */ /* 0x100fe200078e0a05 */
[----:B------:R0:W-:Y:S01]  /*133f0*/  STL [R1+0x29c], R0 ;  /* 0x00029c0001007387 */ /* 0x0001e20000100800 */
[----:B------:R-:W-:Y:S02]  /*13400*/  VIADD R3, R28, 0x94 ;  /* 0x000000941c037836 */ /* 0x000fe40000000000 */
[----:B------:R-:W-:Y:S01]  /*13410*/  IMAD.HI.U32 R8, R9, R11, RZ ;  /* 0x0000000b09087227 */ /* 0x000fe200078e00ff */
[----:B------:R-:W-:Y:S02]  /*13420*/  ISETP.GT.U32.AND P3, PT, R5, R18, PT ;  /* 0x000000120500720c */ /* 0x000fe40003f64070 */
[----:B------:R-:W-:Y:S01]  /*13430*/  IABS R14, R3 ;  /* 0x00000003000e7213 */ /* 0x000fe20000000000 */
[----:B------:R-:W-:Y:S01]  /*13440*/  @!P5 IMAD.IADD R20, R20, 0x1, -R5 ;  /* 0x000000011414d824 */ /* 0x000fe200078e0a05 */
[----:B------:R-:W-:Y:S01]  /*13450*/  ISETP.GE.AND P5, PT, R4, RZ, PT ;  /* 0x000000ff0400720c */ /* 0x000fe20003fa6270 */
[----:B------:R-:W-:-:S02]  /*13460*/  IMAD.MOV R8, RZ, RZ, -R8 ;  /* 0x000000ffff087224 */ /* 0x000fc400078e0a08 */
[----:B0-----:R-:W-:Y:S02]  /*13470*/  IMAD.MOV.U32 R0, RZ, RZ, R6 ;  /* 0x000000ffff007224 */ /* 0x001fe400078e0006 */
[----:B------:R-:W-:Y:S02]  /*13480*/  VIADD R4, R28, 0x93 ;  /* 0x000000931c047836 */ /* 0x000fe40000000000 */
[----:B------:R-:W-:Y:S01]  /*13490*/  @!P2 IMAD.MOV R0, RZ, RZ, -R0 ;  /* 0x000000ffff00a224 */ /* 0x000fe200078e0a00 */
[----:B------:R-:W-:Y:S01]  /*134a0*/  ISETP.GT.U32.AND P2, PT, R5, R17, PT ;  /* 0x000000110500720c */ /* 0x000fe20003f44070 */
[----:B------:R-:W-:-:S03]  /*134b0*/  IMAD.HI.U32 R6, R9, R14, RZ ;  /* 0x0000000e09067227 */ /* 0x000fc600078e00ff */
[----:B------:R0:W-:Y:S01]  /*134c0*/  STL [R1+0x298], R0 ;  /* 0x0002980001007387 */ /* 0x0001e20000100800 */
[----:B------:R-:W-:Y:S01]  /*134d0*/  IMAD R11, R5, R8, R11 ;  /* 0x00000008050b7224 */ /* 0x000fe200078e020b */
[----:B------:R-:W-:Y:S01]  /*134e0*/  IABS R8, R4 ;  /* 0x0000000400087213 */ /* 0x000fe20000000000 */
[--C-:B------:R-:W-:Y:S01]  /*134f0*/  @!P1 IMAD.IADD R19, R19, 0x1, -R5.reuse ;  /* 0x0000000113139824 */ /* 0x100fe200078e0a05 */
[----:B------:R-:W-:Y:S01]  /*13500*/  ISETP.GE.AND P1, PT, R2, RZ, PT ;  /* 0x000000ff0200720c */ /* 0x000fe20003f26270 */
[----:B------:R-:W-:Y:S02]  /*13510*/  IMAD.MOV R6, RZ, RZ, -R6 ;  /* 0x000000ffff067224 */ /* 0x000fe400078e0a06 */
[--C-:B------:R-:W-:Y:S01]  /*13520*/  @!P3 IMAD.IADD R18, R18, 0x1, -R5.reuse ;  /* 0x000000011212b824 */ /* 0x100fe200078e0a05 */
[----:B------:R-:W-:Y:S01]  /*13530*/  ISETP.GT.U32.AND P3, PT, R5, R11, PT ;  /* 0x0000000b0500720c */ /* 0x000fe20003f64070 */
[----:B------:R-:W-:Y:S01]  /*13540*/  @!P2 IMAD.IADD R17, R17, 0x1, -R5 ;  /* 0x000000011111a824 */ /* 0x000fe200078e0a05 */
[----:B------:R-:W-:Y:S01]  /*13550*/  ISETP.GE.AND P2, PT, R3, RZ, PT ;  /* 0x000000ff0300720c */ /* 0x000fe20003f46270 */
[----:B0-----:R-:W-:-:S02]  /*13560*/  IMAD.MOV.U32 R0, RZ, RZ, R20 ;  /* 0x000000ffff007224 */ /* 0x001fc400078e0014 */
[C---:B------:R-:W-:Y:S02]  /*13570*/  IMAD R14, R5.reuse, R6, R14 ;  /* 0x00000006050e7224 */ /* 0x040fe400078e020e */
[----:B------:R-:W-:Y:S01]  /*13580*/  @!P0 IMAD.MOV R0, RZ, RZ, -R0 ;  /* 0x000000ffff008224 */ /* 0x000fe200078e0a00 */
[----:B------:R-:W-:Y:S01]  /*13590*/  ISETP.GT.U32.AND P0, PT, R5, R17, PT ;  /* 0x000000110500720c */ /* 0x000fe20003f04070 */
[----:B------:R-:W-:Y:S02]  /*135a0*/  IMAD.MOV.U32 R10, RZ, RZ, R19 ;  /* 0x000000ffff0a7224 */ /* 0x000fe400078e0013 */
[----:B------:R-:W-:Y:S01]  /*135b0*/  IMAD.HI.U32 R15, R9, R8, RZ ;  /* 0x00000008090f7227 */ /* 0x000fe200078e00ff */
[----:B------:R0:W-:Y:S03]  /*135c0*/  STL [R1+0x294], R0 ;  /* 0x0002940001007387 */ /* 0x0001e60000100800 */
[----:B------:R-:W-:Y:S01]  /*135d0*/  @!P4 IMAD.MOV R10, RZ, RZ, -R10 ;  /* 0x000000ffff0ac224 */ /* 0x000fe200078e0a0a */
[----:B------:R-:W-:Y:S01]  /*135e0*/  ISETP.GT.U32.AND P4, PT, R5, R14, PT ;  /* 0x0000000e0500720c */ /* 0x000fe20003f84070 */
[----:B------:R-:W-:-:S02]  /*135f0*/  IMAD.MOV R15, RZ, RZ, -R15 ;  /* 0x000000ffff0f7224 */ /* 0x000fc400078e0a0f */
[--C-:B------:R-:W-:Y:S01]  /*13600*/  @!P3 IMAD.IADD R11, R11, 0x1, -R5.reuse ;  /* 0x000000010b0bb824 */ /* 0x100fe200078e0a05 */
[----:B------:R-:W-:Y:S01]  /*13610*/  STL [R1+0x290], R10 ;  /* 0x0002900a01007387 */ /* 0x000fe20000100800 */
[C---:B------:R-:W-:Y:S02]  /*13620*/  VIADD R6, R28.reuse, 0x92 ;  /* 0x000000921c067836 */ /* 0x040fe40000000000 */
[----:B0-----:R-:W-:Y:S01]  /*13630*/  IMAD.MOV.U32 R0, RZ, RZ, R18 ;  /* 0x000000ffff007224 */ /* 0x001fe200078e0012 */
[C---:B------:R-:W-:Y:S01]  /*13640*/  ISETP.GT.U32.AND P3, PT, R5.reuse, R11, PT ;  /* 0x0000000b0500720c */ /* 0x040fe20003f64070 */
[----:B------:R-:W-:Y:S01]  /*13650*/  VIADD R12, R28, 0x91 ;  /* 0x000000911c0c7836 */ /* 0x000fe20000000000 */
[----:B------:R-:W-:Y:S01]  /*13660*/  IABS R16, R6 ;  /* 0x0000000600107213 */ /* 0x000fe20000000000 */
[----:B------:R-:W-:Y:S01]  /*13670*/  @!P6 IMAD.MOV R0, RZ, RZ, -R0 ;  /* 0x000000ffff00e224 */ /* 0x000fe200078e0a00 */
[----:B------:R-:W-:Y:S01]  /*13680*/  ISETP.GE.AND P6, PT, R4, RZ, PT ;  /* 0x000000ff0400720c */ /* 0x000fe20003fc6270 */
[----:B------:R-:W-:Y:S01]  /*13690*/  IMAD R4, R5, R15, R8 ;  /* 0x0000000f05047224 */ /* 0x000fe200078e0208 */
[----:B------:R-:W-:Y:S01]  /*136a0*/  IABS R13, R12 ;  /* 0x0000000c000d7213 */ /* 0x000fe20000000000 */
[--C-:B------:R-:W-:Y:S01]  /*136b0*/  @!P0 IMAD.IADD R17, R17, 0x1, -R5.reuse ;  /* 0x0000000111118824 */ /* 0x100fe200078e0a05 */
[----:B------:R0:W-:Y:S01]  /*136c0*/  STL [R1+0x288], R0 ;  /* 0x0002880001007387 */ /* 0x0001e20000100800 */
[----:B------:R-:W-:Y:S01]  /*136d0*/  @!P4 IMAD.IADD R14, R14, 0x1, -R5 ;  /* 0x000000010e0ec824 */ /* 0x000fe200078e0a05 */
[----:B------:R-:W-:Y:S01]  /*136e0*/  ISETP.GT.U32.AND P0, PT, R5, R4, PT ;  /* 0x000000040500720c */ /* 0x000fe20003f04070 */
[----:B------:R-:W-:-:S02]  /*136f0*/  VIADD R3, R28, 0x90 ;  /* 0x000000901c037836 */ /* 0x000fc40000000000 */
[----:B------:R-:W-:Y:S01]  /*13700*/  IMAD.HI.U32 R18, R9, R16, RZ ;  /* 0x0000001009127227 */ /* 0x000fe200078e00ff */
[----:B------:R-:W-:Y:S02]  /*13710*/  ISETP.GT.U32.AND P4, PT, R5, R14, PT ;  /* 0x0000000e0500720c */ /* 0x000fe40003f84070 */
[----:B------:R-:W-:Y:S01]  /*13720*/  IABS R2, R3 ;  /* 0x0000000300027213 */ /* 0x000fe20000000000 */
[----:B------:R-:W-:-:S04]  /*13730*/  IMAD.HI.U32 R8, R9, R13, RZ ;  /* 0x0000000d09087227 */ /* 0x000fc800078e00ff */
[----:B------:R-:W-:Y:S02]  /*13740*/  IMAD.MOV R18, RZ, RZ, -R18 ;  /* 0x000000ffff127224 */ /* 0x000fe400078e0a12 */
[----:B------:R-:W-:Y:S02]  /*13750*/  IMAD.MOV R8, RZ, RZ, -R8 ;  /* 0x000000ffff087224 */ /* 0x000fe400078e0a08 */
[----:B------:R-:W-:Y:S02]  /*13760*/  @!P0 IMAD.IADD R4, R4, 0x1, -R5 ;  /* 0x0000000104048824 */ /* 0x000fe400078e0a05 */
[----:B0-----:R-:W-:Y:S02]  /*13770*/  IMAD.MOV.U32 R0, RZ, RZ, R17 ;  /* 0x000000ffff007224 */ /* 0x001fe400078e0011 */
[----:B------:R-:W-:Y:S01]  /*13780*/  @!P3 IMAD.IADD R11, R11, 0x1, -R5 ;  /* 0x000000010b0bb824 */ /* 0x000fe200078e0a05 */
[----:B------:R-:W-:Y:S01]  /*13790*/  ISETP.GE.AND P3, PT, R6, RZ, PT ;  /* 0x000000ff0600720c */ /* 0x000fe20003f66270 */
[C---:B------:R-:W-:Y:S01]  /*137a0*/  IMAD R16, R5.reuse, R18, R16 ;  /* 0x0000001205107224 */ /* 0x040fe200078e0210 */
[C---:B------:R-:W-:Y:S01]  /*137b0*/  ISETP.GT.U32.AND P0, PT, R5.reuse, R4, PT ;  /* 0x000000040500720c */ /* 0x040fe20003f04070 */
[----:B------:R-:W-:-:S02]  /*137c0*/  IMAD R13, R5, R8, R13 ;  /* 0x00000008050d7224 */ /* 0x000fc400078e020d */
[----:B------:R-:W-:-:S04]  /*137d0*/  IMAD.HI.U32 R15, R9, R2, RZ ;  /* 0x00000002090f7227 */ /* 0x000fc800078e00ff */
[----:B------:R-:W-:Y:S02]  /*137e0*/  VIADD R6, R28, 0x8f ;  /* 0x0000008f1c067836 */ /* 0x000fe40000000000 */
[----:B------:R-:W-:Y:S01]  /*137f0*/  @!P5 IMAD.MOV R0, RZ, RZ, -R0 ;  /* 0x000000ffff00d224 */ /* 0x000fe200078e0a00 */
[C---:B------:R-:W-:Y:S01]  /*13800*/  ISETP.GT.U32.AND P5, PT, R5.reuse, R16, PT ;  /* 0x000000100500720c */ /* 0x040fe20003fa4070 */
[----:B------:R-:W-:Y:S01]  /*13810*/  @!P4 IMAD.IADD R14, R14, 0x1, -R5 ;  /* 0x000000010e0ec824 */ /* 0x000fe200078e0a05 */
[C---:B------:R-:W-:Y:S01]  /*13820*/  ISETP.GT.U32.AND P4, PT, R5.reuse, R13, PT ;  /* 0x0000000d0500720c */ /* 0x040fe20003f84070 */
[----:B------:R-:W-:Y:S01]  /*13830*/  IMAD.MOV R15, RZ, RZ, -R15 ;  /* 0x000000ffff0f7224 */ /* 0x000fe200078e0a0f */
[----:B------:R-:W-:Y:S01]  /*13840*/  IABS R8, R6 ;  /* 0x0000000600087213 */ /* 0x000fe20000000000 */
[----:B------:R0:W-:Y:S01]  /*13850*/  STL [R1+0x280], R0 ;  /* 0x0002800001007387 */ /* 0x0001e20000100800 */
[----:B------:R-:W-:Y:S02]  /*13860*/  IMAD.MOV.U32 R10, RZ, RZ, R11 ;  /* 0x000000ffff0a7224 */ /* 0x000fe400078e000b */
[----:B------:R-:W-:-:S02]  /*13870*/  IMAD R2, R5, R15, R2 ;  /* 0x0000000f05027224 */ /* 0x000fc400078e0202 */
[----:B------:R-:W-:Y:S02]  /*13880*/  VIADD R15, R28, 0x8e ;  /* 0x0000008e1c0f7836 */ /* 0x000fe40000000000 */
[----:B------:R-:W-:-:S04]  /*13890*/  IMAD.HI.U32 R11, R9, R8, RZ ;  /* 0x00000008090b7227 */ /* 0x000fc800078e00ff */
[----:B0-----:R-:W-:Y:S02]  /*138a0*/  IMAD.MOV.U32 R0, RZ, RZ, R14 ;  /* 0x000000ffff007224 */ /* 0x001fe400078e000e */
[----:B------:R-:W-:Y:S01]  /*138b0*/  @!P1 IMAD.MOV R10, RZ, RZ, -R10 ;  /* 0x000000ffff0a9224 */ /* 0x000fe200078e0a0a */
[----:B------:R-:W-:Y:S01]  /*138c0*/  ISETP.GE.AND P1, PT, R12, RZ, PT ;  /* 0x000000ff0c00720c */ /* 0x000fe20003f26270 */
[----:B------:R-:W-:Y:S01]  /*138d0*/  @!P2 IMAD.MOV R0, RZ, RZ, -R0 ;  /* 0x000000ffff00a224 */ /* 0x000fe200078e0a00 */
[----:B------:R-:W-:Y:S01]  /*138e0*/  IABS R12, R15 ;  /* 0x0000000f000c7213 */ /* 0x000fe20000000000 */
[----:B------:R-:W-:Y:S01]  /*138f0*/  @!P0 IMAD.IADD R4, R4, 0x1, -R5 ;  /* 0x0000000104048824 */ /* 0x000fe200078e0a05 */
[----:B------:R-:W-:Y:S01]  /*13900*/  STL [R1+0x27c], R10 ;  /* 0x00027c0a01007387 */ /* 0x000fe20000100800 */
[----:B------:R-:W-:Y:S01]  /*13910*/  IMAD.MOV R11, RZ, RZ, -R11 ;  /* 0x000000ffff0b7224 */ /* 0x000fe200078e0a0b */
[----:B------:R-:W-:Y:S01]  /*13920*/  ISETP.GT.U32.AND P2, PT, R5, R2, PT ;  /* 0x000000020500720c */ /* 0x000fe20003f44070 */
[--C-:B------:R-:W-:Y:S01]  /*13930*/  @!P5 IMAD.IADD R16, R16, 0x1, -R5.reuse ;  /* 0x000000011010d824 */ /* 0x100fe200078e0a05 */
[----:B------:R0:W-:Y:S01]  /*13940*/  STL [R1+0x278], R0 ;  /* 0x0002780001007387 */ /* 0x0001e20000100800 */
[----:B------:R-:W-:Y:S01]  /*13950*/  ISETP.GE.AND P0, PT, R3, RZ, PT ;  /* 0x000000ff0300720c */ /* 0x000fe20003f06270 */
[----:B------:R-:W-:Y:S01]  /*13960*/  @!P4 IMAD.IADD R13, R13, 0x1, -R5 ;  /* 0x000000010d0dc824 */ /* 0x000fe200078e0a05 */
[----:B------:R-:W-:Y:S01]  /*13970*/  ISETP.GE.AND P5, PT, R6, RZ, PT ;  /* 0x000000ff0600720c */ /* 0x000fe20003fa6270 */
[C---:B------:R-:W-:Y:S01]  /*13980*/  IMAD R3, R5.reuse, R11, R8 ;  /* 0x0000000b05037224 */ /* 0x040fe200078e0208 */
[----:B------:R-:W-:Y:S01]  /*13990*/  ISETP.GT.U32.AND P4, PT, R5, R16, PT ;  /* 0x000000100500720c */ /* 0x000fe20003f84070 */
[----:B------:R-:W-:-:S02]  /*139a0*/  IMAD.MOV.U32 R8, RZ, RZ, R12 ;  /* 0x000000ffff087224 */ /* 0x000fc400078e000c */
[----:B------:R-:W-:Y:S02]  /*139b0*/  VIADD R6, R28, 0x8c ;  /* 0x0000008c1c067836 */ /* 0x000fe40000000000 */
[----:B0-----:R-:W-:Y:S02]  /*139c0*/  IMAD.MOV.U32 R0, RZ, RZ, R4 ;  /* 0x000000ffff007224 */ /* 0x001fe400078e0004 */
[----:B------:R-:W-:Y:S01]  /*139d0*/  IMAD.HI.U32 R12, R9, R8, RZ ;  /* 0x00000008090c7227 */ /* 0x000fe200078e00ff */
[----:B------:R-:W-:-:S03]  /*139e0*/  IABS R17, R6 ;  /* 0x0000000600117213 */ /* 0x000fc60000000000 */
[----:B------:R-:W-:Y:S01]  /*139f0*/  @!P6 IMAD.MOV R0, RZ, RZ, -R0 ;  /* 0x000000ffff00e224 */ /* 0x000fe200078e0a00 */
[C---:B------:R-:W-:Y:S01]  /*13a00*/  ISETP.GT.U32.AND P6, PT, R5.reuse, R13, PT ;  /* 0x0000000d0500720c */ /* 0x040fe20003fc4070 */
[----:B------:R-:W-:Y:S02]  /*13a10*/  IMAD.MOV R12, RZ, RZ, -R12 ;  /* 0x000000ffff0c7224 */ /* 0x000fe400078e0a0c */
[--C-:B------:R-:W-:Y:S01]  /*13a20*/  @!P2 IMAD.IADD R2, R2, 0x1, -R5.reuse ;  /* 0x000000010202a824 */ /* 0x100fe200078e0a05 */
[----:B------:R0:W-:Y:S01]  /*13a30*/  STL [R1+0x274], R0 ;  /* 0x0002740001007387 */ /* 0x0001e20000100800 */
[C---:B------:R-:W-:Y:S02]  /*13a40*/  IMAD R8, R5.reuse, R12, R8 ;  /* 0x0000000c05087224 */ /* 0x040fe400078e0208 */
[----:B------:R-:W-:Y:S01]  /*13a50*/  @!P4 IMAD.IADD R16, R16, 0x1, -R5 ;  /* 0x000000011010c824 */ /* 0x000fe200078e0a05 */
[C---:B------:R-:W-:Y:S01]  /*13a60*/  ISETP.GT.U32.AND P2, PT, R5.reuse, R2, PT ;  /* 0x000000020500720c */ /* 0x040fe20003f44070 */
[C---:B------:R-:W-:Y:S01]  /*13a70*/  VIADD R4, R28.reuse, 0x8d ;  /* 0x0000008d1c047836 */ /* 0x040fe20000000000 */
[----:B------:R-:W-:Y:S01]  /*13a80*/  ISETP.GT.U32.AND P4, PT, R5, R3, PT ;  /* 0x000000030500720c */ /* 0x000fe20003f84070 */
[----:B------:R-:W-:-:S02]  /*13a90*/  VIADD R14, R28, 0x8b ;  /* 0x0000008b1c0e7836 */ /* 0x000fc40000000000 */
[----:B------:R-:W-:Y:S01]  /*13aa0*/  @!P6 IMAD.IADD R13, R13, 0x1, -R5 ;  /* 0x000000010d0de824 */ /* 0x000fe200078e0a05 */
[----:B------:R-:W-:Y:S01]  /*13ab0*/  ISETP.GT.U32.AND P6, PT, R5, R8, PT ;  /* 0x000000080500720c */ /* 0x000fe20003fc4070 */
[----:B------:R-:W-:Y:S01]  /*13ac0*/  IMAD.MOV.U32 R10, RZ, RZ, R16 ;  /* 0x000000ffff0a7224 */ /* 0x000fe200078e0010 */
[----:B------:R-:W-:Y:S01]  /*13ad0*/  IABS R11, R4 ;  /* 0x00000004000b7213 */ /* 0x000fe20000000000 */
[----:B0-----:R-:W-:Y:S01]  /*13ae0*/  IMAD.MOV.U32 R0, RZ, RZ, R13 ;  /* 0x000000ffff007224 */ /* 0x001fe200078e000d */
[----:B------:R-:W-:Y:S01]  /*13af0*/  IABS R12, R14 ;  /* 0x0000000e000c7213 */ /* 0x000fe20000000000 */
[----:B------:R-:W-:Y:S02]  /*13b00*/  @!P3 IMAD.MOV R10, RZ, RZ, -R10 ;  /* 0x000000ffff0ab224 */ /* 0x000fe400078e0a0a */
[--C-:B------:R-:W-:Y:S01]  /*13b10*/  @!P2 IMAD.IADD R2, R2, 0x1, -R5.reuse ;  /* 0x000000010202a824 */ /* 0x100fe200078e0a05 */
[----:B------:R-:W-:Y:S01]  /*13b20*/  ISETP.GE.AND P2, PT, R15, RZ, PT ;  /* 0x000000ff0f00720c */ /* 0x000fe20003f46270 */
[----:B------:R-:W-:Y:S01]  /*13b30*/  IMAD.HI.U32 R15, R9, R17, RZ ;  /* 0x00000011090f7227 */ /* 0x000fe200078e00ff */
[----:B------:R-:W-:Y:S03]  /*13b40*/  STL [R1+0x270], R10 ;  /* 0x0002700a01007387 */ /* 0x000fe60000100800 */
[--C-:B------:R-:W-:Y:S01]  /*13b50*/  @!P4 IMAD.IADD R3, R3, 0x1, -R5.reuse ;  /* 0x000000010303c824 */ /* 0x100fe200078e0a05 */
[----:B------:R-:W-:Y:S01]  /*13b60*/  ISETP.GE.AND P4, PT, R4, RZ, PT ;  /* 0x000000ff0400720c */ /* 0x000fe20003f86270 */
[----:B------:R-:W-:-:S02]  /*13b70*/  @!P6 IMAD.IADD R8, R8, 0x1, -R5 ;  /* 0x000000010808e824 */ /* 0x000fc400078e0a05 */
[----:B------:R-:W-:Y:S01]  /*13b80*/  IMAD.HI.U32 R18, R9, R11, RZ ;  /* 0x0000000b09127227 */ /* 0x000fe200078e00ff */
[----:B------:R-:W-:-:S03]  /*13b90*/  ISETP.GT.U32.AND P3, PT, R5, R3, PT ;  /* 0x000000030500720c */ /* 0x000fc60003f64070 */
[----:B------:R-:W-:Y:S01]  /*13ba0*/  @!P1 IMAD.MOV R0, RZ, RZ, -R0 ;  /* 0x000000ffff009224 */ /* 0x000fe200078e0a00 */
[----:B------:R-:W-:Y:S01]  /*13bb0*/  ISETP.GT.U32.AND P1, PT, R5, R8, PT ;  /* 0x000000080500720c */ /* 0x000fe20003f24070 */
[----:B------:R-:W-:Y:S02]  /*13bc0*/  IMAD.MOV R15, RZ, RZ, -R15 ;  /* 0x000000ffff0f7224 */ /* 0x000fe400078e0a0f */
[----:B------:R-:W-:Y:S01]  /*13bd0*/  IMAD.MOV R18, RZ, RZ, -R18 ;  /* 0x000000ffff127224 */ /* 0x000fe200078e0a12 */
[----:B------:R0:W-:Y:S01]  /*13be0*/  STL [R1+0x26c], R0 ;  /* 0x00026c0001007387 */ /* 0x0001e20000100800 */
[----:B------:R-:W-:-:S04]  /*13bf0*/  IMAD.HI.U32 R4, R9, R12, RZ ;  /* 0x0000000c09047227 */ /* 0x000fc800078e00ff */
[C---:B------:R-:W-:Y:S02]  /*13c00*/  IMAD R17, R5.reuse, R15, R17 ;  /* 0x0000000f05117224 */ /* 0x040fe400078e0211 */
[C---:B------:R-:W-:Y:S02]  /*13c10*/  IMAD R11, R5.reuse, R18, R11 ;  /* 0x00000012050b7224 */ /* 0x040fe400078e020b */
[----:B------:R-:W-:Y:S02]  /*13c20*/  IMAD.MOV R4, RZ, RZ, -R4 ;  /* 0x000000ffff047224 */ /* 0x000fe400078e0a04 */
[----:B0-----:R-:W-:Y:S01]  /*13c30*/  IMAD.MOV.U32 R0, RZ, RZ, R2 ;  /* 0x000000ffff007224 */ /* 0x001fe200078e0002 */
[C---:B------:R-:W-:Y:S01]  /*13c40*/  ISETP.GT.U32.AND P6, PT, R5.reuse, R11, PT ;  /* 0x0000000b0500720c */ /* 0x040fe20003fc4070 */
[C---:B------:R-:W-:Y:S02]  /*13c50*/  IMAD R12, R5.reuse, R4, R12 ;  /* 0x00000004050c7224 */ /* 0x040fe400078e020c */
[----:B------:R-:W-:Y:S01]  /*13c60*/  @!P0 IMAD.MOV R0, RZ, RZ, -R0 ;  /* 0x000000ffff008224 */ /* 0x000fe200078e0a00 */
[----:B------:R-:W-:Y:S01]  /*13c70*/  ISETP.GT.U32.AND P0, PT, R5, R17, PT ;  /* 0x000000110500720c */ /* 0x000fe20003f04070 */
[--C-:B------:R-:W-:Y:S01]  /*13c80*/  @!P3 IMAD.IADD R3, R3, 0x1, -R5.reuse ;  /* 0x000000010303b824 */ /* 0x100fe200078e0a05 */
[----:B------:R-:W-:Y:S01]  /*13c90*/  ISETP.GE.AND P3, PT, R6, RZ, PT ;  /* 0x000000ff0600720c */ /* 0x000fe20003f66270 */
[----:B------:R-:W-:Y:S01]  /*13ca0*/  @!P1 IMAD.IADD R8, R8, 0x1, -R5 ;  /* 0x0000000108089824 */ /* 0x000fe200078e0a05 */
[----:B------:R-:W-:Y:S01]  /*13cb0*/  ISETP.GT.U32.AND P1, PT, R5, R12, PT ;  /* 0x0000000c0500720c */ /* 0x000fe20003f24070 */
[----:B------:R0:W-:Y:S01]  /*13cc0*/  STL [R1+0x268], R0 ;  /* 0x0002680001007387 */ /* 0x0001e20000100800 */
[----:B------:R-:W-:-:S02]  /*13cd0*/  VIADD R2, R28, 0x8a ;  /* 0x0000008a1c027836 */ /* 0x000fc40000000000 */
[C---:B------:R-:W-:Y:S02]  /*13ce0*/  VIADD R4, R28.reuse, 0x89 ;  /* 0x000000891c047836 */ /* 0x040fe40000000000 */
[--C-:B------:R-:W-:Y:S01]  /*13cf0*/  @!P6 IMAD.IADD R11, R11, 0x1, -R5.reuse ;  /* 0x000000010b0be824 */ /* 0x100fe200078e0a05 */
[----:B------:R-:W-:Y:S01]  /*13d00*/  IABS R13, R2 ;  /* 0x00000002000d7213 */ /* 0x000fe20000000000 */
[----:B------:R-:W-:Y:S01]  /*13d10*/  VIADD R15, R28, 0x86 ;  /* 0x000000861c0f7836 */ /* 0x000fe20000000000 */
[----:B------:R-:W-:Y:S01]  /*13d20*/  IABS R6, R4 ;  /* 0x0000000400067213 */ /* 0x000fe20000000000 */
[----:B------:R-:W-:Y:S01]  /*13d30*/  @!P0 IMAD.IADD R17, R17, 0x1, -R5 ;  /* 0x0000000111118824 */ /* 0x000fe200078e0a05 */
[----:B------:R-:W-:Y:S01]  /*13d40*/  ISETP.GE.AND P6, PT, R14, RZ, PT ;  /* 0x000000ff0e00720c */ /* 0x000fe20003fc6270 */
[----:B0-----:R-:W-:Y:S02]  /*13d50*/  IMAD.MOV.U32 R0, RZ, RZ, R3 ;  /* 0x000000ffff007224 */ /* 0x001fe400078e0003 */
[----:B------:R-:W-:Y:S01]  /*13d60*/  @!P1 IMAD.IADD R12, R12, 0x1, -R5 ;  /* 0x000000010c0c9824 */ /* 0x000fe200078e0a05 */
[C---:B------:R-:W-:Y:S01]  /*13d70*/  ISETP.GT.U32.AND P0, PT, R5.reuse, R17, PT ;  /* 0x000000110500720c */ /* 0x040fe20003f04070 */
[----:B------:R-:W-:Y:S01]  /*13d80*/  @!P5 IMAD.MOV R0, RZ, RZ, -R0 ;  /* 0x000000ffff00d224 */ /* 0x000fe200078e0a00 */
[----:B------:R-:W-:Y:S01]  /*13d90*/  ISETP.GT.U32.AND P5, PT, R5, R11, PT ;  /* 0x0000000b0500720c */ /* 0x000fe20003fa4070 */
[----:B------:R-:W-:Y:S01]  /*13da0*/  IMAD.HI.U32 R14, R9, R13, RZ ;  /* 0x0000000d090e7227 */ /* 0x000fe200078e00ff */
[----:B------:R-:W-:-:S02]  /*13db0*/  ISETP.GE.AND P1, PT, R2, RZ, PT ;  /* 0x000000ff0200720c */ /* 0x000fc40003f26270 */
        /* <DEDUP_REMOVED lines=10> */
[----:B------:R-:W-:-:S04]  /*13e60*/  IMAD.HI.U32 R8, R9, R6, RZ ;  /* 0x0000000609087227 */ /* 0x000fc800078e00ff */
[----:B------:R-:W-:Y:S01]  /*13e70*/  @!P2 IMAD.MOV R0, RZ, RZ, -R0 ;  /* 0x000000ffff00a224 */ /* 0x000fe200078e0a00 */
[----:B------:R-:W-:Y:S01]  /*13e80*/  ISETP.GT.U32.AND P2, PT, R5, R12, PT ;  /* 0x0000000c0500720c */ /* 0x000fe20003f44070 */
[----:B------:R-:W-:Y:S02]  /*13e90*/  IMAD.MOV R8, RZ, RZ, -R8 ;  /* 0x000000ffff087224 */ /* 0x000fe400078e0a08 */
[----:B------:R-:W-:Y:S01]  /*13ea0*/  IMAD.HI.U32 R18, R9, R16, RZ ;  /* 0x0000001009127227 */ /* 0x000fe200078e00ff */
[----:B------:R0:W-:Y:S03]  /*13eb0*/  STL [R1+0x25c], R0 ;  /* 0x00025c0001007387 */ /* 0x0001e60000100800 */
[----:B------:R-:W-:Y:S02]  /*13ec0*/  IMAD R4, R5, R8, R6 ;  /* 0x0000000805047224 */ /* 0x000fe400078e0206 */
[----:B------:R-:W-:-:S02]  /*13ed0*/  VIADD R6, R28, 0x87 ;  /* 0x000000871c067836 */ /* 0x000fc40000000000 */
[--C-:B------:R-:W-:Y:S01]  /*13ee0*/  @!P5 IMAD.IADD R2, R2, 0x1, -R5.reuse ;  /* 0x000000010202d824 */ /* 0x100fe200078e0a05 */
[----:B------:R-:W-:Y:S01]  /*13ef0*/  ISETP.GE.AND P5, PT, R3, RZ, PT ;  /* 0x000000ff0300720c */ /* 0x000fe20003fa6270 */
[----:B------:R-:W-:Y:S01]  /*13f00*/  @!P2 IMAD.IADD R12, R12, 0x1, -R5 ;  /* 0x000000010c0ca824 */ /* 0x000fe200078e0a05 */
[----:B------:R-:W-:Y:S01]  /*13f10*/  ISETP.GT.U32.AND P2, PT, R5, R4, PT ;  /* 0x000000040500720c */ /* 0x000fe20003f44070 */
[----:B0-----:R-:W-:Y:S01]  /*13f20*/  IMAD.MOV.U32 R0, RZ, RZ, R11 ;  /* 0x000000ffff007224 */ /* 0x001fe200078e000b */
[----:B------:R-:W-:Y:S01]  /*13f30*/  IABS R14, R6 ;  /* 0x00000006000e7213 */ /* 0x000fe20000000000 */
[----:B------:R-:W-:Y:S01]  /*13f40*/  IMAD.MOV R18, RZ, RZ, -R18 ;  /* 0x000000ffff127224 */ /* 0x000fe200078e0a12 */
[----:B------:R-:W-:Y:S01]  /*13f50*/  IABS R3, R15 ;  /* 0x0000000f00037213 */ /* 0x000fe20000000000 */
[----:B------:R-:W-:Y:S02]  /*13f60*/  IMAD.MOV.U32 R10, RZ, RZ, R17 ;  /* 0x000000ffff0a7224 */ /* 0x000fe400078e0011 */
[----:B------:R-:W-:-:S04]  /*13f70*/  IMAD.HI.U32 R11, R9, R14, RZ ;  /* 0x0000000e090b7227 */ /* 0x000fc800078e00ff */
[C---:B------:R-:W-:Y:S02]  /*13f80*/  IMAD R16, R5.reuse, R18, R16 ;  /* 0x0000001205107224 */ /* 0x040fe400078e0210 */
[----:B------:R-:W-:Y:S01]  /*13f90*/  @!P2 IMAD.IADD R4, R4, 0x1, -R5 ;  /* 0x000000010404a824 */ /* 0x000fe200078e0a05 */
[C---:B------:R-:W-:Y:S01]  /*13fa0*/  ISETP.GT.U32.AND P2, PT, R5.reuse, R2, PT ;  /* 0x000000020500720c */ /* 0x040fe20003f44070 */
[----:B------:R-:W-:Y:S02]  /*13fb0*/  IMAD.MOV R11, RZ, RZ, -R11 ;  /* 0x000000ffff0b7224 */ /* 0x000fe400078e0a0b */
[----:B------:R-:W-:Y:S01]  /*13fc0*/  @!P4 IMAD.MOV R0, RZ, RZ, -R0 ;  /* 0x000000ffff00c224 */ /* 0x000fe200078e0a00 */
[C---:B------:R-:W-:Y:S01]  /*13fd0*/  ISETP.GT.U32.AND P4, PT, R5.reuse, R4, PT ;  /* 0x000000040500720c */ /* 0x040fe20003f84070 */
[----:B------:R-:W-:Y:S01]  /*13fe0*/  @!P3 IMAD.MOV R10, RZ, RZ, -R10 ;  /* 0x000000ffff0ab224 */ /* 0x000fe200078e0a0a */
[C---:B------:R-:W-:Y:S01]  /*13ff0*/  ISETP.GT.U32.AND P3, PT, R5.reuse, R16, PT ;  /* 0x000000100500720c */ /* 0x040fe20003f64070 */
[----:B------:R-:W-:Y:S01]  /*14000*/  IMAD R14, R5, R11, R14 ;  /* 0x0000000b050e7224 */ /* 0x000fe200078e020e */
[----:B------:R0:W-:Y:S01]  /*14010*/  STL [R1+0x258], R0 ;  /* 0x0002580001007387 */ /* 0x0001e20000100800 */
[----:B------:R-:W-:-:S02]  /*14020*/  VIADD R13, R28, 0x85 ;  /* 0x000000851c0d7836 */ /* 0x000fc40000000000 */
[----:B------:R-:W-:Y:S01]  /*14030*/  IMAD.HI.U32 R11, R9, R3, RZ ;  /* 0x00000003090b7227 */ /* 0x000fe200078e00ff */
[----:B------:R-:W-:Y:S02]  /*14040*/  STL [R1+0x254], R10 ;  /* 0x0002540a01007387 */ /* 0x000fe40000100800 */
[----:B------:R-:W-:Y:S01]  /*14050*/  IABS R8, R13 ;  /* 0x0000000d00087213 */ /* 0x000fe20000000000 */
[--C-:B------:R-:W-:Y:S01]  /*14060*/  @!P2 IMAD.IADD R2, R2, 0x1, -R5.reuse ;  /* 0x000000010202a824 */ /* 0x100fe200078e0a05 */
[----:B------:R-:W-:Y:S01]  /*14070*/  ISETP.GT.U32.AND P2, PT, R5, R14, PT ;  /* 0x0000000e0500720c */ /* 0x000fe20003f44070 */
[--C-:B------:R-:W-:Y:S01]  /*14080*/  @!P4 IMAD.IADD R4, R4, 0x1, -R5.reuse ;  /* 0x000000010404c824 */ /* 0x100fe200078e0a05 */
[----:B------:R-:W-:Y:S01]  /*14090*/  ISETP.GE.AND P4, PT, R15, RZ, PT ;  /* 0x000000ff0f00720c */ /* 0x000fe20003f86270 */
[----:B0-----:R-:W-:Y:S02]  /*140a0*/  IMAD.MOV.U32 R0, RZ, RZ, R12 ;  /* 0x000000ffff007224 */ /* 0x001fe400078e000c */
[----:B------:R-:W-:Y:S01]  /*140b0*/  @!P3 IMAD.IADD R16, R16, 0x1, -R5 ;  /* 0x000000011010b824 */ /* 0x000fe200078e0a05 */
[----:B------:R-:W-:Y:S01]  /*140c0*/  ISETP.GE.AND P3, PT, R13, RZ, PT ;  /* 0x000000ff0d00720c */ /* 0x000fe20003f66270 */
[----:B------:R-:W-:Y:S01]  /*140d0*/  @!P6 IMAD.MOV R0, RZ, RZ, -R0 ;  /* 0x000000ffff00e224 */ /* 0x000fe200078e0a00 */
[----:B------:R-:W-:Y:S01]  /*140e0*/  ISETP.GE.AND P6, PT, R6, RZ, PT ;  /* 0x000000ff0600720c */ /* 0x000fe20003fc6270 */
[----:B------:R-:W-:-:S02]  /*140f0*/  VIADD R12, R28, 0x84 ;  /* 0x000000841c0c7836 */ /* 0x000fc40000000000 */
[----:B------:R-:W-:Y:S01]  /*14100*/  IMAD.HI.U32 R6, R9, R8, RZ ;  /* 0x0000000809067227 */ /* 0x000fe200078e00ff */
[----:B------:R0:W-:Y:S02]  /*14110*/  STL [R1+0x24c], R0 ;  /* 0x00024c0001007387 */ /* 0x0001e40000100800 */
[----:B------:R-:W-:Y:S01]  /*14120*/  IABS R17, R12 ;  /* 0x0000000c00117213 */ /* 0x000fe20000000000 */
[----:B------:R-:W-:Y:S01]  /*14130*/  @!P2 IMAD.IADD R14, R14, 0x1, -R5 ;  /* 0x000000010e0ea824 */ /* 0x000fe200078e0a05 */
[C---:B------:R-:W-:Y:S01]  /*14140*/  ISETP.GT.U32.AND P2, PT, R5.reuse, R16, PT ;  /* 0x000000100500720c */ /* 0x040fe20003f44070 */
[----:B------:R-:W-:Y:S02]  /*14150*/  IMAD.MOV R11, RZ, RZ, -R11 ;  /* 0x000000ffff0b7224 */ /* 0x000fe400078e0a0b */
[----:B------:R-:W-:Y:S02]  /*14160*/  IMAD.MOV R6, RZ, RZ, -R6 ;  /* 0x000000ffff067224 */ /* 0x000fe400078e0a06 */
[----:B------:R-:W-:-:S02]  /*14170*/  IMAD R3, R5, R11, R3 ;  /* 0x0000000b05037224 */ /* 0x000fc400078e0203 */
[----:B0-----:R-:W-:Y:S02]  /*14180*/  IMAD.MOV.U32 R0, RZ, RZ, R2 ;  /* 0x000000ffff007224 */ /* 0x001fe400078e0002 */
[C---:B------:R-:W-:Y:S02]  /*14190*/  IMAD R8, R5.reuse, R6, R8 ;  /* 0x0000000605087224 */ /* 0x040fe400078e0208 */
[----:B------:R-:W-:Y:S01]  /*141a0*/  @!P1 IMAD.MOV R0, RZ, RZ, -R0 ;  /* 0x000000ffff009224 */ /* 0x000fe200078e0a00 */
[----:B------:R-:W-:Y:S01]  /*141b0*/  ISETP.GT.U32.AND P1, PT, R5, R14, PT ;  /* 0x0000000e0500720c */ /* 0x000fe20003f24070 */
[----:B------:R-:W-:Y:S02]  /*141c0*/  VIADD R13, R28, 0x83 ;  /* 0x000000831c0d7836 */ /* 0x000fe40000000000 */
[----:B------:R-:W-:Y:S01]  /*141d0*/  IMAD.HI.U32 R2, R9, R17, RZ ;  /* 0x0000001109027227 */ /* 0x000fe200078e00ff */
[----:B------:R0:W-:Y:S02]  /*141e0*/  STL [R1+0x248], R0 ;  /* 0x0002480001007387 */ /* 0x0001e40000100800 */
[----:B------:R-:W-:Y:S01]  /*141f0*/  IABS R18, R13 ;  /* 0x0000000d00127213 */ /* 0x000fe20000000000 */
[----:B------:R-:W-:-:S02]  /*14200*/  IMAD.MOV R2, RZ, RZ, -R2 ;  /* 0x000000ffff027224 */ /* 0x000fc400078e0a02 */
[----:B------:R-:W-:Y:S01]  /*14210*/  @!P2 IMAD.IADD R16, R16, 0x1, -R5 ;  /* 0x000000011010a824 */ /* 0x000fe200078e0a05 */
[C---:B------:R-:W-:Y:S01]  /*14220*/  ISETP.GT.U32.AND P2, PT, R5.reuse, R8, PT ;  /* 0x000000080500720c */ /* 0x040fe20003f44070 */
[C---:B------:R-:W-:Y:S02]  /*14230*/  IMAD R17, R5.reuse, R2, R17 ;  /* 0x0000000205117224 */ /* 0x040fe400078e0211 */
[----:B------:R-:W-:Y:S02]  /*14240*/  @!P1 IMAD.IADD R14, R14, 0x1, -R5 ;  /* 0x000000010e0e9824 */ /* 0x000fe400078e0a05 */
[----:B0-----:R-:W-:Y:S01]  /*14250*/  IMAD.MOV.U32 R0, RZ, RZ, R4 ;  /* 0x000000ffff007224 */ /* 0x001fe200078e0004 */
[----:B------:R-:W-:Y:S01]  /*14260*/  ISETP.GT.U32.AND P1, PT, R5, R17, PT ;  /* 0x000000110500720c */ /* 0x000fe20003f24070 */
[----:B------:R-:W-:-:S04]  /*14270*/  IMAD.HI.U32 R4, R9, R18, RZ ;  /* 0x0000001209047227 */ /* 0x000fc800078e00ff */
[----:B------:R-:W-:Y:S01]  /*14280*/  @!P0 IMAD.MOV R0, RZ, RZ, -R0 ;  /* 0x000000ffff008224 */ /* 0x000fe200078e0a00 */
[C---:B------:R-:W-:Y:S01]  /*14290*/  ISETP.GT.U32.AND P0, PT, R5.reuse, R3, PT ;  /* 0x000000030500720c */ /* 0x040fe20003f04070 */
[C---:B------:R-:W-:Y:S02]  /*142a0*/  VIADD R2, R28.reuse, 0x81 ;  /* 0x000000811c027836 */ /* 0x040fe40000000000 */
[----:B------:R-:W-:Y:S01]  /*142b0*/  IMAD.MOV R4, RZ, RZ, -R4 ;  /* 0x000000ffff047224 */ /* 0x000fe200078e0a04 */
[----:B------:R0:W-:Y:S01]  /*142c0*/  STL [R1+0x23c], R0 ;  /* 0x00023c0001007387 */ /* 0x0001e20000100800 */
[----:B------:R-:W-:Y:S01]  /*142d0*/  VIADD R6, R28, 0x82 ;  /* 0x000000821c067836 */ /* 0x000fe20000000000 */
[----:B------:R-:W-:Y:S01]  /*142e0*/  IABS R15, R2 ;  /* 0x00000002000f7213 */ /* 0x000fe20000000000 */
[----:B------:R-:W-:Y:S02]  /*142f0*/  IMAD R18, R5, R4, R18 ;  /* 0x0000000405127224 */ /* 0x000fe400078e0212 */
[--C-:B------:R-:W-:Y:S01]  /*14300*/  @!P2 IMAD.IADD R8, R8, 0x1, -R5.reuse ;  /* 0x000000010808a824 */ /* 0x100fe200078e0a05 */
[----:B------:R-:W-:Y:S01]  /*14310*/  IABS R19, R6 ;  /* 0x0000000600137213 */ /* 0x000fe20000000000 */
[----:B------:R-:W-:-:S02]  /*14320*/  @!P1 IMAD.IADD R17, R17, 0x1, -R5 ;  /* 0x0000000111119824 */ /* 0x000fc400078e0a05 */
[----:B------:R-:W-:Y:S01]  /*14330*/  @!P0 IMAD.IADD R3, R3, 0x1, -R5 ;  /* 0x0000000103038824 */ /* 0x000fe200078e0a05 */
[----:B------:R-:W-:Y:S01]  /*14340*/  ISETP.GE.AND P0, PT, R12, RZ, PT ;  /* 0x000000ff0c00720c */ /* 0x000fe20003f06270 */
[----:B0-----:R-:W-:Y:S01]  /*14350*/  IMAD.MOV.U32 R0, RZ, RZ, R16 ;  /* 0x000000ffff007224 */ /* 0x001fe200078e0010 */
[----:B------:R-:W-:Y:S01]  /*14360*/  ISETP.GT.U32.AND P1, PT, R5, R17, PT ;  /* 0x000000110500720c */ /* 0x000fe20003f24070 */
[----:B------:R-:W-:Y:S01]  /*14370*/  IMAD.HI.U32 R12, R9, R19, RZ ;  /* 0x00000013090c7227 */ /* 0x000fe200078e00ff */
[----:B------:R-:W-:-:S03]  /*14380*/  ISETP.GT.U32.AND P2, PT, R5, R3, PT ;  /* 0x000000030500720c */ /* 0x000fc60003f44070 */
        /* <DEDUP_REMOVED lines=8> */
[----:B------:R-:W-:Y:S01]  /*14410*/  @!P2 IMAD.IADD R3, R3, 0x1, -R5 ;  /* 0x000000010303a824 */ /* 0x000fe200078e0a05 */
[----:B------:R-:W-:Y:S01]  /*14420*/  ISETP.GE.AND P2, PT, R13, RZ, PT ;  /* 0x000000ff0d00720c */ /* 0x000fe20003f46270 */
[----:B------:R-:W-:-:S04]  /*14430*/  IMAD.HI.U32 R12, R9, R4, RZ ;  /* 0x00000004090c7227 */ /* 0x000fc800078e00ff */
[----:B0-----:R-:W-:Y:S02]  /*14440*/  IMAD.MOV.U32 R0, RZ, RZ, R14 ;  /* 0x000000ffff007224 */ /* 0x001fe400078e000e */
[----:B------:R-:W-:-:S04]  /*14450*/  IMAD.HI.U32 R14, R9, R15, RZ ;  /* 0x0000000f090e7227 */ /* 0x000fc800078e00ff */
[----:B------:R-:W-:Y:S01]  /*14460*/  @!P6 IMAD.MOV R0, RZ, RZ, -R0 ;  /* 0x000000ffff00e224 */ /* 0x000fe200078e0a00 */
[C---:B------:R-:W-:Y:S01]  /*14470*/  ISETP.GT.U32.AND P6, PT, R5.reuse, R18, PT ;  /* 0x000000120500720c */ /* 0x040fe20003fc4070 */
[----:B------:R-:W-:Y:S02]  /*14480*/  IMAD.MOV R14, RZ, RZ, -R14 ;  /* 0x000000ffff0e7224 */ /* 0x000fe400078e0a0e */
[----:B------:R-:W-:Y:S01]  /*14490*/  IMAD.MOV.U32 R10, RZ, RZ, R3 ;  /* 0x000000ffff0a7224 */ /* 0x000fe200078e0003 */
[----:B------:R0:W-:Y:S01]  /*144a0*/  STL [R1+0x230], R0 ;  /* 0x0002300001007387 */ /* 0x0001e20000100800 */
[C---:B------:R-:W-:Y:S02]  /*144b0*/  IMAD R15, R5.reuse, R14, R15 ;  /* 0x0000000e050f7224 */ /* 0x040fe400078e020f */
[----:B------:R-:W-:Y:S01]  /*144c0*/  @!P5 IMAD.IADD R8, R8, 0x1, -R5 ;  /* 0x000000010808d824 */ /* 0x000fe200078e0a05 */
[----:B------:R-:W-:Y:S01]  /*144d0*/  ISETP.GT.U32.AND P5, PT, R5, R19, PT ;  /* 0x000000130500720c */ /* 0x000fe20003fa4070 */
[----:B------:R-:W-:-:S02]  /*144e0*/  @!P4 IMAD.MOV R10, RZ, RZ, -R10 ;  /* 0x000000ffff0ac224 */ /* 0x000fc400078e0a0a */
[--C-:B------:R-:W-:Y:S01]  /*144f0*/  @!P1 IMAD.IADD R17, R17, 0x1, -R5.reuse ;  /* 0x0000000111119824 */ /* 0x100fe200078e0a05 */
[----:B------:R-:W-:Y:S01]  /*14500*/  ISETP.GE.AND P1, PT, R6, RZ, PT ;  /* 0x000000ff0600720c */ /* 0x000fe20003f26270 */
[--C-:B------:R-:W-:Y:S01]  /*14510*/  @!P6 IMAD.IADD R18, R18, 0x1, -R5.reuse ;  /* 0x000000011212e824 */ /* 0x100fe200078e0a05 */
[C---:B------:R-:W-:Y:S01]  /*14520*/  ISETP.GT.U32.AND P6, PT, R5.reuse, R15, PT ;  /* 0x0000000f0500720c */ /* 0x040fe20003fc4070 */
[----:B------:R-:W-:Y:S01]  /*14530*/  IMAD.MOV R12, RZ, RZ, -R12 ;  /* 0x000000ffff0c7224 */ /* 0x000fe200078e0a0c */
[----:B------:R1:W-:Y:S01]  /*14540*/  STL [R1+0x22c], R10 ;  /* 0x00022c0a01007387 */ /* 0x0003e20000100800 */
[----:B------:R-:W-:Y:S01]  /*14550*/  VIADD R6, R28, 0x7f ;  /* 0x0000007f1c067836 */ /* 0x000fe20000000000 */
[C---:B------:R-:W-:Y:S01]  /*14560*/  ISETP.GT.U32.AND P4, PT, R5.reuse, R18, PT ;  /* 0x000000120500720c */ /* 0x040fe20003f84070 */
[----:B------:R-:W-:Y:S02]  /*14570*/  IMAD R4, R5, R12, R4 ;  /* 0x0000000c05047224 */ /* 0x000fe400078e0204 */
[----:B0-----:R-:W-:Y:S01]  /*14580*/  IMAD.MOV.U32 R0, RZ, RZ, R8 ;  /* 0x000000ffff007224 */ /* 0x001fe200078e0008 */
[----:B------:R-:W-:Y:S01]  /*14590*/  IABS R3, R6 ;  /* 0x0000000600037213 */ /* 0x000fe20000000000 */
[--C-:B------:R-:W-:Y:S01]  /*145a0*/  @!P5 IMAD.IADD R19, R19, 0x1, -R5.reuse ;  /* 0x000000011313d824 */ /* 0x100fe200078e0a05 */
[----:B------:R-:W-:Y:S01]  /*145b0*/  ISETP.GE.AND P5, PT, R20, RZ, PT ;  /* 0x000000ff1400720c */ /* 0x000fe20003fa6270 */
[----:B------:R-:W-:Y:S01]  /*145c0*/  @!P3 IMAD.MOV R0, RZ, RZ, -R0 ;  /* 0x000000ffff00b224 */ /* 0x000fe200078e0a00 */
[----:B------:R-:W-:Y:S01]  /*145d0*/  IABS R20, R20 ;  /* 0x0000001400147213 */ /* 0x000fe20000000000 */
[--C-:B------:R-:W-:Y:S01]  /*145e0*/  @!P6 IMAD.IADD R15, R15, 0x1, -R5.reuse ;  /* 0x000000010f0fe824 */ /* 0x100fe200078e0a05 */
[----:B------:R-:W-:Y:S01]  /*145f0*/  ISETP.GT.U32.AND P3, PT, R5, R19, PT ;  /* 0x000000130500720c */ /* 0x000fe20003f64070 */
[----:B------:R-:W-:Y:S01]  /*14600*/  IMAD.HI.U32 R8, R9, R3, RZ ;  /* 0x0000000309087227 */ /* 0x000fe200078e00ff */
[----:B------:R0:W-:Y:S02]  /*14610*/  STL [R1+0x228], R0 ;  /* 0x0002280001007387 */ /* 0x0001e40000100800 */
[C---:B------:R-:W-:Y:S01]  /*14620*/  ISETP.GT.U32.AND P6, PT, R5.reuse, R15, PT ;  /* 0x0000000f0500720c */ /* 0x040fe20003fc4070 */
[----:B------:R-:W-:Y:S01]  /*14630*/  @!P4 IMAD.IADD R18, R18, 0x1, -R5 ;  /* 0x000000011212c824 */ /* 0x000fe200078e0a05 */
[----:B------:R-:W-:Y:S01]  /*14640*/  ISETP.GT.U32.AND P4, PT, R5, R4, PT ;  /* 0x000000040500720c */ /* 0x000fe20003f84070 */
[----:B------:R-:W-:-:S02]  /*14650*/  VIADD R14, R28, 0x7d ;  /* 0x0000007d1c0e7836 */ /* 0x000fc40000000000 */
[----:B------:R-:W-:Y:S02]  /*14660*/  IMAD.MOV R8, RZ, RZ, -R8 ;  /* 0x000000ffff087224 */ /* 0x000fe400078e0a08 */
[----:B------:R-:W-:Y:S01]  /*14670*/  VIADD R12, R28, 0x7e ;  /* 0x0000007e1c0c7836 */ /* 0x000fe20000000000 */
[----:B------:R-:W-:Y:S01]  /*14680*/  IABS R13, R14 ;  /* 0x0000000e000d7213 */ /* 0x000fe20000000000 */
[----:B------:R-:W-:Y:S02]  /*14690*/  IMAD R3, R5, R8, R3 ;  /* 0x0000000805037224 */ /* 0x000fe400078e0203 */
[----:B-1----:R-:W-:Y:S01]  /*146a0*/  IMAD.MOV.U32 R10, RZ, RZ, R17 ;  /* 0x000000ffff0a7224 */ /* 0x002fe200078e0011 */
[----:B------:R-:W-:Y:S01]  /*146b0*/  IABS R16, R12 ;  /* 0x0000000c00107213 */ /* 0x000fe20000000000 */
[--C-:B------:R-:W-:Y:S01]  /*146c0*/  @!P6 IMAD.IADD R15, R15, 0x1, -R5.reuse ;  /* 0x000000010f0fe824 */ /* 0x100fe200078e0a05 */
[----:B------:R-:W-:Y:S01]  /*146d0*/  ISETP.GT.U32.AND P6, PT, R5, R3, PT ;  /* 0x000000030500720c */ /* 0x000fe20003fc4070 */
[----:B------:R-:W-:Y:S01]  /*146e0*/  @!P4 IMAD.IADD R4, R4, 0x1, -R5 ;  /* 0x000000010404c824 */ /* 0x000fe200078e0a05 */
[----:B------:R-:W-:Y:S01]  /*146f0*/  ISETP.GE.AND P4, PT, R11, RZ, PT ;  /* 0x000000ff0b00720c */ /* 0x000fe20003f86270 */
[----:B------:R-:W-:-:S04]  /*14700*/  IMAD.HI.U32 R8, R9, R13, RZ ;  /* 0x0000000d09087227 */ /* 0x000fc800078e00ff */
[----:B------:R-:W-:Y:S01]  /*14710*/  @!P3 IMAD.IADD R19, R19, 0x1, -R5 ;  /* 0x000000011313b824 */ /* 0x000fe200078e0a05 */
[----:B------:R-:W-:Y:S01]  /*14720*/  ISETP.GE.AND P3, PT, R2, RZ, PT ;  /* 0x000000ff0200720c */ /* 0x000fe20003f66270 */
[----:B------:R-:W-:Y:S01]  /*14730*/  @!P0 IMAD.MOV R10, RZ, RZ, -R10 ;  /* 0x000000ffff0a8224 */ /* 0x000fe200078e0a0a */
[----:B------:R-:W-:Y:S01]  /*14740*/  ISETP.GT.U32.AND P0, PT, R5, R4, PT ;  /* 0x000000040500720c */ /* 0x000fe20003f04070 */
[----:B------:R-:W-:-:S03]  /*14750*/  IMAD.HI.U32 R21, R9, R20, RZ ;  /* 0x0000001409157227 */ /* 0x000fc600078e00ff */
[----:B------:R1:W-:Y:S01]  /*14760*/  STL [R1+0x224], R10 ;  /* 0x0002240a01007387 */ /* 0x0003e20000100800 */
[----:B------:R-:W-:-:S04]  /*14770*/  IMAD.HI.U32 R2, R9, R16, RZ ;  /* 0x0000001009027227 */ /* 0x000fc800078e00ff */
[----:B------:R-:W-:Y:S02]  /*14780*/  IMAD.MOV R8, RZ, RZ, -R8 ;  /* 0x000000ffff087224 */ /* 0x000fe400078e0a08 */
[----:B0-----:R-:W-:Y:S02]  /*14790*/  IMAD.MOV.U32 R0, RZ, RZ, R18 ;  /* 0x000000ffff007224 */ /* 0x001fe400078e0012 */
[----:B------:R-:W-:Y:S02]  /*147a0*/  IMAD.MOV R21, RZ, RZ, -R21 ;  /* 0x000000ffff157224 */ /* 0x000fe400078e0a15 */
[----:B------:R-:W-:Y:S02]  /*147b0*/  IMAD.MOV R2, RZ, RZ, -R2 ;  /* 0x000000ffff027224 */ /* 0x000fe400078e0a02 */
[----:B------:R-:W-:Y:S02]  /*147c0*/  IMAD R13, R5, R8, R13 ;  /* 0x00000008050d7224 */ /* 0x000fe400078e020d */
[----:B-1----:R-:W-:-:S02]  /*147d0*/  IMAD.MOV.U32 R10, RZ, RZ, R19 ;  /* 0x000000ffff0a7224 */ /* 0x002fc400078e0013 */
[----:B------:R-:W-:Y:S02]  /*147e0*/  @!P2 IMAD.MOV R0, RZ, RZ, -R0 ;  /* 0x000000ffff00a224 */ /* 0x000fe400078e0a00 */
[C---:B------:R-:W-:Y:S02]  /*147f0*/  IMAD R11, R5.reuse, R21, R20 ;  /* 0x00000015050b7224 */ /* 0x040fe400078e0214 */
[----:B------:R-:W-:Y:S01]  /*14800*/  IMAD R16, R5, R2, R16 ;  /* 0x0000000205107224 */ /* 0x000fe200078e0210 */
[----:B------:R0:W-:Y:S01]  /*14810*/  STL [R1+0x220], R0 ;  /* 0x0002200001007387 */ /* 0x0001e20000100800 */
[--C-:B------:R-:W-:Y:S01]  /*14820*/  @!P6 IMAD.IADD R3, R3, 0x1, -R5.reuse ;  /* 0x000000010303e824 */ /* 0x100fe200078e0a05 */
[----:B------:R-:W-:Y:S01]  /*14830*/  LOP3.LUT R2, R28, 0xc, RZ, 0xfc, !PT ;  /* 0x0000000c1c027812 */ /* 0x000fe200078efcff */
[----:B------:R-:W-:Y:S01]  /*14840*/  @!P1 IMAD.MOV R10, RZ, RZ, -R10 ;  /* 0x000000ffff0a9224 */ /* 0x000fe200078e0a0a */
[C---:B------:R-:W-:Y:S01]  /*14850*/  ISETP.GT.U32.AND P1, PT, R5.reuse, R13, PT ;  /* 0x0000000d0500720c */ /* 0x040fe20003f24070 */
[----:B------:R-:W-:Y:S01]  /*14860*/  @!P0 IMAD.IADD R4, R4, 0x1, -R5 ;  /* 0x0000000104048824 */ /* 0x000fe200078e0a05 */
[C---:B------:R-:W-:Y:S01]  /*14870*/  ISETP.GT.U32.AND P2, PT, R5.reuse, R3, PT ;  /* 0x000000030500720c */ /* 0x040fe20003f44070 */
[C---:B------:R-:W-:Y:S01]  /*14880*/  VIADD R8, R28.reuse, 0x7b ;  /* 0x0000007b1c087836 */ /* 0x040fe20000000000 */
[C---:B------:R-:W-:Y:S01]  /*14890*/  ISETP.GT.U32.AND P6, PT, R5.reuse, R16, PT ;  /* 0x000000100500720c */ /* 0x040fe20003fc4070 */
[----:B------:R-:W-:Y:S01]  /*148a0*/  STL [R1+0x21c], R10 ;  /* 0x00021c0a01007387 */ /* 0x000fe20000100800 */
[----:B0-----:R-:W-:Y:S01]  /*148b0*/  IMAD.MOV.U32 R0, RZ, RZ, R15 ;  /* 0x000000ffff007224 */ /* 0x001fe200078e000f */
[----:B------:R-:W-:Y:S01]  /*148c0*/  ISETP.GT.U32.AND P0, PT, R5, R11, PT ;  /* 0x0000000b0500720c */ /* 0x000fe20003f04070 */
[----:B------:R-:W-:Y:S01]  /*148d0*/  VIADD R20, R28, 0x74 ;  /* 0x000000741c147836 */ /* 0x000fe20000000000 */
[----:B------:R-:W-:Y:S01]  /*148e0*/  IABS R17, R2 ;  /* 0x0000000200117213 */ /* 0x000fe20000000000 */
[----:B------:R-:W-:Y:S01]  /*148f0*/  @!P3 IMAD.MOV R0, RZ, RZ, -R0 ;  /* 0x000000ffff00b224 */ /* 0x000fe200078e0a00 */
[----:B------:R-:W-:-:S02]  /*14900*/  IABS R18, R8 ;  /* 0x0000000800127213 */ /* 0x000fc40000000000 */
[----:B------:R-:W-:Y:S01]  /*14910*/  @!P1 IMAD.IADD R13, R13, 0x1, -R5 ;  /* 0x000000010d0d9824 */ /* 0x000fe200078e0a05 */
[----:B------:R-:W-:Y:S01]  /*14920*/  ISETP.GE.AND P3, PT, R6, RZ, PT ;  /* 0x000000ff0600720c */ /* 0x000fe20003f66270 */
[----:B------:R0:W-:Y:S01]  /*14930*/  STL [R1+0x218], R0 ;  /* 0x0002180001007387 */ /* 0x0001e20000100800 */
[----:B------:R-:W-:-:S04]  /*14940*/  IMAD.HI.U32 R15, R9, R17, RZ ;  /* 0x00000011090f7227 */ /* 0x000fc800078e00ff */
[----:B------:R-:W-:Y:S02]  /*14950*/  IMAD.MOV.U32 R6, RZ, RZ, R18 ;  /* 0x000000ffff067224 */ /* 0x000fe400078e0012 */
[--C-:B------:R-:W-:Y:S01]  /*14960*/  @!P2 IMAD.IADD R3, R3, 0x1, -R5.reuse ;  /* 0x000000010303a824 */ /* 0x100fe200078e0a05 */
[----:B------:R-:W-:Y:S01]  /*14970*/  ISETP.GE.AND P2, PT, R12, RZ, PT ;  /* 0x000000ff0c00720c */ /* 0x000fe20003f46270 */
[--C-:B------:R-:W-:Y:S01]  /*14980*/  @!P6 IMAD.IADD R16, R16, 0x1, -R5.reuse ;  /* 0x000000011010e824 */ /* 0x100fe200078e0a05 */
[----:B------:R-:W-:Y:S01]  /*14990*/  ISETP.GE.AND P6, PT, R14, RZ, PT ;  /* 0x000000ff0e00720c */ /* 0x000fe20003fc6270 */
[----:B0-----:R-:W-:Y:S02]  /*149a0*/  IMAD.MOV.U32 R0, RZ, RZ, R4 ;  /* 0x000000ffff007224 */ /* 0x001fe400078e0004 */
[----:B------:R-:W-:Y:S01]  /*149b0*/  @!P0 IMAD.IADD R11, R11, 0x1, -R5 ;  /* 0x000000010b0b8824 */ /* 0x000fe200078e0a05 */
[C---:B------:R-:W-:Y:S01]  /*149c0*/  ISETP.GT.U32.AND P0, PT, R5.reuse, R13, PT ;  /* 0x0000000d0500720c */ /* 0x040fe20003f04070 */
[----:B------:R-:W-:Y:S01]  /*149d0*/  @!P4 IMAD.MOV R0, RZ, RZ, -R0 ;  /* 0x000000ffff00c224 */ /* 0x000fe200078e0a00 */
[C---:B------:R-:W-:Y:S01]  /*149e0*/  ISETP.GT.U32.AND P1, PT, R5.reuse, R16, PT ;  /* 0x000000100500720c */ /* 0x040fe20003f24070 */
[----:B------:R-:W-:Y:S01]  /*149f0*/  IMAD.MOV R15, RZ, RZ, -R15 ;  /* 0x000000ffff0f7224 */ /* 0x000fe200078e0a0f */
[----:B------:R-:W-:Y:S01]  /*14a00*/  ISETP.GT.U32.AND P4, PT, R5, R11, PT ;  /* 0x0000000b0500720c */ /* 0x000fe20003f84070 */
[----:B------:R-:W-:Y:S01]  /*14a10*/  IMAD.HI.U32 R12, R9, R6, RZ ;  /* 0x00000006090c7227 */ /* 0x000fe200078e00ff */
[----:B------:R0:W-:Y:S03]  /*14a20*/  STL [R1+0x210], R0 ;  /* 0x0002100001007387 */ /* 0x0001e60000100800 */
[----:B------:R-:W-:-:S02]  /*14a30*/  IMAD R17, R5, R15, R17 ;  /* 0x0000000f05117224 */ /* 0x000fc400078e0211 */
[----:B------:R-:W-:Y:S02]  /*14a40*/  IMAD.MOV R12, RZ, RZ, -R12 ;  /* 0x000000ffff0c7224 */ /* 0x000fe400078e0a0c */
[----:B------:R-:W-:Y:S02]  /*14a50*/  @!P0 IMAD.IADD R13, R13, 0x1, -R5 ;  /* 0x000000010d0d8824 */ /* 0x000fe400078e0a05 */
[C---:B------:R-:W-:Y:S02]  /*14a60*/  IMAD R6, R5.reuse, R12, R6 ;  /* 0x0000000c05067224 */ /* 0x040fe400078e0206 */
[----:B0-----:R-:W-:Y:S02]  /*14a70*/  IMAD.MOV.U32 R0, RZ, RZ, R3 ;  /* 0x000000ffff007224 */ /* 0x001fe400078e0003 */
[----:B------:R-:W-:Y:S01]  /*14a80*/  VIADD R4, R28, 0x79 ;  /* 0x000000791c047836 */ /* 0x000fe20000000000 */
[C---:B------:R-:W-:Y:S01]  /*14a90*/  ISETP.GT.U32.AND P0, PT, R5.reuse, R6, PT ;  /* 0x000000060500720c */ /* 0x040fe20003f04070 */
[----:B------:R-:W-:Y:S01]  /*14aa0*/  @!P3 IMAD.MOV R0, RZ, RZ, -R0 ;  /* 0x000000ffff00b224 */ /* 0x000fe200078e0a00 */
[----:B------:R-:W-:Y:S01]  /*14ab0*/  ISETP.GT.U32.AND P3, PT, R5, R17, PT ;  /* 0x000000110500720c */ /* 0x000fe20003f64070 */
[--C-:B------:R-:W-:Y:S01]  /*14ac0*/  @!P1 IMAD.IADD R16, R16, 0x1, -R5.reuse ;  /* 0x0000000110109824 */ /* 0x100fe200078e0a05 */
[----:B------:R-:W-:Y:S01]  /*14ad0*/  ISETP.GE.AND P1, PT, R2, RZ, PT ;  /* 0x000000ff0200720c */ /* 0x000fe20003f26270 */
[----:B------:R-:W-:Y:S01]  /*14ae0*/  @!P4 IMAD.IADD R11, R11, 0x1, -R5 ;  /* 0x000000010b0bc824 */ /* 0x000fe200078e0a05 */
[----:B------:R-:W-:Y:S01]  /*14af0*/  IABS R2, R4 ;  /* 0x0000000400027213 */ /* 0x000fe20000000000 */
[----:B------:R-:W-:Y:S01]  /*14b00*/  VIADD R15, R28, 0x7a ;  /* 0x0000007a1c0f7836 */ /* 0x000fe20000000000 */
[----:B------:R-:W-:Y:S01]  /*14b10*/  ISETP.GE.AND P4, PT, R8, RZ, PT ;  /* 0x000000ff0800720c */ /* 0x000fe20003f86270 */
[----:B------:R-:W-:Y:S01]  /*14b20*/  VIADD R8, R28, 0x78 ;  /* 0x000000781c087836 */ /* 0x000fe20000000000 */
[----:B------:R0:W-:Y:S01]  /*14b30*/  STL [R1+0x20c], R0 ;  /* 0x00020c0001007387 */ /* 0x0001e20000100800 */
[----:B------:R-:W-:Y:S01]  /*14b40*/  IMAD.HI.U32 R12, R9, R2, RZ ;  /* 0x00000002090c7227 */ /* 0x000fe200078e00ff */
[----:B------:R-:W-:-:S03]  /*14b50*/  IABS R3, R15 ;  /* 0x0000000f00037213 */ /* 0x000fc60000000000 */
[--C-:B------:R-:W-:Y:S01]  /*14b60*/  @!P3 IMAD.IADD R17, R17, 0x1, -R5.reuse ;  /* 0x000000011111b824 */ /* 0x100fe200078e0a05 */
[----:B------:R-:W-:Y:S01]  /*14b70*/  ISETP.GE.AND P3, PT, R15, RZ, PT ;  /* 0x000000ff0f00720c */ /* 0x000fe20003f66270 */
[----:B------:R-:W-:Y:S01]  /*14b80*/  @!P0 IMAD.IADD R6, R6, 0x1, -R5 ;  /* 0x0000000106068824 */ /* 0x000fe200078e0a05 */
[----:B------:R-:W-:Y:S01]  /*14b90*/  IABS R15, R8 ;  /* 0x00000008000f7213 */ /* 0x000fe20000000000 */
[----:B------:R-:W-:Y:S01]  /*14ba0*/  IMAD.MOV R12, RZ, RZ, -R12 ;  /* 0x000000ffff0c7224 */ /* 0x000fe200078e0a0c */
[----:B------:R-:W-:Y:S01]  /*14bb0*/  ISETP.GT.U32.AND P0, PT, R5, R17, PT ;  /* 0x000000110500720c */ /* 0x000fe20003f04070 */
[----:B------:R-:W-:-:S04]  /*14bc0*/  IMAD.HI.U32 R14, R9, R3, RZ ;  /* 0x00000003090e7227 */ /* 0x000fc800078e00ff */
[----:B------:R-:W-:Y:S02]  /*14bd0*/  IMAD R2, R5, R12, R2 ;  /* 0x0000000c05027224 */ /* 0x000fe400078e0202 */
[----:B------:R-:W-:-:S04]  /*14be0*/  IMAD.HI.U32 R12, R9, R15, RZ ;  /* 0x0000000f090c7227 */ /* 0x000fc800078e00ff */
[----:B------:R-:W-:Y:S02]  /*14bf0*/  IMAD.MOV R12, RZ, RZ, -R12 ;  /* 0x000000ffff0c7224 */ /* 0x000fe400078e0a0c */
[----:B------:R-:W-:Y:S02]  /*14c00*/  IMAD.MOV R14, RZ, RZ, -R14 ;  /* 0x000000ffff0e7224 */ /* 0x000fe400078e0a0e */
[----:B------:R-:W-:Y:S01]  /*14c10*/  @!P0 IMAD.IADD R17, R17, 0x1, -R5 ;  /* 0x0000000111118824 */ /* 0x000fe200078e0a05 */
[C---:B------:R-:W-:Y:S01]  /*14c20*/  ISETP.GT.U32.AND P0, PT, R5.reuse, R2, PT ;  /* 0x000000020500720c */ /* 0x040fe20003f04070 */
[C---:B------:R-:W-:Y:S02]  /*14c30*/  IMAD R15, R5.reuse, R12, R15 ;  /* 0x0000000c050f7224 */ /* 0x040fe400078e020f */
[----:B0-----:R-:W-:Y:S02]  /*14c40*/  IMAD.MOV.U32 R0, RZ, RZ, R16 ;  /* 0x000000ffff007224 */ /* 0x001fe400078e0010 */
[----:B------:R-:W-:-:S02]  /*14c50*/  IMAD R3, R5, R14, R3 ;  /* 0x0000000e05037224 */ /* 0x000fc400078e0203 */
[----:B------:R-:W-:Y:S02]  /*14c60*/  IMAD.MOV.U32 R10, RZ, RZ, R13 ;  /* 0x000000ffff0a7224 */ /* 0x000fe400078e000d */
[----:B------:R-:W-:Y:S01]  /*14c70*/  @!P1 IMAD.MOV R17, RZ, RZ, -R17 ;  /* 0x000000ffff119224 */ /* 0x000fe200078e0a11 */
[C---:B------:R-:W-:Y:S01]  /*14c80*/  ISETP.GT.U32.AND P1, PT, R5.reuse, R15, PT ;  /* 0x0000000f0500720c */ /* 0x040fe20003f24070 */
[----:B------:R-:W-:Y:S01]  /*14c90*/  @!P2 IMAD.MOV R0, RZ, RZ, -R0 ;  /* 0x000000ffff00a224 */ /* 0x000fe200078e0a00 */
[C---:B------:R-:W-:Y:S01]  /*14ca0*/  ISETP.GT.U32.AND P2, PT, R5.reuse, R6, PT ;  /* 0x000000060500720c */ /* 0x040fe20003f44070 */
[----:B------:R-:W-:Y:S01]  /*14cb0*/  @!P6 IMAD.MOV R10, RZ, RZ, -R10 ;  /* 0x000000ffff0ae224 */ /* 0x000fe200078e0a0a */
[----:B------:R-:W-:Y:S01]  /*14cc0*/  ISETP.GT.U32.AND P6, PT, R5, R3, PT ;  /* 0x000000030500720c */ /* 0x000fe20003fc4070 */
[----:B------:R-:W-:Y:S01]  /*14cd0*/  @!P0 IMAD.IADD R2, R2, 0x1, -R5 ;  /* 0x0000000102028824 */ /* 0x000fe200078e0a05 */
[----:B------:R0:W-:Y:S01]  /*14ce0*/  STL [R1+0x208], R0 ;  /* 0x0002080001007387 */ /* 0x0001e20000100800 */
[----:B------:R-:W-:-:S02]  /*14cf0*/  VIADD R16, R28, 0x6e ;  /* 0x0000006e1c107836 */ /* 0x000fc40000000000 */
[----:B------:R-:W-:Y:S01]  /*14d00*/  VIADD R18, R28, 0x6d ;  /* 0x0000006d1c127836 */ /* 0x000fe20000000000 */
[----:B------:R-:W-:-:S03]  /*14d10*/  ISETP.GT.U32.AND P0, PT, R5, R2, PT ;  /* 0x000000020500720c */ /* 0x000fc60003f04070 */
[--C-:B------:R-:W-:Y:S02]  /*14d20*/  @!P1 IMAD.IADD R15, R15, 0x1, -R5.reuse ;  /* 0x000000010f0f9824 */ /* 0x100fe400078e0a05 */
[----:B------:R-:W-:Y:S01]  /*14d30*/  @!P2 IMAD.IADD R6, R6, 0x1, -R5 ;  /* 0x000000010606a824 */ /* 0x000fe200078e0a05 */
[----:B------:R-:W-:Y:S01]  /*14d40*/  ISETP.GE.AND P2, PT, R8, RZ, PT ;  /* 0x000000ff0800720c */ /* 0x000fe20003f46270 */
[----:B0-----:R-:W-:Y:S01]  /*14d50*/  IMAD.MOV.U32 R0, RZ, RZ, R11 ;  /* 0x000000ffff007224 */ /* 0x001fe200078e000b */
[----:B------:R-:W-:Y:S01]  /*14d60*/  ISETP.GT.U32.AND P1, PT, R5, R15, PT ;  /* 0x0000000f0500720c */ /* 0x000fe20003f24070 */
[----:B------:R-:W-:Y:S02]  /*14d70*/  VIADD R11, R28, 0x76 ;  /* 0x000000761c0b7836 */ /* 0x000fe40000000000 */
[----:B------:R-:W-:Y:S01]  /*14d80*/  @!P5 IMAD.MOV R0, RZ, RZ, -R0 ;  /* 0x000000ffff00d224 */ /* 0x000fe200078e0a00 */
[----:B------:R-:W-:Y:S01]  /*14d90*/  ISETP.GE.AND P5, PT, R4, RZ, PT ;  /* 0x000000ff0400720c */ /* 0x000fe20003fa6270 */
[--C-:B------:R-:W-:Y:S01]  /*14da0*/  @!P6 IMAD.IADD R3, R3, 0x1, -R5.reuse ;  /* 0x000000010303e824 */ /* 0x100fe200078e0a05 */
[----:B------:R-:W-:Y:S01]  /*14db0*/  IABS R23, R11 ;  /* 0x0000000b00177213 */ /* 0x000fe20000000000 */
[C---:B------:R-:W-:Y:S01]  /*14dc0*/  VIADD R4, R28.reuse, 0x77 ;  /* 0x000000771c047836 */ /* 0x040fe20000000000 */
[----:B------:R-:W-:Y:S01]  /*14dd0*/  STL [R1+0x338c], R0 ;  /* 0x00338c0001007387 */ /* 0x000fe20000100800 */
[----:B------:R-:W-:Y:S01]  /*14de0*/  VIADD R8, R28, 0x75 ;  /* 0x000000751c087836 */ /* 0x000fe20000000000 */
[----:B------:R-:W-:Y:S01]  /*14df0*/  ISETP.GT.U32.AND P6, PT, R5, R3, PT ;  /* 0x000000030500720c */ /* 0x000fe20003fc4070 */
[--C-:B------:R-:W-:Y:S01]  /*14e00*/  @!P0 IMAD.IADD R2, R2, 0x1, -R5.reuse ;  /* 0x0000000102028824 */ /* 0x100fe200078e0a05 */
[----:B------:R0:W-:Y:S01]  /*14e10*/  STL [R1+0x204], R10 ;  /* 0x0002040a01007387 */ /* 0x0001e20000100800 */
[----:B------:R-:W-:Y:S01]  /*14e20*/  IABS R22, R4 ;  /* 0x0000000400167213 */ /* 0x000fe20000000000 */
[----:B------:R-:W-:Y:S01]  /*14e30*/  @!P1 IMAD.IADD R15, R15, 0x1, -R5 ;  /* 0x000000010f0f9824 */ /* 0x000fe200078e0a05 */
[----:B------:R-:W-:Y:S01]  /*14e40*/  IABS R21, R8 ;  /* 0x0000000800157213 */ /* 0x000fe20000000000 */
[----:B------:R-:W-:Y:S01]  /*14e50*/  STL [R1+0x3390], R17 ;  /* 0x0033901101007387 */ /* 0x000fe20000100800 */
[----:B------:R-:W-:Y:S01]  /*14e60*/  ISETP.GE.AND P0, PT, R8, RZ, PT ;  /* 0x000000ff0800720c */ /* 0x000fe20003f06270 */
[----:B------:R-:W-:-:S04]  /*14e70*/  IMAD.HI.U32 R12, R9, R22, RZ ;  /* 0x00000016090c7227 */ /* 0x000fc800078e00ff */
[----:B0-----:R-:W-:Y:S02]  /*14e80*/  IMAD.MOV.U32 R10, RZ, RZ, R6 ;  /* 0x000000ffff0a7224 */ /* 0x001fe400078e0006 */
[----:B------:R-:W-:-:S04]  /*14e90*/  IMAD.HI.U32 R6, R9, R23, RZ ;  /* 0x0000001709067227 */ /* 0x000fc800078e00ff */
[----:B------:R-:W-:Y:S02]  /*14ea0*/  IMAD.MOV R6, RZ, RZ, -R6 ;  /* 0x000000ffff067224 */ /* 0x000fe400078e0a06 */
[----:B------:R-:W-:Y:S01]  /*14eb0*/  @!P4 IMAD.MOV R10, RZ, RZ, -R10 ;  /* 0x000000ffff0ac224 */ /* 0x000fe200078e0a0a */
[----:B------:R-:W-:Y:S01]  /*14ec0*/  ISETP.GE.AND P4, PT, R4, RZ, PT ;  /* 0x000000ff0400720c */ /* 0x000fe20003f86270 */
[----:B------:R-:W-:Y:S02]  /*14ed0*/  IMAD R23, R5, R6, R23 ;  /* 0x0000000605177224 */ /* 0x000fe400078e0217 */
[----:B------:R-:W-:Y:S01]  /*14ee0*/  @!P6 IMAD.IADD R3, R3, 0x1, -R5 ;  /* 0x000000010303e824 */ /* 0x000fe200078e0a05 */
[----:B------:R-:W-:Y:S01]  /*14ef0*/  ISETP.GE.AND P6, PT, R11, RZ, PT ;  /* 0x000000ff0b00720c */ /* 0x000fe20003fc6270 */
[----:B------:R-:W-:Y:S01]  /*14f00*/  IMAD.MOV R11, RZ, RZ, -R12 ;  /* 0x000000ffff0b7224 */ /* 0x000fe200078e0a0c */
[----:B------:R-:W-:Y:S01]  /*14f10*/  ISETP.GT.U32.AND P1, PT, R5, R23, PT ;  /* 0x000000170500720c */ /* 0x000fe20003f24070 */
[----:B------:R0:W-:Y:S01]  /*14f20*/  STL [R1+0x200], R10 ;  /* 0x0002000a01007387 */ /* 0x0001e20000100800 */
[----:B------:R-:W-:-:S02]  /*14f30*/  IMAD.MOV.U32 R0, RZ, RZ, R2 ;  /* 0x000000ffff007224 */ /* 0x000fc400078e0002 */
[----:B------:R-:W-:Y:S02]  /*14f40*/  IMAD R22, R5, R11, R22 ;  /* 0x0000000b05167224 */ /* 0x000fe400078e0216 */
[----:B------:R-:W-:-:S04]  /*14f50*/  IMAD.HI.U32 R4, R9, R21, RZ ;  /* 0x0000001509047227 */ /* 0x000fc800078e00ff */
[----:B------:R-:W-:Y:S01]  /*14f60*/  @!P5 IMAD.MOV R0, RZ, RZ, -R0 ;  /* 0x000000ffff00d224 */ /* 0x000fe200078e0a00 */
[----:B------:R-:W-:Y:S01]  /*14f70*/  ISETP.GE.AND P5, PT, R20, RZ, PT ;  /* 0x000000ff1400720c */ /* 0x000fe20003fa6270 */
[----:B0-----:R-:W-:Y:S01]  /*14f80*/  IMAD.MOV.U32 R10, RZ, RZ, R3 ;  /* 0x000000ffff0a7224 */ /* 0x001fe200078e0003 */
[----:B------:R-:W-:Y:S01]  /*14f90*/  IABS R20, R20 ;  /* 0x0000001400147213 */ /* 0x000fe20000000000 */
[----:B------:R-:W-:Y:S02]  /*14fa0*/  @!P1 IMAD.IADD R23, R23, 0x1, -R5 ;  /* 0x0000000117179824 */ /* 0x000fe400078e0a05 */
[----:B------:R-:W-:Y:S01]  /*14fb0*/  @!P3 IMAD.MOV R10, RZ, RZ, -R10 ;  /* 0x000000ffff0ab224 */ /* 0x000fe200078e0a0a */
[C---:B------:R-:W-:Y:S01]  /*14fc0*/  ISETP.GT.U32.AND P3, PT, R5.reuse, R22, PT ;  /* 0x000000160500720c */ /* 0x040fe20003f64070 */
[----:B------:R-:W-:Y:S01]  /*14fd0*/  IMAD.MOV R4, RZ, RZ, -R4 ;  /* 0x000000ffff047224 */ /* 0x000fe200078e0a04 */
[C---:B------:R-:W-:Y:S01]  /*14fe0*/  ISETP.GT.U32.AND P1, PT, R5.reuse, R23, PT ;  /* 0x000000170500720c */ /* 0x040fe20003f24070 */
[----:B------:R-:W-:Y:S01]  /*14ff0*/  VIADD R11, R28, 0x73 ;  /* 0x000000731c0b7836 */ /* 0x000fe20000000000 */
[----:B------:R-:W-:Y:S01]  /*15000*/  STL [R1+0x1f8], R10 ;  /* 0x0001f80a01007387 */ /* 0x000fe20000100800 */
[----:B------:R-:W-:-:S02]  /*15010*/  IMAD R21, R5, R4, R21 ;  /* 0x0000000405157224 */ /* 0x000fc400078e0215 */
[C---:B------:R-:W-:Y:S01]  /*15020*/  IMAD.HI.U32 R12, R9.reuse, R20, RZ ;  /* 0x00000014090c7227 */ /* 0x040fe200078e00ff */
[----:B------:R0:W-:Y:S01]  /*15030*/  STL [R1+0x1ec], R0 ;  /* 0x0001ec0001007387 */ /* 0x0001e20000100800 */
[----:B------:R-:W-:Y:S02]  /*15040*/  IABS R19, R11 ;  /* 0x0000000b00137213 */ /* 0x000fe40000000000 */
[----:B------:R-:W-:Y:S02]  /*15050*/  VIADD R4, R28, 0x71 ;  /* 0x000000711c047836 */ /* 0x000fe40000000000 */
[----:B------:R-:W-:Y:S02]  /*15060*/  IMAD.MOV R12, RZ, RZ, -R12 ;  /* 0x000000ffff0c7224 */ /* 0x000fe400078e0a0c */
[----:B------:R-:W-:Y:S01]  /*15070*/  @!P3 IMAD.IADD R22, R22, 0x1, -R5 ;  /* 0x000000011616b824 */ /* 0x000fe200078e0a05 */
[----:B------:R-:W-:Y:S01]  /*15080*/  IABS R13, R4 ;  /* 0x00000004000d7213 */ /* 0x000fe20000000000 */
[----:B------:R-:W-:-:S03]  /*15090*/  IMAD.HI.U32 R8, R9, R19, RZ ;  /* 0x0000001309087227 */ /* 0x000fc600078e00ff */
[C---:B------:R-:W-:Y:S01]  /*150a0*/  ISETP.GT.U32.AND P3, PT, R5.reuse, R22, PT ;  /* 0x000000160500720c */ /* 0x040fe20003f64070 */
[----:B0-----:R-:W-:Y:S02]  /*150b0*/  IMAD.MOV.U32 R0, RZ, RZ, R15 ;  /* 0x000000ffff007224 */ /* 0x001fe400078e000f */
[C---:B------:R-:W-:Y:S02]  /*150c0*/  IMAD R20, R5.reuse, R12, R20 ;  /* 0x0000000c05147224 */ /* 0x040fe400078e0214 */
[----:B------:R-:W-:Y:S01]  /*150d0*/  @!P2 IMAD.MOV R0, RZ, RZ, -R0 ;  /* 0x000000ffff00a224 */ /* 0x000fe200078e0a00 */
[----:B------:R-:W-:Y:S01]  /*150e0*/  ISETP.GT.U32.AND P2, PT, R5, R21, PT ;  /* 0x000000150500720c */ /* 0x000fe20003f44070 */
[----:B------:R-:W-:Y:S02]  /*150f0*/  IMAD.MOV R8, RZ, RZ, -R8 ;  /* 0x000000ffff087224 */ /* 0x000fe400078e0a08 */
[----:B------:R-:W-:Y:S01]  /*15100*/  @!P1 IMAD.IADD R23, R23, 0x1, -R5 ;  /* 0x0000000117179824 */ /* 0x000fe200078e0a05 */
[C---:B------:R-:W-:Y:S01]  /*15110*/  ISETP.GT.U32.AND P1, PT, R5.reuse, R20, PT ;  /* 0x000000140500720c */ /* 0x040fe20003f24070 */
[----:B------:R-:W-:Y:S01]  /*15120*/  IMAD R19, R5, R8, R19 ;  /* 0x0000000805137224 */ /* 0x000fe200078e0213 */
[----:B------:R0:W-:Y:S01]  /*15130*/  STL [R1+0x1e8], R0 ;  /* 0x0001e80001007387 */ /* 0x0001e20000100800 */
[----:B------:R-:W-:Y:S01]  /*15140*/  IMAD.HI.U32 R2, R9, R13, RZ ;  /* 0x0000000d09027227 */ /* 0x000fe200078e00ff */
[----:B------:R-:W-:-:S03]  /*15150*/  IABS R8, R16 ;  /* 0x0000001000087213 */ /* 0x000fc60000000000 */
[----:B------:R-:W-:Y:S02]  /*15160*/  IMAD.MOV R2, RZ, RZ, -R2 ;  /* 0x000000ffff027224 */ /* 0x000fe400078e0a02 */
[----:B------:R-:W-:Y:S01]  /*15170*/  @!P2 IMAD.IADD R21, R21, 0x1, -R5 ;  /* 0x000000011515a824 */ /* 0x000fe200078e0a05 */
[C---:B------:R-:W-:Y:S01]  /*15180*/  ISETP.GT.U32.AND P2, PT, R5.reuse, R19, PT ;  /* 0x000000130500720c */ /* 0x040fe20003f44070 */
[----:B------:R-:W-:Y:S02]  /*15190*/  VIADD R6, R28, 0x72 ;  /* 0x000000721c067836 */ /* 0x000fe40000000000 */
[----:B------:R-:W-:Y:S02]  /*151a0*/  IMAD R13, R5, R2, R13 ;  /* 0x00000002050d7224 */ /* 0x000fe400078e020d */
[--C-:B------:R-:W-:Y:S01]  /*151b0*/  @!P3 IMAD.IADD R22, R22, 0x1, -R5.reuse ;  /* 0x000000011616b824 */ /* 0x100fe200078e0a05 */
[----:B------:R-:W-:Y:S01]  /*151c0*/  IABS R14, R6 ;  /* 0x00000006000e7213 */ /* 0x000fe20000000000 */
[----:B------:R-:W-:Y:S01]  /*151d0*/  VIADD R2, R28, 0x70 ;  /* 0x000000701c027836 */ /* 0x000fe20000000000 */
[----:B------:R-:W-:Y:S01]  /*151e0*/  ISETP.GE.AND P3, PT, R11, RZ, PT ;  /* 0x000000ff0b00720c */ /* 0x000fe20003f66270 */
[----:B------:R-:W-:Y:S01]  /*151f0*/  @!P1 IMAD.IADD R20, R20, 0x1, -R5 ;  /* 0x0000000114149824 */ /* 0x000fe200078e0a05 */
[----:B------:R-:W-:Y:S01]  /*15200*/  ISETP.GT.U32.AND P1, PT, R5, R21, PT ;  /* 0x000000150500720c */ /* 0x000fe20003f24070 */
[----:B------:R-:W-:Y:S01]  /*15210*/  VIADD R15, R28, 0x6f ;  /* 0x0000006f1c0f7836 */ /* 0x000fe20000000000 */
[----:B------:R-:W-:Y:S01]  /*15220*/  IABS R12, R2 ;  /* 0x00000002000c7213 */ /* 0x000fe20000000000 */
[----:B0-----:R-:W-:-:S02]  /*15230*/  IMAD.MOV.U32 R0, RZ, RZ, R22 ;  /* 0x000000ffff007224 */ /* 0x001fc400078e0016 */
[----:B------:R-:W-:Y:S01]  /*15240*/  IMAD.HI.U32 R3, R9, R14, RZ ;  /* 0x0000000e09037227 */ /* 0x000fe200078e00ff */
[----:B------:R-:W-:-:S03]  /*15250*/  IABS R11, R15 ;  /* 0x0000000f000b7213 */ /* 0x000fc60000000000 */
[----:B------:R-:W-:Y:S01]  /*15260*/  @!P2 IMAD.IADD R19, R19, 0x1, -R5 ;  /* 0x000000011313a824 */ /* 0x000fe200078e0a05 */
[C---:B------:R-:W-:Y:S01]  /*15270*/  ISETP.GT.U32.AND P2, PT, R5.reuse, R20, PT ;  /* 0x000000140500720c */ /* 0x040fe20003f44070 */
[----:B------:R-:W-:Y:S02]  /*15280*/  @!P4 IMAD.MOV R0, RZ, RZ, -R0 ;  /* 0x000000ffff00c224 */ /* 0x000fe400078e0a00 */
[----:B------:R-:W-:Y:S01]  /*15290*/  IMAD.MOV R3, RZ, RZ, -R3 ;  /* 0x000000ffff037224 */ /* 0x000fe200078e0a03 */
[----:B------:R-:W-:Y:S01]  /*152a0*/  ISETP.GT.U32.AND P4, PT, R5, R19, PT ;  /* 0x000000130500720c */ /* 0x000fe20003f84070 */
[----:B------:R-:W-:Y:S01]  /*152b0*/  IMAD.HI.U32 R22, R9, R12, RZ ;  /* 0x0000000c09167227 */ /* 0x000fe200078e00ff */
[----:B------:R0:W-:Y:S03]  /*152c0*/  STL [R1+0x1e4], R0 ;  /* 0x0001e40001007387 */ /* 0x0001e60000100800 */
[----:B------:R-:W-:Y:S01]  /*152d0*/  IMAD R14, R5, R3, R14 ;  /* 0x00000003050e7224 */ /* 0x000fe200078e020e */
[----:B------:R-:W-:Y:S01]  /*152e0*/  IABS R3, R18 ;  /* 0x0000001200037213 */ /* 0x000fe20000000000 */
[----:B------:R-:W-:-:S04]  /*152f0*/  IMAD.HI.U32 R24, R9, R11, RZ ;  /* 0x0000000b09187227 */ /* 0x000fc800078e00ff */
[----:B------:R-:W-:Y:S02]  /*15300*/  IMAD.MOV R22, RZ, RZ, -R22 ;  /* 0x000000ffff167224 */ /* 0x000fe400078e0a16 */
[----:B0-----:R-:W-:Y:S02]  /*15310*/  IMAD.MOV.U32 R0, RZ, RZ, R23 ;  /* 0x000000ffff007224 */ /* 0x001fe400078e0017 */
[----:B------:R-:W-:Y:S01]  /*15320*/  @!P1 IMAD.IADD R21, R21, 0x1, -R5 ;  /* 0x0000000115159824 */ /* 0x000fe200078e0a05 */
[C---:B------:R-:W-:Y:S01]  /*15330*/  ISETP.GT.U32.AND P1, PT, R5.reuse, R13, PT ;  /* 0x0000000d0500720c */ /* 0x040fe20003f24070 */
[----:B------:R-:W-:Y:S02]  /*15340*/  IMAD.MOV R24, RZ, RZ, -R24 ;  /* 0x000000ffff187224 */ /* 0x000fe400078e0a18 */
[----:B------:R-:W-:Y:S01]  /*15350*/  @!P6 IMAD.MOV R0, RZ, RZ, -R0 ;  /* 0x000000ffff00e224 */ /* 0x000fe200078e0a00 */
[C---:B------:R-:W-:Y:S01]  /*15360*/  ISETP.GT.U32.AND P6, PT, R5.reuse, R14, PT ;  /* 0x0000000e0500720c */ /* 0x040fe20003fc4070 */
[----:B------:R-:W-:-:S02]  /*15370*/  IMAD R12, R5, R22, R12 ;  /* 0x00000016050c7224 */ /* 0x000fc400078e020c */
[C---:B------:R-:W-:Y:S01]  /*15380*/  IMAD R11, R5.reuse, R24, R11 ;  /* 0x00000018050b7224 */ /* 0x040fe200078e020b */
[----:B------:R0:W-:Y:S01]  /*15390*/  STL [R1+0x1e0], R0 ;  /* 0x0001e00001007387 */ /* 0x0001e20000100800 */
[--C-:B------:R-:W-:Y:S01]  /*153a0*/  @!P2 IMAD.IADD R20, R20, 0x1, -R5.reuse ;  /* 0x000000011414a824 */ /* 0x100fe200078e0a05 */
[----:B------:R-:W-:Y:S01]  /*153b0*/  ISETP.GT.U32.AND P2, PT, R5, R12, PT ;  /* 0x0000000c0500720c */ /* 0x000fe20003f44070 */
[----:B------:R-:W-:Y:S01]  /*153c0*/  @!P4 IMAD.IADD R19, R19, 0x1, -R5 ;  /* 0x000000011313c824 */ /* 0x000fe200078e0a05 */
        /* <DEDUP_REMOVED lines=8> */
[----:B------:R-:W-:Y:S01]  /*15450*/  @!P0 IMAD.MOV R10, RZ, RZ, -R10 ;  /* 0x000000ffff0a8224 */ /* 0x000fe200078e0a0a */
[C---:B------:R-:W-:Y:S01]  /*15460*/  ISETP.GT.U32.AND P0, PT, R5.reuse, R13, PT ;  /* 0x0000000d0500720c */ /* 0x040fe20003f04070 */
[----:B------:R-:W-:Y:S02]  /*15470*/  @!P5 IMAD.MOV R0, RZ, RZ, -R0 ;  /* 0x000000ffff00d224 */ /* 0x000fe400078e0a00 */
[--C-:B------:R-:W-:Y:S01]  /*15480*/  @!P2 IMAD.IADD R12, R12, 0x1, -R5.reuse ;  /* 0x000000010c0ca824 */ /* 0x100fe200078e0a05 */
[----:B------:R-:W-:Y:S01]  /*15490*/  ISETP.GT.U32.AND P2, PT, R5, R14, PT ;  /* 0x0000000e0500720c */ /* 0x000fe20003f44070 */
[----:B------:R-:W-:Y:S01]  /*154a0*/  IMAD.HI.U32 R23, R9, R3, RZ ;  /* 0x0000000309177227 */ /* 0x000fe200078e00ff */
[----:B------:R-:W-:Y:S03]  /*154b0*/  STL [R1+0x1dc], R10 ;  /* 0x0001dc0a01007387 */ /* 0x000fe60000100800 */
[----:B------:R-:W-:Y:S01]  /*154c0*/  IMAD.MOV R22, RZ, RZ, -R22 ;  /* 0x000000ffff167224 */ /* 0x000fe200078e0a16 */
[----:B------:R0:W-:Y:S01]  /*154d0*/  STL [R1+0x1d8], R0 ;  /* 0x0001d80001007387 */ /* 0x0001e20000100800 */
[----:B------:R-:W-:Y:S01]  /*154e0*/  @!P4 IMAD.IADD R11, R11, 0x1, -R5 ;  /* 0x000000010b0bc824 */ /* 0x000fe200078e0a05 */
[----:B------:R-:W-:Y:S01]  /*154f0*/  ISETP.GT.U32.AND P4, PT, R5, R12, PT ;  /* 0x0000000c0500720c */ /* 0x000fe20003f84070 */
[----:B------:R-:W-:-:S02]  /*15500*/  IMAD.MOV R23, RZ, RZ, -R23 ;  /* 0x000000ffff177224 */ /* 0x000fc400078e0a17 */
[C---:B------:R-:W-:Y:S01]  /*15510*/  IMAD R4, R5.reuse, R22, R8 ;  /* 0x0000001605047224 */ /* 0x040fe200078e0208 */
[C---:B------:R-:W-:Y:S01]  /*15520*/  ISETP.GT.U32.AND P5, PT, R5.reuse, R11, PT ;  /* 0x0000000b0500720c */ /* 0x040fe20003fa4070 */
[----:B------:R-:W-:Y:S02]  /*15530*/  IMAD R3, R5, R23, R3 ;  /* 0x0000001705037224 */ /* 0x000fe400078e0203 */
[----:B------:R-:W-:Y:S02]  /*15540*/  VIADD R8, R28, 0x6c ;  /* 0x0000006c1c087836 */ /* 0x000fe40000000000 */
[----:B0-----:R-:W-:Y:S02]  /*15550*/  IMAD.MOV.U32 R0, RZ, RZ, R19 ;  /* 0x000000ffff007224 */ /* 0x001fe400078e0013 */
        /* <DEDUP_REMOVED lines=10> */
[----:B------:R-:W-:Y:S01]  /*15600*/  IMAD.HI.U32 R15, R9, R19, RZ ;  /* 0x00000013090f7227 */ /* 0x000fe200078e00ff */
[----:B------:R0:W-:Y:S03]  /*15610*/  STL [R1+0x1d4], R0 ;  /* 0x0001d40001007387 */ /* 0x0001e60000100800 */
[----:B------:R-:W-:-:S02]  /*15620*/  VIADD R6, R28, 0x6b ;  /* 0x0000006b1c067836 */ /* 0x000fc40000000000 */
[----:B------:R-:W-:Y:S02]  /*15630*/  @!P6 IMAD.MOV R10, RZ, RZ, -R10 ;  /* 0x000000ffff0ae224 */ /* 0x000fe400078e0a0a */
[----:B------:R-:W-:Y:S01]  /*15640*/  @!P3 IMAD.IADD R4, R4, 0x1, -R5 ;  /* 0x000000010404b824 */ /* 0x000fe200078e0a05 */
[----:B------:R-:W-:Y:S01]  /*15650*/  IABS R20, R6 ;  /* 0x0000000600147213 */ /* 0x000fe20000000000 */
[----:B------:R-:W-:Y:S01]  /*15660*/  IMAD.MOV R15, RZ, RZ, -R15 ;  /* 0x000000ffff0f7224 */ /* 0x000fe200078e0a0f */
[----:B------:R1:W-:Y:S01]  /*15670*/  STL [R1+0x1d0], R10 ;  /* 0x0001d00a01007387 */ /* 0x0003e20000100800 */
[----:B0-----:R-:W-:Y:S01]  /*15680*/  IMAD.MOV.U32 R0, RZ, RZ, R13 ;  /* 0x000000ffff007224 */ /* 0x001fe200078e000d */
[----:B------:R-:W-:Y:S01]  /*15690*/  ISETP.GE.AND P3, PT, R18, RZ, PT ;  /* 0x000000ff1200720c */ /* 0x000fe20003f66270 */
        /* <DEDUP_REMOVED lines=18> */
[----:B------:R-:W-:Y:S01]  /*157c0*/  @!P0 IMAD.IADD R4, R4, 0x1, -R5 ;  /* 0x0000000104048824 */ /* 0x000fe200078e0a05 */
[----:B------:R-:W-:Y:S01]  /*157d0*/  ISETP.GE.AND P0, PT, R6, RZ, PT ;  /* 0x000000ff0600720c */ /* 0x000fe20003f06270 */
[----:B------:R-:W-:Y:S01]  /*157e0*/  VIADD R12, R28, 0x6a ;  /* 0x0000006a1c0c7836 */ /* 0x000fe20000000000 */
[----:B------:R0:W-:Y:S01]  /*157f0*/  STL [R1+0x1bc], R0 ;  /* 0x0001bc0001007387 */ /* 0x0001e20000100800 */
[----:B------:R-:W-:-:S02]  /*15800*/  IMAD R2, R5, R14, R2 ;  /* 0x0000000e05027224 */ /* 0x000fc400078e0202 */
[----:B------:R-:W-:Y:S01]  /*15810*/  VIADD R11, R28, 0x69 ;  /* 0x000000691c0b7836 */ /* 0x000fe20000000000 */
[----:B------:R-:W-:Y:S01]  /*15820*/  IABS R15, R12 ;  /* 0x0000000c000f7213 */ /* 0x000fe20000000000 */
[--C-:B------:R-:W-:Y:S01]  /*15830*/  @!P2 IMAD.IADD R8, R8, 0x1, -R5.reuse ;  /* 0x000000010808a824 */ /* 0x100fe200078e0a05 */
[----:B------:R-:W-:Y:S01]  /*15840*/  ISETP.GT.U32.AND P4, PT, R5, R2, PT ;  /* 0x000000020500720c */ /* 0x000fe20003f84070 */
[----:B------:R-:W-:Y:S01]  /*15850*/  @!P6 IMAD.IADD R3, R3, 0x1, -R5 ;  /* 0x000000010303e824 */ /* 0x000fe200078e0a05 */
[----:B------:R-:W-:Y:S01]  /*15860*/  IABS R6, R11 ;  /* 0x0000000b00067213 */ /* 0x000fe20000000000 */
[----:B------:R-:W-:Y:S01]  /*15870*/  VIADD R14, R28, 0x68 ;  /* 0x000000681c0e7836 */ /* 0x000fe20000000000 */
[----:B------:R-:W-:Y:S01]  /*15880*/  ISETP.GE.AND P2, PT, R11, RZ, PT ;  /* 0x000000ff0b00720c */ /* 0x000fe20003f46270 */
        /* <DEDUP_REMOVED lines=52> */
[----:B------:R-:W-:Y:S02]  /*15bd0*/  IMAD R11, R5, R2, R11 ;  /* 0x00000002050b7224 */ /* 0x000fe400078e020b */
[----:B0-----:R-:W-:-:S02]  /*15be0*/  IMAD.MOV.U32 R0, RZ, RZ, R15 ;  /* 0x000000ffff007224 */ /* 0x001fc400078e000f */
        /* <DEDUP_REMOVED lines=51> */
[----:B------:R-:W-:Y:S02]  /*15f20*/  IMAD.MOV.U32 R16, RZ, RZ, R21 ;  /* 0x000000ffff107224 */ /* 0x000fe400078e0015 */
[----:B------:R-:W-:Y:S01]  /*15f30*/  @!P4 IMAD.MOV R0, RZ, RZ, -R0 ;  /* 0x000000ffff00c224 */ /* 0x000fe200078e0a00 */
[----:B------:R-:W-:Y:S01]  /*15f40*/  ISETP.GT.U32.AND P4, PT, R5, R15, PT ;  /* 0x0000000f0500720c */ /* 0x000fe20003f84070 */
[----:B------:R-:W-:Y:S01]  /*15f50*/  IMAD.MOV R4, RZ, RZ, -R4 ;  /* 0x000000ffff047224 */ /* 0x000fe200078e0a04 */
[----:B------:R-:W-:Y:S01]  /*15f60*/  STL [R1+0x19c], R10 ;  /* 0x00019c0a01007387 */ /* 0x000fe20000100800 */
[----:B------:R-:W-:-:S03]  /*15f70*/  IMAD.HI.U32 R14, R9, R16, RZ ;  /* 0x00000010090e7227 */ /* 0x000fc600078e00ff */
[----:B------:R0:W-:Y:S01]  /*15f80*/  STL [R1+0x198], R0 ;  /* 0x0001980001007387 */ /* 0x0001e20000100800 */
[----:B------:R-:W-:Y:S02]  /*15f90*/  IMAD R19, R5, R4, R19 ;  /* 0x0000000405137224 */ /* 0x000fe400078e0213 */
[----:B------:R-:W-:Y:S02]  /*15fa0*/  IMAD.MOV R11, RZ, RZ, -R14 ;  /* 0x000000ffff0b7224 */ /* 0x000fe400078e0a0e */
[----:B------:R-:W-:-:S04]  /*15fb0*/  IMAD.HI.U32 R18, R9, R20, RZ ;  /* 0x0000001409127227 */ /* 0x000fc800078e00ff */
[C---:B------:R-:W-:Y:S02]  /*15fc0*/  IMAD R16, R5.reuse, R11, R16 ;  /* 0x0000000b05107224 */ /* 0x040fe400078e0210 */
[----:B0-----:R-:W-:Y:S02]  /*15fd0*/  IMAD.MOV.U32 R0, RZ, RZ, R12 ;  /* 0x000000ffff007224 */ /* 0x001fe400078e000c */
[----:B------:R-:W-:Y:S02]  /*15fe0*/  IMAD.MOV R18, RZ, RZ, -R18 ;  /* 0x000000ffff127224 */ /* 0x000fe400078e0a12 */
[----:B------:R-:W-:Y:S01]  /*15ff0*/  @!P1 IMAD.MOV R0, RZ, RZ, -R0 ;  /* 0x000000ffff009224 */ /* 0x000fe200078e0a00 */
[----:B------:R-:W-:Y:S01]  /*16000*/  ISETP.GT.U32.AND P1, PT, R5, R19, PT ;  /* 0x000000130500720c */ /* 0x000fe20003f24070 */
[----:B------:R-:W-:Y:S01]  /*16010*/  @!P4 IMAD.IADD R15, R15, 0x1, -R5 ;  /* 0x000000010f0fc824 */ /* 0x000fe200078e0a05 */
[C---:B------:R-:W-:Y:S01]  /*16020*/  ISETP.GT.U32.AND P4, PT, R5.reuse, R16, PT ;  /* 0x000000100500720c */ /* 0x040fe20003f84070 */
[----:B------:R-:W-:-:S02]  /*16030*/  IMAD R20, R5, R18, R20 ;  /* 0x0000001205147224 */ /* 0x000fc400078e0214 */
[----:B------:R-:W-:Y:S02]  /*16040*/  IMAD.MOV.U32 R10, RZ, RZ, R13 ;  /* 0x000000ffff0a7224 */ /* 0x000fe400078e000d */
[--C-:B------:R-:W-:Y:S01]  /*16050*/  @!P3 IMAD.IADD R2, R2, 0x1, -R5.reuse ;  /* 0x000000010202b824 */ /* 0x100fe200078e0a05 */
[----:B------:R-:W-:Y:S01]  /*16060*/  ISETP.GT.U32.AND P5, PT, R5, R20, PT ;  /* 0x000000140500720c */ /* 0x000fe20003fa4070 */
[----:B------:R-:W-:Y:S01]  /*16070*/  @!P0 IMAD.MOV R10, RZ, RZ, -R10 ;  /* 0x000000ffff0a8224 */ /* 0x000fe200078e0a0a */
[----:B------:R-:W-:Y:S01]  /*16080*/  ISETP.GE.AND P3, PT, R6, RZ, PT ;  /* 0x000000ff0600720c */ /* 0x000fe20003f66270 */
[----:B------:R-:W-:Y:S01]  /*16090*/  VIADD R6, R28, 0x5e ;  /* 0x0000005e1c067836 */ /* 0x000fe20000000000 */
[----:B------:R-:W-:Y:S01]  /*160a0*/  ISETP.GE.AND P0, PT, R8, RZ, PT ;  /* 0x000000ff0800720c */ /* 0x000fe20003f06270 */
[--C-:B------:R-:W-:Y:S01]  /*160b0*/  @!P1 IMAD.IADD R19, R19, 0x1, -R5.reuse ;  /* 0x0000000113139824 */ /* 0x100fe200078e0a05 */
[----:B------:R-:W-:Y:S01]  /*160c0*/  STL [R1+0x194], R10 ;  /* 0x0001940a01007387 */ /* 0x000fe20000100800 */
[--C-:B------:R-:W-:Y:S01]  /*160d0*/  @!P4 IMAD.IADD R16, R16, 0x1, -R5.reuse ;  /* 0x000000011010c824 */ /* 0x100fe200078e0a05 */
[----:B------:R-:W-:Y:S01]  /*160e0*/  IABS R11, R6 ;  /* 0x00000006000b7213 */ /* 0x000fe20000000000 */
[----:B------:R-:W-:Y:S01]  /*160f0*/  VIADD R4, R28, 0x5f ;  /* 0x0000005f1c047836 */ /* 0x000fe20000000000 */
[C---:B------:R-:W-:Y:S01]  /*16100*/  ISETP.GT.U32.AND P1, PT, R5.reuse, R19, PT ;  /* 0x000000130500720c */ /* 0x040fe20003f24070 */
        /* <DEDUP_REMOVED lines=10> */
[----:B------:R-:W-:Y:S01]  /*161b0*/  ISETP.GT.U32.AND P2, PT, R5, R20, PT ;  /* 0x000000140500720c */ /* 0x000fe20003f44070 */
        /* <DEDUP_REMOVED lines=8> */
[----:B------:R-:W-:Y:S02]  /*16240*/  VIADD R12, R28, 0x5b ;  /* 0x0000005b1c0c7836 */ /* 0x000fe40000000000 */
[----:B------:R-:W-:Y:S01]  /*16250*/  @!P2 IMAD.IADD R20, R20, 0x1, -R5 ;  /* 0x000000011414a824 */ /* 0x000fe200078e0a05 */
[----:B------:R-:W-:Y:S01]  /*16260*/  ISETP.GT.U32.AND P2, PT, R5, R14, PT ;  /* 0x0000000e0500720c */ /* 0x000fe20003f44070 */
[C---:B------:R-:W-:Y:S01]  /*16270*/  VIADD R8, R28.reuse, 0x5d ;  /* 0x0000005d1c087836 */ /* 0x040fe20000000000 */
[----:B------:R-:W-:Y:S01]  /*16280*/  IABS R13, R12 ;  /* 0x0000000c000d7213 */ /* 0x000fe20000000000 */
[----:B------:R-:W-:Y:S02]  /*16290*/  IMAD.MOV.U32 R10, RZ, RZ, R15 ;  /* 0x000000ffff0a7224 */ /* 0x000fe400078e000f */
[----:B------:R-:W-:Y:S01]  /*162a0*/  VIADD R2, R28, 0x5c ;  /* 0x0000005c1c027836 */ /* 0x000fe20000000000 */
[----:B------:R-:W-:Y:S01]  /*162b0*/  IABS R18, R8 ;  /* 0x0000000800127213 */ /* 0x000fe20000000000 */
[----:B------:R-:W-:-:S02]  /*162c0*/  @!P4 IMAD.IADD R4, R4, 0x1, -R5 ;  /* 0x000000010404c824 */ /* 0x000fc400078e0a05 */
[----:B------:R-:W-:Y:S01]  /*162d0*/  @!P6 IMAD.MOV R10, RZ, RZ, -R10 ;  /* 0x000000ffff0ae224 */ /* 0x000fe200078e0a0a */
[----:B------:R-:W-:Y:S01]  /*162e0*/  IABS R3, R2 ;  /* 0x0000000200037213 */ /* 0x000fe20000000000 */
[----:B------:R-:W-:Y:S01]  /*162f0*/  IMAD.HI.U32 R15, R9, R13, RZ ;  /* 0x0000000d090f7227 */ /* 0x000fe200078e00ff */
[----:B------:R-:W-:Y:S02]  /*16300*/  ISETP.GT.U32.AND P6, PT, R5, R4, PT ;  /* 0x000000040500720c */ /* 0x000fe40003fc4070 */
[----:B------:R1:W-:Y:S01]  /*16310*/  STL [R1+0x188], R10 ;  /* 0x0001880a01007387 */ /* 0x0003e20000100800 */
[----:B------:R-:W-:Y:S01]  /*16320*/  @!P2 IMAD.IADD R14, R14, 0x1, -R5 ;  /* 0x000000010e0ea824 */ /* 0x000fe200078e0a05 */
[----:B------:R-:W-:Y:S01]  /*16330*/  ISETP.GE.AND P2, PT, R6, RZ, PT ;  /* 0x000000ff0600720c */ /* 0x000fe20003f46270 */
[----:B0-----:R-:W-:Y:S02]  /*16340*/  IMAD.MOV.U32 R0, RZ, RZ, R20 ;  /* 0x000000ffff007224 */ /* 0x001fe400078e0014 */
[----:B------:R-:W-:Y:S01]  /*16350*/  IMAD.HI.U32 R21, R9, R18, RZ ;  /* 0x0000001209157227 */ /* 0x000fe200078e00ff */
[----:B------:R-:W-:-:S03]  /*16360*/  ISETP.GT.U32.AND P4, PT, R5, R14, PT ;  /* 0x0000000e0500720c */ /* 0x000fc60003f84070 */
[----:B------:R-:W-:Y:S02]  /*16370*/  IMAD.MOV R15, RZ, RZ, -R15 ;  /* 0x000000ffff0f7224 */ /* 0x000fe400078e0a0f */
[----:B------:R-:W-:Y:S02]  /*16380*/  @!P0 IMAD.MOV R0, RZ, RZ, -R0 ;  /* 0x000000ffff008224 */ /* 0x000fe400078e0a00 */
[----:B------:R-:W-:-:S03]  /*16390*/  IMAD.HI.U32 R11, R9, R3, RZ ;  /* 0x00000003090b7227 */ /* 0x000fc600078e00ff */
[----:B------:R0:W-:Y:S01]  /*163a0*/  STL [R1+0x184], R0 ;  /* 0x0001840001007387 */ /* 0x0001e20000100800 */
[----:B------:R-:W-:Y:S02]  /*163b0*/  IMAD.MOV R21, RZ, RZ, -R21 ;  /* 0x000000ffff157224 */ /* 0x000fe400078e0a15 */
[C---:B------:R-:W-:Y:S02]  /*163c0*/  IMAD R13, R5.reuse, R15, R13 ;  /* 0x0000000f050d7224 */ /* 0x040fe400078e020d */
[----:B-1----:R-:W-:Y:S02]  /*163d0*/  IMAD.MOV.U32 R10, RZ, RZ, R19 ;  /* 0x000000ffff0a7224 */ /* 0x002fe400078e0013 */
[----:B------:R-:W-:Y:S02]  /*163e0*/  IMAD.MOV R11, RZ, RZ, -R11 ;  /* 0x000000ffff0b7224 */ /* 0x000fe400078e0a0b */
[----:B------:R-:W-:Y:S02]  /*163f0*/  IMAD R18, R5, R21, R18 ;  /* 0x0000001505127224 */ /* 0x000fe400078e0212 */
[----:B0-----:R-:W-:-:S02]  /*16400*/  IMAD.MOV.U32 R0, RZ, RZ, R16 ;  /* 0x000000ffff007224 */ /* 0x001fc400078e0010 */
        /* <DEDUP_REMOVED lines=34> */
[----:B0-----:R-:W-:Y:S02]  /*16630*/  IMAD.MOV.U32 R0, RZ, RZ, R4 ;  /* 0x000000ffff007224 */ /* 0x001fe400078e0004 */
[----:B------:R-:W-:-:S04]  /*16640*/  IMAD.HI.U32 R4, R9, R15, RZ ;  /* 0x0000000f09047227 */ /* 0x000fc800078e00ff */
[----:B------:R-:W-:Y:S02]  /*16650*/  IMAD.MOV R4, RZ, RZ, -R4 ;  /* 0x000000ffff047224 */ /* 0x000fe400078e0a04 */
[----:B------:R-:W-:Y:S01]  /*16660*/  @!P2 IMAD.MOV R0, RZ, RZ, -R0 ;  /* 0x000000ffff00a224 */ /* 0x000fe200078e0a00 */
[----:B------:R-:W-:Y:S01]  /*16670*/  ISETP.GE.AND P2, PT, R6, RZ, PT ;  /* 0x000000ff0600720c */ /* 0x000fe20003f46270 */
[C---:B------:R-:W-:Y:S02]  /*16680*/  IMAD R15, R5.reuse, R4, R15 ;  /* 0x00000004050f7224 */ /* 0x040fe400078e020f */
[----:B------:R-:W-:Y:S01]  /*16690*/  @!P5 IMAD.IADD R18, R18, 0x1, -R5 ;  /* 0x000000011212d824 */ /* 0x000fe200078e0a05 */
[C---:B------:R-:W-:Y:S01]  /*166a0*/  ISETP.GT.U32.AND P5, PT, R5.reuse, R11, PT ;  /* 0x0000000b0500720c */ /* 0x040fe20003fa4070 */
[----:B------:R0:W-:Y:S01]  /*166b0*/  STL [R1+0x174], R0 ;  /* 0x0001740001007387 */ /* 0x0001e20000100800 */
[----:B------:R-:W-:Y:S01]  /*166c0*/  ISETP.GT.U32.AND P6, PT, R5, R15, PT ;  /* 0x0000000f0500720c */ /* 0x000fe20003fc4070 */
[----:B------:R-:W-:-:S02]  /*166d0*/  VIADD R4, R28, 0x57 ;  /* 0x000000571c047836 */ /* 0x000fc40000000000 */
[----:B------:R-:W-:-:S04]  /*166e0*/  IMAD.HI.U32 R16, R9, R14, RZ ;  /* 0x0000000e09107227 */ /* 0x000fc800078e00ff */
[--C-:B------:R-:W-:Y:S01]  /*166f0*/  @!P1 IMAD.IADD R3, R3, 0x1, -R5.reuse ;  /* 0x0000000103039824 */ /* 0x100fe200078e0a05 */
        /* <DEDUP_REMOVED lines=79> */
[----:B------:R-:W-:Y:S01]  /*16bf0*/  VIADD R3, R28, 0x50 ;  /* 0x000000501c037836 */ /* 0x000fe20000000000 */
        /* <DEDUP_REMOVED lines=90> */
[----:B0-----:R-:W-:Y:S02]  /*171a0*/  IMAD.MOV.U32 R10, RZ, RZ, R3 ;  /* 0x000000ffff0a7224 */ /* 0x001fe400078e0003 */
[C---:B------:R-:W-:Y:S02]  /*171b0*/  IMAD R12, R5.reuse, R15, R12 ;  /* 0x0000000f050c7224 */ /* 0x040fe400078e020c */
[----:B------:R-:W-:Y:S02]  /*171c0*/  VIADD R3, R28, 0x4a ;  /* 0x0000004a1c037836 */ /* 0x000fe40000000000 */
[----:B------:R-:W-:Y:S02]  /*171d0*/  IMAD.MOV R6, RZ, RZ, -R6 ;  /* 0x000000ffff067224 */ /* 0x000fe400078e0a06 */
[----:B------:R-:W-:Y:S01]  /*171e0*/  @!P1 IMAD.IADD R14, R14, 0x1, -R5 ;  /* 0x000000010e0e9824 */ /* 0x000fe200078e0a05 */
[----:B------:R-:W-:Y:S01]  /*171f0*/  IABS R23, R3 ;  /* 0x0000000300177213 */ /* 0x000fe20000000000 */
[C---:B------:R-:W-:Y:S01]  /*17200*/  IMAD R11, R5.reuse, R6, R11 ;  /* 0x00000006050b7224 */ /* 0x040fe200078e020b */
[----:B------:R-:W-:Y:S01]  /*17210*/  ISETP.GT.U32.AND P1, PT, R5, R12, PT ;  /* 0x0000000c0500720c */ /* 0x000fe20003f24070 */
[----:B-1----:R-:W-:-:S02]  /*17220*/  IMAD.MOV.U32 R0, RZ, RZ, R2 ;  /* 0x000000ffff007224 */ /* 0x002fc400078e0002 */
[----:B------:R-:W-:Y:S01]  /*17230*/  @!P5 IMAD.IADD R8, R8, 0x1, -R5 ;  /* 0x000000010808d824 */ /* 0x000fe200078e0a05 */
        /* <DEDUP_REMOVED lines=8> */
[----:B------:R-:W-:Y:S02]  /*172c0*/  @!P1 IMAD.IADD R12, R12, 0x1, -R5 ;  /* 0x000000010c0c9824 */ /* 0x000fe400078e0a05 */
[C---:B------:R-:W-:Y:S01]  /*172d0*/  IMAD R23, R5.reuse, R2, R23 ;  /* 0x0000000205177224 */ /* 0x040fe200078e0217 */
[----:B------:R1:W-:Y:S01]  /*172e0*/  STL [R1+0x138], R0 ;  /* 0x0001380001007387 */ /* 0x0003e20000100800 */
[----:B------:R-:W-:Y:S01]  /*172f0*/  VIADD R3, R28, 0x49 ;  /* 0x000000491c037836 */ /* 0x000fe20000000000 */
[----:B------:R-:W-:Y:S01]  /*17300*/  ISETP.GT.U32.AND P1, PT, R5, R12, PT ;  /* 0x0000000c0500720c */ /* 0x000fe20003f24070 */
[----:B------:R-:W-:-:S02]  /*17310*/  @!P5 IMAD.IADD R11, R11, 0x1, -R5 ;  /* 0x000000010b0bd824 */ /* 0x000fc400078e0a05 */
[----:B0-----:R-:W-:Y:S01]  /*17320*/  IMAD.MOV.U32 R10, RZ, RZ, R14 ;  /* 0x000000ffff0a7224 */ /* 0x001fe200078e000e */
[----:B------:R-:W-:Y:S01]  /*17330*/  IABS R13, R3 ;  /* 0x00000003000d7213 */ /* 0x000fe20000000000 */
[----:B------:R-:W-:Y:S01]  /*17340*/  VIADD R4, R28, 0x48 ;  /* 0x000000481c047836 */ /* 0x000fe20000000000 */
[C---:B------:R-:W-:Y:S01]  /*17350*/  ISETP.GT.U32.AND P5, PT, R5.reuse, R11, PT ;  /* 0x0000000b0500720c */ /* 0x040fe20003fa4070 */
[----:B------:R-:W-:Y:S01]  /*17360*/  @!P2 IMAD.MOV R10, RZ, RZ, -R10 ;  /* 0x000000ffff0aa224 */ /* 0x000fe200078e0a0a */
[----:B------:R-:W-:Y:S01]  /*17370*/  ISETP.GT.U32.AND P2, PT, R5, R23, PT ;  /* 0x000000170500720c */ /* 0x000fe20003f44070 */
[----:B------:R-:W-:Y:S01]  /*17380*/  IMAD.HI.U32 R6, R9, R13, RZ ;  /* 0x0000000d09067227 */ /* 0x000fe200078e00ff */
[----:B------:R-:W-:Y:S02]  /*17390*/  IABS R18, R4 ;  /* 0x0000000400127213 */ /* 0x000fe40000000000 */
[----:B------:R-:W-:Y:S01]  /*173a0*/  STL [R1+0x134], R10 ;  /* 0x0001340a01007387 */ /* 0x000fe20000100800 */
[----:B------:R-:W-:-:S02]  /*173b0*/  IMAD.MOV R6, RZ, RZ, -R6 ;  /* 0x000000ffff067224 */ /* 0x000fc400078e0a06 */
        /* <DEDUP_REMOVED lines=8> */
[----:B------:R-:W-:-:S03]  /*17440*/  IMAD.HI.U32 R2, R9, R18, RZ ;  /* 0x0000001209027227 */ /* 0x000fc600078e00ff */
[----:B------:R-:W-:Y:S01]  /*17450*/  ISETP.GT.U32.AND P2, PT, R5, R23, PT ;  /* 0x000000170500720c */ /* 0x000fe20003f44070 */
[----:B-1----:R-:W-:Y:S02]  /*17460*/  IMAD.MOV.U32 R0, RZ, RZ, R8 ;  /* 0x000000ffff007224 */ /* 0x002fe400078e0008 */
        /* <DEDUP_REMOVED lines=17> */
[C---:B------:R-:W-:Y:S02]  /*17580*/  IMAD R16, R5.reuse, R25, R16 ;  /* 0x0000001905107224 */ /* 0x040fe400078e0210 */
        /* <DEDUP_REMOVED lines=21> */
[--C-:B------:R-:W-:Y:S02]  /*176e0*/  @!P2 IMAD.IADD R16, R16, 0x1, -R5.reuse ;  /* 0x000000011010a824 */ /* 0x100fe400078e0a05 */
[----:B------:R-:W-:Y:S02]  /*176f0*/  IMAD R2, R5, R19, R2 ;  /* 0x0000001305027224 */ /* 0x000fe400078e0202 */
        /* <DEDUP_REMOVED lines=9> */
[--C-:B------:R-:W-:Y:S01]  /*17790*/  @!P3 IMAD.IADD R18, R18, 0x1, -R5.reuse ;  /* 0x000000011212b824 */ /* 0x100fe200078e0a05 */
[----:B------:R-:W-:Y:S01]  /*177a0*/  IABS R19, R15 ;  /* 0x0000000f00137213 */ /* 0x000fe20000000000 */
[----:B------:R-:W-:Y:S01]  /*177b0*/  VIADD R12, R28, 0x41 ;  /* 0x000000411c0c7836 */ /* 0x000fe20000000000 */
[----:B------:R0:W-:Y:S01]  /*177c0*/  STL [R1+0x124], R0 ;  /* 0x0001240001007387 */ /* 0x0001e20000100800 */
[----:B------:R-:W-:Y:S01]  /*177d0*/  @!P5 IMAD.IADD R6, R6, 0x1, -R5 ;  /* 0x000000010606d824 */ /* 0x000fe200078e0a05 */
[----:B------:R-:W-:Y:S01]  /*177e0*/  ISETP.GE.AND P3, PT, R21, RZ, PT ;  /* 0x000000ff1500720c */ /* 0x000fe20003f66270 */
[----:B------:R-:W-:Y:S01]  /*177f0*/  IMAD.MOV.U32 R10, RZ, RZ, R13 ;  /* 0x000000ffff0a7224 */ /* 0x000fe200078e000d */
[----:B------:R-:W-:Y:S01]  /*17800*/  IABS R11, R12 ;  /* 0x0000000c000b7213 */ /* 0x000fe20000000000 */
[----:B------:R-:W-:Y:S01]  /*17810*/  IMAD.HI.U32 R23, R9, R19, RZ ;  /* 0x0000001309177227 */ /* 0x000fe200078e00ff */
[----:B------:R-:W-:-:S03]  /*17820*/  ISETP.GE.AND P5, PT, R20, RZ, PT ;  /* 0x000000ff1400720c */ /* 0x000fc60003fa6270 */
[--C-:B------:R-:W-:Y:S01]  /*17830*/  @!P0 IMAD.IADD R8, R8, 0x1, -R5.reuse ;  /* 0x0000000108088824 */ /* 0x100fe200078e0a05 */
[----:B------:R-:W-:Y:S01]  /*17840*/  ISETP.GE.AND P0, PT, R3, RZ, PT ;  /* 0x000000ff0300720c */ /* 0x000fe20003f06270 */
[----:B0-----:R-:W-:Y:S02]  /*17850*/  IMAD.MOV.U32 R0, RZ, RZ, R18 ;  /* 0x000000ffff007224 */ /* 0x001fe400078e0012 */
[--C-:B------:R-:W-:Y:S01]  /*17860*/  @!P2 IMAD.IADD R16, R16, 0x1, -R5.reuse ;  /* 0x000000011010a824 */ /* 0x100fe200078e0a05 */
[----:B------:R-:W-:Y:S01]  /*17870*/  ISETP.GE.AND P2, PT, R22, RZ, PT ;  /* 0x000000ff1600720c */ /* 0x000fe20003f46270 */
[----:B------:R-:W-:Y:S01]  /*17880*/  @!P4 IMAD.IADD R2, R2, 0x1, -R5 ;  /* 0x000000010202c824 */ /* 0x000fe200078e0a05 */
[C---:B------:R-:W-:Y:S01]  /*17890*/  ISETP.GT.U32.AND P4, PT, R5.reuse, R8, PT ;  /* 0x000000080500720c */ /* 0x040fe20003f84070 */
[----:B------:R-:W-:Y:S02]  /*178a0*/  @!P6 IMAD.MOV R10, RZ, RZ, -R10 ;  /* 0x000000ffff0ae224 */ /* 0x000fe400078e0a0a */
[----:B------:R-:W-:Y:S01]  /*178b0*/  @!P1 IMAD.MOV R0, RZ, RZ, -R0 ;  /* 0x000000ffff009224 */ /* 0x000fe200078e0a00 */
[----:B------:R-:W-:Y:S01]  /*178c0*/  ISETP.GT.U32.AND P1, PT, R5, R6, PT ;  /* 0x000000060500720c */ /* 0x000fe20003f24070 */
[----:B------:R-:W-:Y:S01]  /*178d0*/  IMAD.MOV R23, RZ, RZ, -R23 ;  /* 0x000000ffff177224 */ /* 0x000fe200078e0a17 */
[----:B------:R0:W-:Y:S01]  /*178e0*/  STL [R1+0x120], R10 ;  /* 0x0001200a01007387 */ /* 0x0001e20000100800 */
[----:B------:R-:W-:Y:S01]  /*178f0*/  IMAD.HI.U32 R21, R9, R11, RZ ;  /* 0x0000000b09157227 */ /* 0x000fe200078e00ff */
[----:B------:R-:W-:-:S02]  /*17900*/  ISETP.GT.U32.AND P6, PT, R5, R2, PT ;  /* 0x000000020500720c */ /* 0x000fc40003fc4070 */
[----:B------:R1:W-:Y:S01]  /*17910*/  STL [R1+0x11c], R0 ;  /* 0x00011c0001007387 */ /* 0x0003e20000100800 */
[C---:B------:R-:W-:Y:S02]  /*17920*/  IMAD R3, R5.reuse, R23, R19 ;  /* 0x0000001705037224 */ /* 0x040fe400078e0213 */
[----:B------:R-:W-:Y:S02]  /*17930*/  IMAD.MOV R21, RZ, RZ, -R21 ;  /* 0x000000ffff157224 */ /* 0x000fe400078e0a15 */
[----:B------:R-:W-:Y:S02]  /*17940*/  VIADD R13, R28, 0x40 ;  /* 0x000000401c0d7836 */ /* 0x000fe40000000000 */
[----:B0-----:R-:W-:Y:S02]  /*17950*/  IMAD.MOV.U32 R10, RZ, RZ, R4 ;  /* 0x000000ffff0a7224 */ /* 0x001fe400078e0004 */
[----:B------:R-:W-:Y:S02]  /*17960*/  IMAD R11, R5, R21, R11 ;  /* 0x00000015050b7224 */ /* 0x000fe400078e020b */
[----:B-1----:R-:W-:-:S02]  /*17970*/  IMAD.MOV.U32 R0, RZ, RZ, R16 ;  /* 0x000000ffff007224 */ /* 0x002fc400078e0010 */
[----:B------:R-:W-:Y:S01]  /*17980*/  @!P3 IMAD.MOV R10, RZ, RZ, -R10 ;  /* 0x000000ffff0ab224 */ /* 0x000fe200078e0a0a */
[C---:B------:R-:W-:Y:S01]  /*17990*/  ISETP.GT.U32.AND P3, PT, R5.reuse, R3, PT ;  /* 0x000000030500720c */ /* 0x040fe20003f64070 */
[----:B------:R-:W-:Y:S01]  /*179a0*/  @!P2 IMAD.MOV R0, RZ, RZ, -R0 ;  /* 0x000000ffff00a224 */ /* 0x000fe200078e0a00 */
[----:B------:R-:W-:Y:S01]  /*179b0*/  ISETP.GE.AND P2, PT, R14, RZ, PT ;  /* 0x000000ff0e00720c */ /* 0x000fe20003f46270 */
[--C-:B------:R-:W-:Y:S01]  /*179c0*/  @!P4 IMAD.IADD R8, R8, 0x1, -R5.reuse ;  /* 0x000000010808c824 */ /* 0x100fe200078e0a05 */
[----:B------:R-:W-:Y:S01]  /*179d0*/  IABS R14, R13 ;  /* 0x0000000d000e7213 */ /* 0x000fe20000000000 */
[--C-:B------:R-:W-:Y:S01]  /*179e0*/  @!P1 IMAD.IADD R6, R6, 0x1, -R5.reuse ;  /* 0x0000000106069824 */ /* 0x100fe200078e0a05 */
[----:B------:R0:W-:Y:S01]  /*179f0*/  STL [R1+0x118], R10 ;  /* 0x0001180a01007387 */ /* 0x0001e20000100800 */
[----:B------:R-:W-:Y:S01]  /*17a00*/  ISETP.GT.U32.AND P4, PT, R5, R11, PT ;  /* 0x0000000b0500720c */ /* 0x000fe20003f84070 */
[----:B------:R-:W-:Y:S01]  /*17a10*/  @!P6 IMAD.IADD R2, R2, 0x1, -R5 ;  /* 0x000000010202e824 */ /* 0x000fe200078e0a05 */
[----:B------:R-:W-:Y:S01]  /*17a20*/  ISETP.GE.AND P1, PT, R15, RZ, PT ;  /* 0x000000ff0f00720c */ /* 0x000fe20003f26270 */
[----:B------:R1:W-:Y:S01]  /*17a30*/  STL [R1+0x114], R0 ;  /* 0x0001140001007387 */ /* 0x0003e20000100800 */
[----:B------:R-:W-:Y:S01]  /*17a40*/  IMAD.HI.U32 R15, R9, R14, RZ ;  /* 0x0000000e090f7227 */ /* 0x000fe200078e00ff */
[----:B------:R-:W-:-:S03]  /*17a50*/  ISETP.GE.AND P6, PT, R12, RZ, PT ;  /* 0x000000ff0c00720c */ /* 0x000fc60003fc6270 */
[----:B------:R-:W-:Y:S01]  /*17a60*/  @!P3 IMAD.IADD R3, R3, 0x1, -R5 ;  /* 0x000000010303b824 */ /* 0x000fe200078e0a05 */
[----:B------:R-:W-:Y:S01]  /*17a70*/  ISETP.GE.AND P3, PT, R13, RZ, PT ;  /* 0x000000ff0d00720c */ /* 0x000fe20003f66270 */
[----:B0-----:R-:W-:Y:S02]  /*17a80*/  IMAD.MOV.U32 R10, RZ, RZ, R8 ;  /* 0x000000ffff0a7224 */ /* 0x001fe400078e0008 */
[----:B------:R-:W-:Y:S02]  /*17a90*/  IMAD.MOV R15, RZ, RZ, -R15 ;  /* 0x000000ffff0f7224 */ /* 0x000fe400078e0a0f */
[----:B-1----:R-:W-:Y:S02]  /*17aa0*/  IMAD.MOV.U32 R0, RZ, RZ, R6 ;  /* 0x000000ffff007224 */ /* 0x002fe400078e0006 */
[----:B------:R-:W-:Y:S01]  /*17ab0*/  @!P0 IMAD.MOV R10, RZ, RZ, -R10 ;  /* 0x000000ffff0a8224 */ /* 0x000fe200078e0a0a */
[----:B------:R-:W-:Y:S01]  /*17ac0*/  ISETP.GT.U32.AND P0, PT, R5, R3, PT ;  /* 0x000000030500720c */ /* 0x000fe20003f04070 */
[----:B------:R-:W-:-:S02]  /*17ad0*/  @!P5 IMAD.MOV R0, RZ, RZ, -R0 ;  /* 0x000000ffff00d224 */ /* 0x000fc400078e0a00 */
[C---:B------:R-:W-:Y:S01]  /*17ae0*/  VIADD R4, R28.reuse, 0x3f ;  /* 0x0000003f1c047836 */ /* 0x040fe20000000000 */
[----:B------:R-:W-:Y:S01]  /*17af0*/  STL [R1+0x110], R10 ;  /* 0x0001100a01007387 */ /* 0x000fe20000100800 */
[----:B------:R-:W-:Y:S02]  /*17b00*/  IMAD R15, R5, R15, R14 ;  /* 0x0000000f050f7224 */ /* 0x000fe400078e020e */
[----:B------:R-:W-:Y:S01]  /*17b10*/  @!P4 IMAD.IADD R11, R11, 0x1, -R5 ;  /* 0x000000010b0bc824 */ /* 0x000fe200078e0a05 */
[----:B------:R0:W-:Y:S01]  /*17b20*/  STL [R1+0x10c], R0 ;  /* 0x00010c0001007387 */ /* 0x0001e20000100800 */
[----:B------:R-:W-:Y:S01]  /*17b30*/  IABS R19, R4 ;  /* 0x0000000400137213 */ /* 0x000fe20000000000 */
[----:B------:R-:W-:Y:S01]  /*17b40*/  VIADD R16, R28, 0x3e ;  /* 0x0000003e1c107836 */ /* 0x000fe20000000000 */
[----:B------:R-:W-:Y:S01]  /*17b50*/  ISETP.GE.AND P5, PT, R4, RZ, PT ;  /* 0x000000ff0400720c */ /* 0x000fe20003fa6270 */
[----:B------:R-:W-:Y:S01]  /*17b60*/  VIADD R6, R28, 0x3c ;  /* 0x0000003c1c067836 */ /* 0x000fe20000000000 */
[----:B------:R-:W-:Y:S01]  /*17b70*/  ISETP.GT.U32.AND P4, PT, R5, R11, PT ;  /* 0x0000000b0500720c */ /* 0x000fe20003f84070 */
[----:B------:R-:W-:-:S03]  /*17b80*/  IMAD.HI.U32 R12, R9, R19, RZ ;  /* 0x00000013090c7227 */ /* 0x000fc600078e00ff */
[----:B------:R-:W-:Y:S01]  /*17b90*/  IABS R13, R6 ;  /* 0x00000006000d7213 */ /* 0x000fe20000000000 */
[----:B0-----:R-:W-:Y:S02]  /*17ba0*/  IMAD.MOV.U32 R0, RZ, RZ, R2 ;  /* 0x000000ffff007224 */ /* 0x001fe400078e0002 */
[----:B------:R-:W-:Y:S02]  /*17bb0*/  IMAD.MOV R12, RZ, RZ, -R12 ;  /* 0x000000ffff0c7224 */ /* 0x000fe400078e0a0c */
[----:B------:R-:W-:Y:S01]  /*17bc0*/  @!P2 IMAD.MOV R0, RZ, RZ, -R0 ;  /* 0x000000ffff00a224 */ /* 0x000fe200078e0a00 */
[----:B------:R-:W-:Y:S01]  /*17bd0*/  ISETP.GT.U32.AND P2, PT, R5, R15, PT ;  /* 0x0000000f0500720c */ /* 0x000fe20003f44070 */
[----:B------:R-:W-:Y:S01]  /*17be0*/  @!P0 IMAD.IADD R3, R3, 0x1, -R5 ;  /* 0x0000000103038824 */ /* 0x000fe200078e0a05 */
[----:B------:R-:W-:Y:S01]  /*17bf0*/  ISETP.GE.AND P0, PT, R16, RZ, PT ;  /* 0x000000ff1000720c */ /* 0x000fe20003f06270 */
[----:B------:R-:W-:Y:S01]  /*17c00*/  IMAD R19, R5, R12, R19 ;  /* 0x0000000c05137224 */ /* 0x000fe200078e0213 */
[----:B------:R0:W-:Y:S01]  /*17c10*/  STL [R1+0x108], R0 ;  /* 0x0001080001007387 */ /* 0x0001e20000100800 */
[----:B------:R-:W-:Y:S01]  /*17c20*/  IABS R16, R16 ;  /* 0x0000001000107213 */ /* 0x000fe20000000000 */
[----:B------:R-:W-:-:S02]  /*17c30*/  @!P4 IMAD.IADD R11, R11, 0x1, -R5 ;  /* 0x000000010b0bc824 */ /* 0x000fc400078e0a05 */
[----:B------:R-:W-:Y:S01]  /*17c40*/  ISETP.GT.U32.AND P4, PT, R5, R19, PT ;  /* 0x000000130500720c */ /* 0x000fe20003f84070 */
[----:B------:R-:W-:Y:S02]  /*17c50*/  VIADD R2, R28, 0x3d ;  /* 0x0000003d1c027836 */ /* 0x000fe40000000000 */
[----:B------:R-:W-:-:S03]  /*17c60*/  IMAD.HI.U32 R8, R9, R16, RZ ;  /* 0x0000001009087227 */ /* 0x000fc600078e00ff */
[----:B------:R-:W-:Y:S01]  /*17c70*/  IABS R4, R2 ;  /* 0x0000000200047213 */ /* 0x000fe20000000000 */
[----:B0-----:R-:W-:Y:S02]  /*17c80*/  IMAD.MOV.U32 R0, RZ, RZ, R3 ;  /* 0x000000ffff007224 */ /* 0x001fe400078e0003 */
[--C-:B------:R-:W-:Y:S01]  /*17c90*/  @!P2 IMAD.IADD R15, R15, 0x1, -R5.reuse ;  /* 0x000000010f0fa824 */ /* 0x100fe200078e0a05 */
[----:B------:R-:W-:Y:S01]  /*17ca0*/  ISETP.GE.AND P2, PT, R2, RZ, PT ;  /* 0x000000ff0200720c */ /* 0x000fe20003f46270 */
[----:B------:R-:W-:Y:S02]  /*17cb0*/  @!P1 IMAD.MOV R0, RZ, RZ, -R0 ;  /* 0x000000ffff009224 */ /* 0x000fe400078e0a00 */
[----:B------:R-:W-:Y:S01]  /*17cc0*/  IMAD.MOV R8, RZ, RZ, -R8 ;  /* 0x000000ffff087224 */ /* 0x000fe200078e0a08 */
[----:B------:R-:W-:Y:S01]  /*17cd0*/  ISETP.GT.U32.AND P1, PT, R5, R15, PT ;  /* 0x0000000f0500720c */ /* 0x000fe20003f24070 */
[----:B------:R-:W-:Y:S01]  /*17ce0*/  @!P4 IMAD.IADD R19, R19, 0x1, -R5 ;  /* 0x000000011313c824 */ /* 0x000fe200078e0a05 */
[----:B------:R0:W-:Y:S01]  /*17cf0*/  STL [R1+0x104], R0 ;  /* 0x0001040001007387 */ /* 0x0001e20000100800 */
[----:B------:R-:W-:-:S02]  /*17d00*/  IMAD R16, R5, R8, R16 ;  /* 0x0000000805107224 */ /* 0x000fc400078e0210 */
[----:B------:R-:W-:Y:S01]  /*17d10*/  IMAD.HI.U32 R2, R9, R13, RZ ;  /* 0x0000000d09027227 */ /* 0x000fe200078e00ff */
[----:B------:R-:W-:-:S03]  /*17d20*/  ISETP.GT.U32.AND P4, PT, R5, R19, PT ;  /* 0x000000130500720c */ /* 0x000fc60003f84070 */
[----:B------:R-:W-:-:S04]  /*17d30*/  IMAD.HI.U32 R3, R9, R4, RZ ;  /* 0x0000000409037227 */ /* 0x000fc800078e00ff */
[----:B0-----:R-:W-:Y:S02]  /*17d40*/  IMAD.MOV.U32 R0, RZ, RZ, R11 ;  /* 0x000000ffff007224 */ /* 0x001fe400078e000b */
[----:B------:R-:W-:Y:S01]  /*17d50*/  @!P1 IMAD.IADD R15, R15, 0x1, -R5 ;  /* 0x000000010f0f9824 */ /* 0x000fe200078e0a05 */
[C---:B------:R-:W-:Y:S01]  /*17d60*/  ISETP.GT.U32.AND P1, PT, R5.reuse, R16, PT ;  /* 0x000000100500720c */ /* 0x040fe20003f24070 */
[----:B------:R-:W-:Y:S01]  /*17d70*/  @!P6 IMAD.MOV R0, RZ, RZ, -R0 ;  /* 0x000000ffff00e224 */ /* 0x000fe200078e0a00 */
[----:B------:R-:W-:Y:S01]  /*17d80*/  ISETP.GE.AND P6, PT, R6, RZ, PT ;  /* 0x000000ff0600720c */ /* 0x000fe20003fc6270 */
[----:B------:R-:W-:Y:S02]  /*17d90*/  IMAD.MOV R6, RZ, RZ, -R2 ;  /* 0x000000ffff067224 */ /* 0x000fe400078e0a02 */
[----:B------:R-:W-:Y:S01]  /*17da0*/  IMAD.MOV R3, RZ, RZ, -R3 ;  /* 0x000000ffff037224 */ /* 0x000fe200078e0a03 */
[----:B------:R0:W-:Y:S01]  /*17db0*/  STL [R1+0x100], R0 ;  /* 0x0001000001007387 */ /* 0x0001e20000100800 */
[----:B------:R-:W-:-:S02]  /*17dc0*/  IMAD R13, R5, R6, R13 ;  /* 0x00000006050d7224 */ /* 0x000fc400078e020d */
[----:B------:R-:W-:Y:S02]  /*17dd0*/  IMAD R4, R5, R3, R4 ;  /* 0x0000000305047224 */ /* 0x000fe400078e0204 */
[--C-:B------:R-:W-:Y:S02]  /*17de0*/  @!P4 IMAD.IADD R19, R19, 0x1, -R5.reuse ;  /* 0x000000011313c824 */ /* 0x100fe400078e0a05 */
[----:B------:R-:W-:Y:S01]  /*17df0*/  @!P1 IMAD.IADD R16, R16, 0x1, -R5 ;  /* 0x0000000110109824 */ /* 0x000fe200078e0a05 */
[C---:B------:R-:W-:Y:S01]  /*17e00*/  ISETP.GT.U32.AND P1, PT, R5.reuse, R13, PT ;  /* 0x0000000d0500720c */ /* 0x040fe20003f24070 */
[C---:B------:R-:W-:Y:S01]  /*17e10*/  VIADD R2, R28.reuse, 0x3b ;  /* 0x0000003b1c027836 */ /* 0x040fe20000000000 */
[C---:B------:R-:W-:Y:S01]  /*17e20*/  ISETP.GT.U32.AND P4, PT, R5.reuse, R4, PT ;  /* 0x000000040500720c */ /* 0x040fe20003f84070 */
[----:B0-----:R-:W-:Y:S02]  /*17e30*/  IMAD.MOV.U32 R0, RZ, RZ, R15 ;  /* 0x000000ffff007224 */ /* 0x001fe400078e000f */
[C---:B------:R-:W-:Y:S01]  /*17e40*/  VIADD R11, R28.reuse, 0x39 ;  /* 0x000000391c0b7836 */ /* 0x040fe20000000000 */
[----:B------:R-:W-:Y:S01]  /*17e50*/  IABS R6, R2 ;  /* 0x0000000200067213 */ /* 0x000fe20000000000 */
[----:B------:R-:W-:Y:S01]  /*17e60*/  @!P3 IMAD.MOV R0, RZ, RZ, -R0 ;  /* 0x000000ffff00b224 */ /* 0x000fe200078e0a00 */
[----:B------:R-:W-:Y:S01]  /*17e70*/  ISETP.GT.U32.AND P3, PT, R5, R16, PT ;  /* 0x000000100500720c */ /* 0x000fe20003f64070 */
[----:B------:R-:W-:Y:S01]  /*17e80*/  VIADD R14, R28, 0x3a ;  /* 0x0000003a1c0e7836 */ /* 0x000fe20000000000 */
[----:B------:R-:W-:Y:S01]  /*17e90*/  IABS R12, R11 ;  /* 0x0000000b000c7213 */ /* 0x000fe20000000000 */
[----:B------:R-:W-:Y:S01]  /*17ea0*/  IMAD.HI.U32 R15, R9, R6, RZ ;  /* 0x00000006090f7227 */ /* 0x000fe200078e00ff */
[----:B------:R0:W-:Y:S02]  /*17eb0*/  STL [R1+0xfc], R0 ;  /* 0x0000fc0001007387 */ /* 0x0001e40000100800 */
[----:B------:R-:W-:Y:S01]  /*17ec0*/  IABS R18, R14 ;  /* 0x0000000e00127213 */ /* 0x000fe20000000000 */
[----:B------:R-:W-:-:S02]  /*17ed0*/  @!P1 IMAD.IADD R13, R13, 0x1, -R5 ;  /* 0x000000010d0d9824 */ /* 0x000fc400078e0a05 */
[----:B------:R-:W-:Y:S02]  /*17ee0*/  @!P4 IMAD.IADD R4, R4, 0x1, -R5 ;  /* 0x000000010404c824 */ /* 0x000fe400078e0a05 */
[----:B------:R-:W-:Y:S01]  /*17ef0*/  VIADD R3, R28, 0x38 ;  /* 0x000000381c037836 */ /* 0x000fe20000000000 */
[C---:B------:R-:W-:Y:S01]  /*17f00*/  ISETP.GT.U32.AND P1, PT, R5.reuse, R13, PT ;  /* 0x0000000d0500720c */ /* 0x040fe20003f24070 */
[----:B------:R-:W-:Y:S01]  /*17f10*/  IMAD.MOV R15, RZ, RZ, -R15 ;  /* 0x000000ffff0f7224 */ /* 0x000fe200078e0a0f */
[C---:B------:R-:W-:Y:S01]  /*17f20*/  ISETP.GT.U32.AND P4, PT, R5.reuse, R4, PT ;  /* 0x000000040500720c */ /* 0x040fe20003f84070 */
[----:B0-----:R-:W-:Y:S01]  /*17f30*/  IMAD.MOV.U32 R0, RZ, RZ, R19 ;  /* 0x000000ffff007224 */ /* 0x001fe200078e0013 */
[----:B------:R-:W-:Y:S01]  /*17f40*/  IABS R8, R3 ;  /* 0x0000000300087213 */ /* 0x000fe20000000000 */
[----:B------:R-:W-:Y:S02]  /*17f50*/  @!P3 IMAD.IADD R16, R16, 0x1, -R5 ;  /* 0x000000011010b824 */ /* 0x000fe400078e0a05 */
[----:B------:R-:W-:Y:S01]  /*17f60*/  @!P5 IMAD.MOV R0, RZ, RZ, -R0 ;  /* 0x000000ffff00d224 */ /* 0x000fe200078e0a00 */
[----:B------:R-:W-:Y:S01]  /*17f70*/  ISETP.GE.AND P5, PT, R2, RZ, PT ;  /* 0x000000ff0200720c */ /* 0x000fe20003fa6270 */
[----:B------:R-:W-:-:S02]  /*17f80*/  IMAD R2, R5, R15, R6 ;  /* 0x0000000f05027224 */ /* 0x000fc400078e0206 */
[----:B------:R-:W-:Y:S01]  /*17f90*/  IMAD.HI.U32 R6, R9, R12, RZ ;  /* 0x0000000c09067227 */ /* 0x000fe200078e00ff */
[----:B------:R0:W-:Y:S02]  /*17fa0*/  STL [R1+0xf8], R0 ;  /* 0x0000f80001007387 */ /* 0x0001e40000100800 */
[----:B------:R-:W-:Y:S01]  /*17fb0*/  ISETP.GT.U32.AND P3, PT, R5, R2, PT ;  /* 0x000000020500720c */ /* 0x000fe20003f64070 */
[----:B------:R-:W-:-:S04]  /*17fc0*/  IMAD.HI.U32 R19, R9, R18, RZ ;  /* 0x0000001209137227 */ /* 0x000fc800078e00ff */
[----:B------:R-:W-:-:S04]  /*17fd0*/  IMAD.HI.U32 R15, R9, R8, RZ ;  /* 0x00000008090f7227 */ /* 0x000fc800078e00ff */
[----:B0-----:R-:W-:Y:S02]  /*17fe0*/  IMAD.MOV.U32 R0, RZ, RZ, R16 ;  /* 0x000000ffff007224 */ /* 0x001fe400078e0010 */
[----:B------:R-:W-:Y:S02]  /*17ff0*/  IMAD.MOV R6, RZ, RZ, -R6 ;  /* 0x000000ffff067224 */ /* 0x000fe400078e0a06 */
[----:B------:R-:W-:Y:S02]  /*18000*/  @!P0 IMAD.MOV R0, RZ, RZ, -R0 ;  /* 0x000000ffff008224 */ /* 0x000fe400078e0a00 */
[----:B------:R-:W-:Y:S02]  /*18010*/  IMAD.MOV R19, RZ, RZ, -R19 ;  /* 0x000000ffff137224 */ /* 0x000fe400078e0a13 */
[----:B------:R-:W-:Y:S01]  /*18020*/  IMAD.MOV R15, RZ, RZ, -R15 ;  /* 0x000000ffff0f7224 */ /* 0x000fe200078e0a0f */
[----:B------:R0:W-:Y:S01]  /*18030*/  STL [R1+0xf4], R0 ;  /* 0x0000f40001007387 */ /* 0x0001e20000100800 */
[----:B------:R-:W-:-:S02]  /*18040*/  IMAD R12, R5, R6, R12 ;  /* 0x00000006050c7224 */ /* 0x000fc400078e020c */
[--C-:B------:R-:W-:Y:S02]  /*18050*/  @!P1 IMAD.IADD R13, R13, 0x1, -R5.reuse ;  /* 0x000000010d0d9824 */ /* 0x100fe400078e0a05 */
[----:B------:R-:W-:Y:S01]  /*18060*/  VIADD R6, R28, 0x37 ;  /* 0x000000371c067836 */ /* 0x000fe20000000000 */
[C---:B------:R-:W-:Y:S01]  /*18070*/  ISETP.GT.U32.AND P1, PT, R5.reuse, R12, PT ;  /* 0x0000000c0500720c */ /* 0x040fe20003f24070 */
[----:B------:R-:W-:Y:S01]  /*18080*/  @!P4 IMAD.IADD R4, R4, 0x1, -R5 ;  /* 0x000000010404c824 */ /* 0x000fe200078e0a05 */
[----:B------:R-:W-:Y:S01]  /*18090*/  ISETP.GE.AND P4, PT, R14, RZ, PT ;  /* 0x000000ff0e00720c */ /* 0x000fe20003f86270 */
[C---:B------:R-:W-:Y:S02]  /*180a0*/  IMAD R14, R5.reuse, R19, R18 ;  /* 0x00000013050e7224 */ /* 0x040fe400078e0212 */
[----:B------:R-:W-:Y:S01]  /*180b0*/  IMAD R8, R5, R15, R8 ;  /* 0x0000000f05087224 */ /* 0x000fe200078e0208 */
[----:B------:R-:W-:Y:S01]  /*180c0*/  IABS R15, R6 ;  /* 0x00000006000f7213 */ /* 0x000fe20000000000 */
[----:B0-----:R-:W-:-:S02]  /*180d0*/  IMAD.MOV.U32 R0, RZ, RZ, R13 ;  /* 0x000000ffff007224 */ /* 0x001fc400078e000d */
[----:B------:R-:W-:Y:S01]  /*180e0*/  @!P3 IMAD.IADD R2, R2, 0x1, -R5 ;  /* 0x000000010202b824 */ /* 0x000fe200078e0a05 */
[C---:B------:R-:W-:Y:S01]  /*180f0*/  ISETP.GT.U32.AND P3, PT, R5.reuse, R14, PT ;  /* 0x0000000e0500720c */ /* 0x040fe20003f64070 */
[----:B------:R-:W-:Y:S02]  /*18100*/  IMAD.MOV.U32 R10, RZ, RZ, R4 ;  /* 0x000000ffff0a7224 */ /* 0x000fe400078e0004 */
[----:B------:R-:W-:Y:S01]  /*18110*/  @!P6 IMAD.MOV R0, RZ, RZ, -R0 ;  /* 0x000000ffff00e224 */ /* 0x000fe200078e0a00 */
[C---:B------:R-:W-:Y:S01]  /*18120*/  ISETP.GT.U32.AND P6, PT, R5.reuse, R8, PT ;  /* 0x000000080500720c */ /* 0x040fe20003fc4070 */
[----:B------:R-:W-:Y:S01]  /*18130*/  IMAD.MOV.U32 R4, RZ, RZ, R15 ;  /* 0x000000ffff047224 */ /* 0x000fe200078e000f */
[----:B------:R-:W-:Y:S01]  /*18140*/  ISETP.GT.U32.AND P0, PT, R5, R2, PT ;  /* 0x000000020500720c */ /* 0x000fe20003f04070 */
[----:B------:R-:W-:Y:S01]  /*18150*/  @!P2 IMAD.MOV R10, RZ, RZ, -R10 ;  /* 0x000000ffff0aa224 */ /* 0x000fe200078e0a0a */
[----:B------:R-:W-:Y:S01]  /*18160*/  ISETP.GE.AND P2, PT, R11, RZ, PT ;  /* 0x000000ff0b00720c */ /* 0x000fe20003f46270 */
[----:B------:R-:W-:-:S02]  /*18170*/  VIADD R11, R28, 0x36 ;  /* 0x000000361c0b7836 */ /* 0x000fc40000000000 */
[----:B------:R-:W-:Y:S01]  /*18180*/  IMAD.HI.U32 R13, R9, R4, RZ ;  /* 0x00000004090d7227 */ /* 0x000fe200078e00ff */
[----:B------:R-:W-:Y:S02]  /*18190*/  STL [R1+0xf0], R10 ;  /* 0x0000f00a01007387 */ /* 0x000fe40000100800 */
[----:B------:R-:W-:Y:S01]  /*181a0*/  IABS R19, R11 ;  /* 0x0000000b00137213 */ /* 0x000fe20000000000 */
[----:B------:R-:W-:Y:S01]  /*181b0*/  @!P1 IMAD.IADD R12, R12, 0x1, -R5 ;  /* 0x000000010c0c9824 */ /* 0x000fe200078e0a05 */
[----:B------:R0:W-:Y:S01]  /*181c0*/  STL [R1+0xec], R0 ;  /* 0x0000ec0001007387 */ /* 0x0001e20000100800 */
        /* <DEDUP_REMOVED lines=50> */
[----:B------:R-:W-:Y:S01]  /*184f0*/  ISETP.GT.U32.AND P2, PT, R5, R18, PT ;  /* 0x000000120500720c */ /* 0x000fe20003f44070 */
        /* <DEDUP_REMOVED lines=25> */
[C---:B------:R-:W-:Y:S01]  /*18690*/  ISETP.GT.U32.AND P4, PT, R5.reuse, R3, PT ;  /* 0x000000030500720c */ /* 0x040fe20003f84070 */
        /* <DEDUP_REMOVED lines=17> */
[----:B------:R-:W-:Y:S02]  /*187b0*/  IMAD.MOV.U32 R10, RZ, RZ, R16 ;  /* 0x000000ffff0a7224 */ /* 0x000fe400078e0010 */
[----:B------:R-:W-:Y:S01]  /*187c0*/  @!P1 IMAD.MOV R17, RZ, RZ, -R17 ;  /* 0x000000ffff119224 */ /* 0x000fe200078e0a11 */
[C---:B------:R-:W-:Y:S01]  /*187d0*/  ISETP.GT.U32.AND P1, PT, R5.reuse, R11, PT ;  /* 0x0000000b0500720c */ /* 0x040fe20003f24070 */
[----:B------:R-:W-:Y:S02]  /*187e0*/  IMAD.MOV R14, RZ, RZ, -R14 ;  /* 0x000000ffff0e7224 */ /* 0x000fe400078e0a0e */
[----:B0-----:R-:W-:Y:S02]  /*187f0*/  IMAD.MOV.U32 R0, RZ, RZ, R19 ;  /* 0x000000ffff007224 */ /* 0x001fe400078e0013 */
[----:B------:R-:W-:Y:S01]  /*18800*/  @!P6 IMAD.MOV R10, RZ, RZ, -R10 ;  /* 0x000000ffff0ae224 */ /* 0x000fe200078e0a0a */
[----:B------:R-:W-:Y:S01]  /*18810*/  ISETP.GE.AND P6, PT, R2, RZ, PT ;  /* 0x000000ff0200720c */ /* 0x000fe20003fc6270 */
[----:B------:R-:W-:-:S02]  /*18820*/  IMAD R2, R5, R14, R13 ;  /* 0x0000000e05027224 */ /* 0x000fc400078e020d */
[----:B------:R-:W-:Y:S01]  /*18830*/  @!P5 IMAD.MOV R0, RZ, RZ, -R0 ;  /* 0x000000ffff00d224 */ /* 0x000fe200078e0a00 */
[----:B------:R-:W-:Y:S01]  /*18840*/  ISETP.GT.U32.AND P5, PT, R5, R6, PT ;  /* 0x000000060500720c */ /* 0x000fe20003fa4070 */
[--C-:B------:R-:W-:Y:S01]  /*18850*/  @!P3 IMAD.IADD R15, R15, 0x1, -R5.reuse ;  /* 0x000000010f0fb824 */ /* 0x100fe200078e0a05 */
[----:B------:R-:W-:Y:S01]  /*18860*/  ISETP.GE.AND P3, PT, R8, RZ, PT ;  /* 0x000000ff0800720c */ /* 0x000fe20003f66270 */
[C---:B------:R-:W-:Y:S01]  /*18870*/  VIADD R4, R28.reuse, 0x2e ;  /* 0x0000002e1c047836 */ /* 0x040fe20000000000 */
[----:B------:R0:W-:Y:S01]  /*18880*/  STL [R1+0xd4], R0 ;  /* 0x0000d40001007387 */ /* 0x0001e20000100800 */
[--C-:B------:R-:W-:Y:S01]  /*18890*/  @!P4 IMAD.IADD R3, R3, 0x1, -R5.reuse ;  /* 0x000000010303c824 */ /* 0x100fe200078e0a05 */
[----:B------:R-:W-:Y:S01]  /*188a0*/  ISETP.GT.U32.AND P4, PT, R5, R2, PT ;  /* 0x000000020500720c */ /* 0x000fe20003f84070 */
[----:B------:R-:W-:Y:S01]  /*188b0*/  @!P1 IMAD.IADD R11, R11, 0x1, -R5 ;  /* 0x000000010b0b9824 */ /* 0x000fe200078e0a05 */
[----:B------:R-:W-:Y:S01]  /*188c0*/  IABS R8, R4 ;  /* 0x0000000400087213 */ /* 0x000fe20000000000 */
[----:B------:R-:W-:Y:S01]  /*188d0*/  STL [R1+0xd0], R17 ;  /* 0x0000d01101007387 */ /* 0x000fe20000100800 */
[----:B------:R-:W-:-:S02]  /*188e0*/  VIADD R25, R28, 0x7c ;  /* 0x0000007c1c197836 */ /* 0x000fc40000000000 */
        /* <DEDUP_REMOVED lines=12> */
[----:B------:R-:W-:Y:S01]  /*189b0*/  IABS R18, R12 ;  /* 0x0000000c00127213 */ /* 0x000fe20000000000 */
[----:B-1----:R-:W-:Y:S02]  /*189c0*/  IMAD.MOV.U32 R10, RZ, RZ, R6 ;  /* 0x000000ffff0a7224 */ /* 0x002fe400078e0006 */
        /* <DEDUP_REMOVED lines=29> */
[----:B------:R-:W-:Y:S01]  /*18ba0*/  ISETP.GT.U32.AND P0, PT, R5, R4, PT ;  /* 0x000000040500720c */ /* 0x000fe20003f04070 */
[----:B------:R-:W-:Y:S02]  /*18bb0*/  IMAD.HI.U32 R6, R9, R14, RZ ;  /* 0x0000000e09067227 */ /* 0x000fe400078e00ff */
[----:B------:R-:W-:Y:S02]  /*18bc0*/  IABS R11, R3 ;  /* 0x00000003000b7213 */ /* 0x000fe40000000000 */
        /* <DEDUP_REMOVED lines=9> */
[----:B------:R0:W-:Y:S01]  /*18c60*/  STL [R1+0xb4], R0 ;  /* 0x0000b40001007387 */ /* 0x0001e20000100800 */
[----:B------:R-:W-:Y:S01]  /*18c70*/  ISETP.GT.U32.AND P6, PT, R5, R18, PT ;  /* 0x000000120500720c */ /* 0x000fe20003fc4070 */
[----:B------:R-:W-:Y:S01]  /*18c80*/  VIADD R8, R28, 0x28 ;  /* 0x000000281c087836 */ /* 0x000fe20000000000 */
[----:B------:R-:W-:Y:S01]  /*18c90*/  ISETP.GE.AND P0, PT, R3, RZ, PT ;  /* 0x000000ff0300720c */ /* 0x000fe20003f06270 */
[----:B------:R-:W-:-:S03]  /*18ca0*/  IMAD.HI.U32 R13, R9, R6, RZ ;  /* 0x00000006090d7227 */ /* 0x000fc600078e00ff */
[----:B------:R-:W-:Y:S01]  /*18cb0*/  IABS R22, R8 ;  /* 0x0000000800167213 */ /* 0x000fe20000000000 */
[----:B------:R-:W-:Y:S02]  /*18cc0*/  @!P2 IMAD.IADD R12, R12, 0x1, -R5 ;  /* 0x000000010c0ca824 */ /* 0x000fe400078e0a05 */
[----:B0-----:R-:W-:Y:S02]  /*18cd0*/  IMAD.MOV.U32 R0, RZ, RZ, R4 ;  /* 0x000000ffff007224 */ /* 0x001fe400078e0004 */
[----:B------:R-:W-:Y:S01]  /*18ce0*/  IMAD.MOV R13, RZ, RZ, -R13 ;  /* 0x000000ffff0d7224 */ /* 0x000fe200078e0a0d */
[C---:B------:R-:W-:Y:S01]  /*18cf0*/  ISETP.GT.U32.AND P2, PT, R5.reuse, R12, PT ;  /* 0x0000000c0500720c */ /* 0x040fe20003f44070 */
[----:B------:R-:W-:Y:S01]  /*18d00*/  @!P5 IMAD.MOV R0, RZ, RZ, -R0 ;  /* 0x000000ffff00d224 */ /* 0x000fe200078e0a00 */
[----:B------:R-:W-:Y:S01]  /*18d10*/  ISETP.GT.U32.AND P5, PT, R5, R14, PT ;  /* 0x0000000e0500720c */ /* 0x000fe20003fa4070 */
[----:B------:R-:W-:-:S03]  /*18d20*/  IMAD.HI.U32 R3, R9, R11, RZ ;  /* 0x0000000b09037227 */ /* 0x000fc600078e00ff */
[----:B------:R0:W-:Y:S01]  /*18d30*/  STL [R1+0xb0], R0 ;  /* 0x0000b00001007387 */ /* 0x0001e20000100800 */
[C---:B------:R-:W-:Y:S02]  /*18d40*/  IMAD R6, R5.reuse, R13, R6 ;  /* 0x0000000d05067224 */ /* 0x040fe400078e0206 */
[----:B------:R-:W-:Y:S02]  /*18d50*/  IMAD.MOV R3, RZ, RZ, -R3 ;  /* 0x000000ffff037224 */ /* 0x000fe400078e0a03 */
[--C-:B------:R-:W-:Y:S02]  /*18d60*/  @!P6 IMAD.IADD R18, R18, 0x1, -R5.reuse ;  /* 0x000000011212e824 */ /* 0x100fe400078e0a05 */
[----:B------:R-:W-:Y:S01]  /*18d70*/  @!P2 IMAD.IADD R12, R12, 0x1, -R5 ;  /* 0x000000010c0ca824 */ /* 0x000fe200078e0a05 */
[C---:B------:R-:W-:Y:S01]  /*18d80*/  ISETP.GT.U32.AND P2, PT, R5.reuse, R6, PT ;  /* 0x000000060500720c */ /* 0x040fe20003f44070 */
[----:B------:R-:W-:Y:S02]  /*18d90*/  IMAD R11, R5, R3, R11 ;  /* 0x00000003050b7224 */ /* 0x000fe400078e020b */
[----:B0-----:R-:W-:-:S02]  /*18da0*/  IMAD.MOV.U32 R0, RZ, RZ, R18 ;  /* 0x000000ffff007224 */ /* 0x001fc400078e0012 */
        /* <DEDUP_REMOVED lines=9> */
[----:B------:R-:W-:Y:S01]  /*18e40*/  @!P2 IMAD.IADD R6, R6, 0x1, -R5 ;  /* 0x000000010606a824 */ /* 0x000fe200078e0a05 */
[----:B------:R-:W-:Y:S01]  /*18e50*/  ISETP.GE.AND P2, PT, R8, RZ, PT ;  /* 0x000000ff0800720c */ /* 0x000fe20003f46270 */
[----:B------:R-:W-:-:S02]  /*18e60*/  VIADD R3, R28, 0x26 ;  /* 0x000000261c037836 */ /* 0x000fc40000000000 */
[----:B------:R-:W-:Y:S02]  /*18e70*/  IMAD.MOV R16, RZ, RZ, -R16 ;  /* 0x000000ffff107224 */ /* 0x000fe400078e0a10 */
[----:B------:R-:W-:Y:S01]  /*18e80*/  IMAD.HI.U32 R2, R9, R15, RZ ;  /* 0x0000000f09027227 */ /* 0x000fe200078e00ff */
[----:B------:R-:W-:-:S03]  /*18e90*/  IABS R13, R3 ;  /* 0x00000003000d7213 */ /* 0x000fc60000000000 */
[----:B0-----:R-:W-:Y:S02]  /*18ea0*/  IMAD.MOV.U32 R0, RZ, RZ, R12 ;  /* 0x000000ffff007224 */ /* 0x001fe400078e000c */
[C---:B------:R-:W-:Y:S02]  /*18eb0*/  IMAD R22, R5.reuse, R16, R22 ;  /* 0x0000001005167224 */ /* 0x040fe400078e0216 */
[----:B------:R-:W-:Y:S01]  /*18ec0*/  @!P1 IMAD.MOV R0, RZ, RZ, -R0 ;  /* 0x000000ffff009224 */ /* 0x000fe200078e0a00 */
[----:B------:R-:W-:Y:S01]  /*18ed0*/  ISETP.GT.U32.AND P1, PT, R5, R6, PT ;  /* 0x000000060500720c */ /* 0x000fe20003f24070 */
[--C-:B------:R-:W-:Y:S02]  /*18ee0*/  @!P6 IMAD.IADD R11, R11, 0x1, -R5.reuse ;  /* 0x000000010b0be824 */ /* 0x100fe400078e0a05 */
[----:B------:R-:W-:Y:S01]  /*18ef0*/  @!P5 IMAD.IADD R14, R14, 0x1, -R5 ;  /* 0x000000010e0ed824 */ /* 0x000fe200078e0a05 */
[C---:B------:R-:W-:Y:S01]  /*18f00*/  ISETP.GT.U32.AND P5, PT, R5.reuse, R22, PT ;  /* 0x000000160500720c */ /* 0x040fe20003fa4070 */
[----:B------:R-:W-:Y:S01]  /*18f10*/  IMAD.MOV R2, RZ, RZ, -R2 ;  /* 0x000000ffff027224 */ /* 0x000fe200078e0a02 */
[----:B------:R-:W-:Y:S01]  /*18f20*/  ISETP.GT.U32.AND P6, PT, R5, R11, PT ;  /* 0x0000000b0500720c */ /* 0x000fe20003fc4070 */
[----:B------:R-:W-:Y:S01]  /*18f30*/  IMAD.HI.U32 R8, R9, R13, RZ ;  /* 0x0000000d09087227 */ /* 0x000fe200078e00ff */
[----:B------:R-:W-:Y:S03]  /*18f40*/  STL [R1+0xa8], R0 ;  /* 0x0000a80001007387 */ /* 0x000fe60000100800 */
[----:B------:R-:W-:-:S02]  /*18f50*/  IMAD R15, R5, R2, R15 ;  /* 0x00000002050f7224 */ /* 0x000fc400078e020f */
[----:B------:R-:W-:Y:S02]  /*18f60*/  IMAD.MOV R8, RZ, RZ, -R8 ;  /* 0x000000ffff087224 */ /* 0x000fe400078e0a08 */
[----:B------:R-:W-:Y:S01]  /*18f70*/  @!P1 IMAD.IADD R6, R6, 0x1, -R5 ;  /* 0x0000000106069824 */ /* 0x000fe200078e0a05 */
[C---:B------:R-:W-:Y:S01]  /*18f80*/  ISETP.GT.U32.AND P1, PT, R5.reuse, R15, PT ;  /* 0x0000000f0500720c */ /* 0x040fe20003f24070 */
[C---:B------:R-:W-:Y:S02]  /*18f90*/  IMAD R13, R5.reuse, R8, R13 ;  /* 0x00000008050d7224 */ /* 0x040fe400078e020d */
[--C-:B------:R-:W-:Y:S02]  /*18fa0*/  @!P5 IMAD.IADD R22, R22, 0x1, -R5.reuse ;  /* 0x000000011616d824 */ /* 0x100fe400078e0a05 */
[----:B------:R-:W-:Y:S01]  /*18fb0*/  @!P4 IMAD.MOV R14, RZ, RZ, -R14 ;  /* 0x000000ffff0ec224 */ /* 0x000fe200078e0a0e */
[----:B------:R-:W-:Y:S01]  /*18fc0*/  ISETP.GT.U32.AND P4, PT, R5, R13, PT ;  /* 0x0000000d0500720c */ /* 0x000fe20003f84070 */
[----:B------:R-:W-:Y:S01]  /*18fd0*/  @!P6 IMAD.IADD R11, R11, 0x1, -R5 ;  /* 0x000000010b0be824 */ /* 0x000fe200078e0a05 */
[----:B------:R-:W-:Y:S01]  /*18fe0*/  ISETP.GE.AND P6, PT, R4, RZ, PT ;  /* 0x000000ff0400720c */ /* 0x000fe20003fc6270 */
[C---:B------:R-:W-:Y:S01]  /*18ff0*/  VIADD R4, R28.reuse, 0x25 ;  /* 0x000000251c047836 */ /* 0x040fe20000000000 */
[----:B------:R-:W-:Y:S01]  /*19000*/  ISETP.GT.U32.AND P5, PT, R5, R22, PT ;  /* 0x000000160500720c */ /* 0x000fe20003fa4070 */
[----:B------:R-:W-:Y:S01]  /*19010*/  IMAD.MOV.U32 R10, RZ, RZ, R11 ;  /* 0x000000ffff0a7224 */ /* 0x000fe200078e000b */
[----:B------:R0:W-:Y:S01]  /*19020*/  STL [R1+0xa4], R14 ;  /* 0x0000a40e01007387 */ /* 0x0001e20000100800 */
[----:B------:R-:W-:Y:S01]  /*19030*/  @!P1 IMAD.IADD R15, R15, 0x1, -R5 ;  /* 0x000000010f0f9824 */ /* 0x000fe200078e0a05 */
[----:B------:R-:W-:Y:S01]  /*19040*/  IABS R12, R4 ;  /* 0x00000004000c7213 */ /* 0x000fe20000000000 */
[----:B------:R-:W-:-:S02]  /*19050*/  VIADD R2, R28, 0x24 ;  /* 0x000000241c027836 */ /* 0x000fc40000000000 */
[----:B------:R-:W-:Y:S01]  /*19060*/  @!P0 IMAD.MOV R10, RZ, RZ, -R10 ;  /* 0x000000ffff0a8224 */ /* 0x000fe200078e0a0a */
[----:B------:R-:W-:Y:S01]  /*19070*/  ISETP.GE.AND P0, PT, R3, RZ, PT ;  /* 0x000000ff0300720c */ /* 0x000fe20003f06270 */
[--C-:B------:R-:W-:Y:S01]  /*19080*/  @!P4 IMAD.IADD R13, R13, 0x1, -R5.reuse ;  /* 0x000000010d0dc824 */ /* 0x100fe200078e0a05 */
[----:B------:R-:W-:Y:S01]  /*19090*/  ISETP.GT.U32.AND P1, PT, R5, R15, PT ;  /* 0x0000000f0500720c */ /* 0x000fe20003f24070 */
[----:B------:R-:W-:Y:S01]  /*190a0*/  IMAD.HI.U32 R3, R9, R12, RZ ;  /* 0x0000000c09037227 */ /* 0x000fe200078e00ff */
[----:B------:R-:W-:Y:S01]  /*190b0*/  IABS R8, R2 ;  /* 0x0000000200087213 */ /* 0x000fe20000000000 */
[----:B------:R-:W-:Y:S01]  /*190c0*/  STL [R1+0xa0], R10 ;  /* 0x0000a00a01007387 */ /* 0x000fe20000100800 */
[----:B------:R-:W-:Y:S01]  /*190d0*/  ISETP.GT.U32.AND P4, PT, R5, R13, PT ;  /* 0x0000000d0500720c */ /* 0x000fe20003f84070 */
[----:B------:R-:W-:Y:S01]  /*190e0*/  @!P5 IMAD.IADD R22, R22, 0x1, -R5 ;  /* 0x000000011616d824 */ /* 0x000fe200078e0a05 */
[----:B------:R-:W-:Y:S01]  /*190f0*/  ISETP.GE.AND P5, PT, R2, RZ, PT ;  /* 0x000000ff0200720c */ /* 0x000fe20003fa6270 */
[----:B0-----:R-:W-:-:S02]  /*19100*/  VIADD R14, R28, 0x23 ;  /* 0x000000231c0e7836 */ /* 0x001fc40000000000 */
[----:B------:R-:W-:Y:S02]  /*19110*/  IMAD.MOV R3, RZ, RZ, -R3 ;  /* 0x000000ffff037224 */ /* 0x000fe400078e0a03 */
[----:B------:R-:W-:-:S04]  /*19120*/  IMAD.HI.U32 R2, R9, R8, RZ ;  /* 0x0000000809027227 */ /* 0x000fc800078e00ff */
[----:B------:R-:W-:Y:S01]  /*19130*/  IMAD.MOV.U32 R0, RZ, RZ, R6 ;  /* 0x000000ffff007224 */ /* 0x000fe200078e0006 */
[----:B------:R-:W-:Y:S01]  /*19140*/  IABS R6, R14 ;  /* 0x0000000e00067213 */ /* 0x000fe20000000000 */
[----:B------:R-:W-:Y:S02]  /*19150*/  IMAD R12, R5, R3, R12 ;  /* 0x00000003050c7224 */ /* 0x000fe400078e020c */
[----:B------:R-:W-:Y:S02]  /*19160*/  IMAD.MOV R2, RZ, RZ, -R2 ;  /* 0x000000ffff027224 */ /* 0x000fe400078e0a02 */
[----:B------:R-:W-:Y:S01]  /*19170*/  @!P1 IMAD.IADD R15, R15, 0x1, -R5 ;  /* 0x000000010f0f9824 */ /* 0x000fe200078e0a05 */
[C---:B------:R-:W-:Y:S01]  /*19180*/  ISETP.GT.U32.AND P1, PT, R5.reuse, R12, PT ;  /* 0x0000000c0500720c */ /* 0x040fe20003f24070 */
[----:B------:R-:W-:Y:S02]  /*19190*/  IMAD R8, R5, R2, R8 ;  /* 0x0000000205087224 */ /* 0x000fe400078e0208 */
[----:B------:R-:W-:-:S04]  /*191a0*/  IMAD.HI.U32 R2, R9, R6, RZ ;  /* 0x0000000609027227 */ /* 0x000fc800078e00ff */
[----:B------:R-:W-:Y:S01]  /*191b0*/  @!P3 IMAD.MOV R0, RZ, RZ, -R0 ;  /* 0x000000ffff00b224 */ /* 0x000fe200078e0a00 */
[----:B------:R-:W-:Y:S01]  /*191c0*/  ISETP.GE.AND P3, PT, R4, RZ, PT ;  /* 0x000000ff0400720c */ /* 0x000fe20003f66270 */
[--C-:B------:R-:W-:Y:S01]  /*191d0*/  @!P4 IMAD.IADD R13, R13, 0x1, -R5.reuse ;  /* 0x000000010d0dc824 */ /* 0x100fe200078e0a05 */
[C---:B------:R-:W-:Y:S01]  /*191e0*/  ISETP.GT.U32.AND P4, PT, R5.reuse, R8, PT ;  /* 0x000000080500720c */ /* 0x040fe20003f84070 */
[----:B------:R-:W-:Y:S01]  /*191f0*/  IMAD.MOV R2, RZ, RZ, -R2 ;  /* 0x000000ffff027224 */ /* 0x000fe200078e0a02 */
[----:B------:R0:W-:Y:S01]  /*19200*/  STL [R1+0x9c], R0 ;  /* 0x00009c0001007387 */ /* 0x0001e20000100800 */
[----:B------:R-:W-:Y:S02]  /*19210*/  @!P1 IMAD.IADD R12, R12, 0x1, -R5 ;  /* 0x000000010c0c9824 */ /* 0x000fe400078e0a05 */
[----:B------:R-:W-:Y:S02]  /*19220*/  IMAD R6, R5, R2, R6 ;  /* 0x0000000205067224 */ /* 0x000fe400078e0206 */
[----:B------:R-:W-:-:S02]  /*19230*/  VIADD R4, R28, 0x20 ;  /* 0x000000201c047836 */ /* 0x000fc40000000000 */
[C---:B------:R-:W-:Y:S01]  /*19240*/  VIADD R3, R28.reuse, 0x22 ;  /* 0x000000221c037836 */ /* 0x040fe20000000000 */
[C---:B------:R-:W-:Y:S01]  /*19250*/  ISETP.GT.U32.AND P1, PT, R5.reuse, R6, PT ;  /* 0x000000060500720c */ /* 0x040fe20003f24070 */
[----:B------:R-:W-:Y:S01]  /*19260*/  VIADD R11, R28, 0x21 ;  /* 0x000000211c0b7836 */ /* 0x000fe20000000000 */
[----:B------:R-:W-:Y:S01]  /*19270*/  IABS R19, R4 ;  /* 0x0000000400137213 */ /* 0x000fe20000000000 */
[----:B0-----:R-:W-:Y:S01]  /*19280*/  IMAD.MOV.U32 R0, RZ, RZ, R22 ;  /* 0x000000ffff007224 */ /* 0x001fe200078e0016 */
[----:B------:R-:W-:Y:S01]  /*19290*/  IABS R21, R3 ;  /* 0x0000000300157213 */ /* 0x000fe20000000000 */
[----:B------:R-:W-:Y:S01]  /*192a0*/  @!P4 IMAD.IADD R8, R8, 0x1, -R5 ;  /* 0x000000010808c824 */ /* 0x000fe200078e0a05 */
[----:B------:R-:W-:Y:S01]  /*192b0*/  ISETP.GT.U32.AND P4, PT, R5, R12, PT ;  /* 0x0000000c0500720c */ /* 0x000fe20003f84070 */
[----:B------:R-:W-:Y:S01]  /*192c0*/  @!P2 IMAD.MOV R0, RZ, RZ, -R0 ;  /* 0x000000ffff00a224 */ /* 0x000fe200078e0a00 */
[----:B------:R-:W-:Y:S01]  /*192d0*/  ISETP.GE.AND P2, PT, R14, RZ, PT ;  /* 0x000000ff0e00720c */ /* 0x000fe20003f46270 */
[----:B------:R-:W-:Y:S01]  /*192e0*/  IMAD.HI.U32 R14, R9, R19, RZ ;  /* 0x00000013090e7227 */ /* 0x000fe200078e00ff */
[----:B------:R-:W-:-:S02]  /*192f0*/  IABS R20, R11 ;  /* 0x0000000b00147213 */ /* 0x000fc40000000000 */
[----:B------:R0:W-:Y:S01]  /*19300*/  STL [R1+0x94], R0 ;  /* 0x0000940001007387 */ /* 0x0001e20000100800 */
[----:B------:R-:W-:Y:S02]  /*19310*/  @!P1 IMAD.IADD R6, R6, 0x1, -R5 ;  /* 0x0000000106069824 */ /* 0x000fe400078e0a05 */
[----:B------:R-:W-:-:S03]  /*19320*/  IMAD.HI.U32 R18, R9, R21, RZ ;  /* 0x0000001509127227 */ /* 0x000fc600078e00ff */
[----:B------:R-:W-:Y:S01]  /*19330*/  ISETP.GT.U32.AND P1, PT, R5, R6, PT ;  /* 0x000000060500720c */ /* 0x000fe20003f24070 */
[----:B------:R-:W-:Y:S02]  /*19340*/  IMAD.MOV R14, RZ, RZ, -R14 ;  /* 0x000000ffff0e7224 */ /* 0x000fe400078e0a0e */
[----:B------:R-:W-:-:S04]  /*19350*/  IMAD.HI.U32 R16, R9, R20, RZ ;  /* 0x0000001409107227 */ /* 0x000fc800078e00ff */
[----:B0-----:R-:W-:Y:S02]  /*19360*/  IMAD.MOV.U32 R0, RZ, RZ, R15 ;  /* 0x000000ffff007224 */ /* 0x001fe400078e000f */
[----:B------:R-:W-:Y:S02]  /*19370*/  IMAD.MOV R18, RZ, RZ, -R18 ;  /* 0x000000ffff127224 */ /* 0x000fe400078e0a12 */
[----:B------:R-:W-:Y:S01]  /*19380*/  @!P6 IMAD.MOV R0, RZ, RZ, -R0 ;  /* 0x000000ffff00e224 */ /* 0x000fe200078e0a00 */
[C---:B------:R-:W-:Y:S01]  /*19390*/  ISETP.GT.U32.AND P6, PT, R5.reuse, R8, PT ;  /* 0x000000080500720c */ /* 0x040fe20003fc4070 */
[----:B------:R-:W-:Y:S02]  /*193a0*/  @!P4 IMAD.IADD R12, R12, 0x1, -R5 ;  /* 0x000000010c0cc824 */ /* 0x000fe400078e0a05 */
[----:B------:R-:W-:Y:S01]  /*193b0*/  IMAD R19, R5, R14, R19 ;  /* 0x0000000e05137224 */ /* 0x000fe200078e0213 */
[----:B------:R0:W-:Y:S01]  /*193c0*/  STL [R1+0x90], R0 ;  /* 0x0000900001007387 */ /* 0x0001e20000100800 */
[----:B------:R-:W-:-:S02]  /*193d0*/  IMAD.MOV R16, RZ, RZ, -R16 ;  /* 0x000000ffff107224 */ /* 0x000fc400078e0a10 */
[C---:B------:R-:W-:Y:S02]  /*193e0*/  IMAD R21, R5.reuse, R18, R21 ;  /* 0x0000001205157224 */ /* 0x040fe400078e0215 */
[----:B------:R-:W-:Y:S02]  /*193f0*/  IMAD.MOV.U32 R10, RZ, RZ, R13 ;  /* 0x000000ffff0a7224 */ /* 0x000fe400078e000d */
[C---:B------:R-:W-:Y:S01]  /*19400*/  IMAD R20, R5.reuse, R16, R20 ;  /* 0x0000001005147224 */ /* 0x040fe200078e0214 */
[C---:B------:R-:W-:Y:S01]  /*19410*/  ISETP.GT.U32.AND P4, PT, R5.reuse, R21, PT ;  /* 0x000000150500720c */ /* 0x040fe20003f84070 */
[----:B------:R-:W-:Y:S01]  /*19420*/  @!P6 IMAD.IADD R8, R8, 0x1, -R5 ;  /* 0x000000010808e824 */ /* 0x000fe200078e0a05 */
[----:B------:R-:W-:Y:S01]  /*19430*/  ISETP.GT.U32.AND P6, PT, R5, R19, PT ;  /* 0x000000130500720c */ /* 0x000fe20003fc4070 */
[----:B0-----:R-:W-:Y:S02]  /*19440*/  IMAD.MOV.U32 R0, RZ, RZ, R12 ;  /* 0x000000ffff007224 */ /* 0x001fe400078e000c */
[----:B------:R-:W-:-:S02]  /*19450*/  VIADD R2, R28, 0x1f ;  /* 0x0000001f1c027836 */ /* 0x000fc40000000000 */
[----:B------:R-:W-:Y:S01]  /*19460*/  @!P3 IMAD.MOV R0, RZ, RZ, -R0 ;  /* 0x000000ffff00b224 */ /* 0x000fe200078e0a00 */
[----:B------:R-:W-:Y:S01]  /*19470*/  ISETP.GE.AND P3, PT, R3, RZ, PT ;  /* 0x000000ff0300720c */ /* 0x000fe20003f66270 */
[----:B------:R-:W-:Y:S01]  /*19480*/  VIADD R3, R28, 0x1e ;  /* 0x0000001e1c037836 */ /* 0x000fe20000000000 */
[----:B------:R-:W-:Y:S01]  /*19490*/  IABS R18, R2 ;  /* 0x0000000200127213 */ /* 0x000fe20000000000 */
[----:B------:R-:W-:Y:S01]  /*194a0*/  @!P0 IMAD.MOV R10, RZ, RZ, -R10 ;  /* 0x000000ffff0a8224 */ /* 0x000fe200078e0a0a */
[----:B------:R-:W-:Y:S01]  /*194b0*/  ISETP.GT.U32.AND P0, PT, R5, R20, PT ;  /* 0x000000140500720c */ /* 0x000fe20003f04070 */
[--C-:B------:R-:W-:Y:S01]  /*194c0*/  @!P1 IMAD.IADD R6, R6, 0x1, -R5.reuse ;  /* 0x0000000106069824 */ /* 0x100fe200078e0a05 */
[----:B------:R-:W-:Y:S01]  /*194d0*/  ISETP.GE.AND P1, PT, R11, RZ, PT ;  /* 0x000000ff0b00720c */ /* 0x000fe20003f26270 */
[----:B------:R-:W-:Y:S01]  /*194e0*/  @!P6 IMAD.IADD R19, R19, 0x1, -R5 ;  /* 0x000000011313e824 */ /* 0x000fe200078e0a05 */
[----:B------:R-:W-:Y:S01]  /*194f0*/  IABS R11, R3 ;  /* 0x00000003000b7213 */ /* 0x000fe20000000000 */
[----:B------:R-:W-:Y:S01]  /*19500*/  STL [R1+0x8c], R10 ;  /* 0x00008c0a01007387 */ /* 0x000fe20000100800 */
[----:B------:R-:W-:-:S03]  /*19510*/  IMAD.HI.U32 R12, R9, R18, RZ ;  /* 0x00000012090c7227 */ /* 0x000fc600078e00ff */
[----:B------:R0:W-:Y:S01]  /*19520*/  STL [R1+0x88], R0 ;  /* 0x0000880001007387 */ /* 0x0001e20000100800 */
[--C-:B------:R-:W-:Y:S01]  /*19530*/  @!P4 IMAD.IADD R21, R21, 0x1, -R5.reuse ;  /* 0x000000011515c824 */ /* 0x100fe200078e0a05 */
[----:B------:R-:W-:Y:S01]  /*19540*/  ISETP.GE.AND P4, PT, R4, RZ, PT ;  /* 0x000000ff0400720c */ /* 0x000fe20003f86270 */
[----:B------:R-:W-:Y:S02]  /*19550*/  IMAD.MOV R12, RZ, RZ, -R12 ;  /* 0x000000ffff0c7224 */ /* 0x000fe400078e0a0c */
[----:B------:R-:W-:Y:S01]  /*19560*/  @!P0 IMAD.IADD R20, R20, 0x1, -R5 ;  /* 0x0000000114148824 */ /* 0x000fe200078e0a05 */
[C---:B------:R-:W-:Y:S01]  /*19570*/  ISETP.GT.U32.AND P0, PT, R5.reuse, R21, PT ;  /* 0x000000150500720c */ /* 0x040fe20003f04070 */
[C---:B------:R-:W-:Y:S02]  /*19580*/  IMAD R18, R5.reuse, R12, R18 ;  /* 0x0000000c05127224 */ /* 0x040fe400078e0212 */
[----:B------:R-:W-:Y:S01]  /*19590*/  VIADD R4, R28, 0x1d ;  /* 0x0000001d1c047836 */ /* 0x000fe20000000000 */
[----:B------:R-:W-:Y:S01]  /*195a0*/  ISETP.GT.U32.AND P6, PT, R5, R20, PT ;  /* 0x000000140500720c */ /* 0x000fe20003fc4070 */
[----:B0-----:R-:W-:-:S02]  /*195b0*/  IMAD.MOV.U32 R0, RZ, RZ, R8 ;  /* 0x000000ffff007224 */ /* 0x001fc400078e0008 */
[----:B------:R-:W-:Y:S01]  /*195c0*/  IMAD.MOV.U32 R8, RZ, RZ, R11 ;  /* 0x000000ffff087224 */ /* 0x000fe200078e000b */
[----:B------:R-:W-:Y:S01]  /*195d0*/  IABS R12, R4 ;  /* 0x00000004000c7213 */ /* 0x000fe20000000000 */
[----:B------:R-:W-:Y:S01]  /*195e0*/  @!P5 IMAD.MOV R0, RZ, RZ, -R0 ;  /* 0x000000ffff00d224 */ /* 0x000fe200078e0a00 */
[----:B------:R-:W-:Y:S01]  /*195f0*/  ISETP.GT.U32.AND P5, PT, R5, R19, PT ;  /* 0x000000130500720c */ /* 0x000fe20003fa4070 */
[----:B------:R-:W-:-:S03]  /*19600*/  IMAD.HI.U32 R11, R9, R8, RZ ;  /* 0x00000008090b7227 */ /* 0x000fc600078e00ff */
[----:B------:R0:W-:Y:S01]  /*19610*/  STL [R1+0x74], R0 ;  /* 0x0000740001007387 */ /* 0x0001e20000100800 */
[----:B------:R-:W-:Y:S02]  /*19620*/  IMAD.MOV R11, RZ, RZ, -R11 ;  /* 0x000000ffff0b7224 */ /* 0x000fe400078e0a0b */
[--C-:B------:R-:W-:Y:S01]  /*19630*/  @!P0 IMAD.IADD R21, R21, 0x1, -R5.reuse ;  /* 0x0000000115158824 */ /* 0x100fe200078e0a05 */
[----:B------:R-:W-:Y:S01]  /*19640*/  ISETP.GE.AND P0, PT, R2, RZ, PT ;  /* 0x000000ff0200720c */ /* 0x000fe20003f06270 */
[----:B------:R-:W-:Y:S02]  /*19650*/  IMAD R8, R5, R11, R8 ;  /* 0x0000000b05087224 */ /* 0x000fe400078e0208 */
[----:B------:R-:W-:Y:S02]  /*19660*/  VIADD R2, R28, 0x1c ;  /* 0x0000001c1c027836 */ /* 0x000fe40000000000 */
[----:B------:R-:W-:Y:S01]  /*19670*/  @!P5 IMAD.IADD R19, R19, 0x1, -R5 ;  /* 0x000000011313d824 */ /* 0x000fe200078e0a05 */
[----:B------:R-:W-:Y:S01]  /*19680*/  ISETP.GT.U32.AND P5, PT, R5, R8, PT ;  /* 0x000000080500720c */ /* 0x000fe20003fa4070 */
[----:B0-----:R-:W-:Y:S01]  /*19690*/  IMAD.MOV.U32 R0, RZ, RZ, R6 ;  /* 0x000000ffff007224 */ /* 0x001fe200078e0006 */
[----:B------:R-:W-:Y:S01]  /*196a0*/  IABS R14, R2 ;  /* 0x00000002000e7213 */ /* 0x000fe20000000000 */
[----:B------:R-:W-:-:S04]  /*196b0*/  IMAD.HI.U32 R6, R9, R12, RZ ;  /* 0x0000000c09067227 */ /* 0x000fc800078e00ff */
[----:B------:R-:W-:Y:S01]  /*196c0*/  @!P2 IMAD.MOV R0, RZ, RZ, -R0 ;  /* 0x000000ffff00a224 */ /* 0x000fe200078e0a00 */
[----:B------:R-:W-:Y:S01]  /*196d0*/  ISETP.GT.U32.AND P2, PT, R5, R18, PT ;  /* 0x000000120500720c */ /* 0x000fe20003f44070 */
[--C-:B------:R-:W-:Y:S01]  /*196e0*/  @!P6 IMAD.IADD R20, R20, 0x1, -R5.reuse ;  /* 0x000000011414e824 */ /* 0x100fe200078e0a05 */
[----:B------:R-:W-:Y:S01]  /*196f0*/  ISETP.GE.AND P6, PT, R3, RZ, PT ;  /* 0x000000ff0300720c */ /* 0x000fe20003fc6270 */
[----:B------:R-:W-:Y:S01]  /*19700*/  IMAD.MOV R6, RZ, RZ, -R6 ;  /* 0x000000ffff067224 */ /* 0x000fe200078e0a06 */
[----:B------:R0:W-:Y:S01]  /*19710*/  STL [R1+0x70], R0 ;  /* 0x0000700001007387 */ /* 0x0001e20000100800 */
[----:B------:R-:W-:Y:S02]  /*19720*/  @!P5 IMAD.IADD R8, R8, 0x1, -R5 ;  /* 0x000000010808d824 */ /* 0x000fe400078e0a05 */
[----:B------:R-:W-:Y:S02]  /*19730*/  IMAD R12, R5, R6, R12 ;  /* 0x00000006050c7224 */ /* 0x000fe400078e020c */
[----:B------:R-:W-:-:S02]  /*19740*/  IMAD.MOV.U32 R10, RZ, RZ, R20 ;  /* 0x000000ffff0a7224 */ /* 0x000fc400078e0014 */
[----:B------:R-:W-:-:S04]  /*19750*/  IMAD.HI.U32 R16, R9, R14, RZ ;  /* 0x0000000e09107227 */ /* 0x000fc800078e00ff */
[----:B0-----:R-:W-:Y:S02]  /*19760*/  IMAD.MOV.U32 R0, RZ, RZ, R21 ;  /* 0x000000ffff007224 */ /* 0x001fe400078e0015 */
[----:B------:R-:W-:Y:S01]  /*19770*/  @!P2 IMAD.IADD R18, R18, 0x1, -R5 ;  /* 0x000000011212a824 */ /* 0x000fe200078e0a05 */
[----:B------:R-:W-:Y:S01]  /*19780*/  ISETP.GE.AND P2, PT, R4, RZ, PT ;  /* 0x000000ff0400720c */ /* 0x000fe20003f46270 */
[----:B------:R-:W-:Y:S01]  /*19790*/  @!P3 IMAD.MOV R0, RZ, RZ, -R0 ;  /* 0x000000ffff00b224 */ /* 0x000fe200078e0a00 */
[C---:B------:R-:W-:Y:S01]  /*197a0*/  ISETP.GT.U32.AND P3, PT, R5.reuse, R8, PT ;  /* 0x000000080500720c */ /* 0x040fe20003f64070 */
[----:B------:R-:W-:Y:S01]  /*197b0*/  @!P1 IMAD.MOV R10, RZ, RZ, -R10 ;  /* 0x000000ffff0a9224 */ /* 0x000fe200078e0a0a */
[C---:B------:R-:W-:Y:S01]  /*197c0*/  ISETP.GT.U32.AND P5, PT, R5.reuse, R18, PT ;  /* 0x000000120500720c */ /* 0x040fe20003fa4070 */
[----:B------:R-:W-:Y:S01]  /*197d0*/  IMAD.MOV R16, RZ, RZ, -R16 ;  /* 0x000000ffff107224 */ /* 0x000fe200078e0a10 */
[----:B------:R0:W-:Y:S01]  /*197e0*/  STL [R1+0x6c], R0 ;  /* 0x00006c0001007387 */ /* 0x0001e20000100800 */
[----:B------:R-:W-:Y:S01]  /*197f0*/  ISETP.GT.U32.AND P1, PT, R5, R12, PT ;  /* 0x0000000c0500720c */ /* 0x000fe20003f24070 */
[----:B------:R-:W-:-:S02]  /*19800*/  VIADD R6, R28, 0x1b ;  /* 0x0000001b1c067836 */ /* 0x000fc40000000000 */
[C---:B------:R-:W-:Y:S01]  /*19810*/  VIADD R11, R28.reuse, 0x1a ;  /* 0x0000001a1c0b7836 */ /* 0x040fe20000000000 */
[----:B------:R-:W-:Y:S01]  /*19820*/  STL [R1+0x68], R10 ;  /* 0x0000680a01007387 */ /* 0x000fe20000100800 */
[----:B------:R-:W-:Y:S01]  /*19830*/  VIADD R3, R28, 0x19 ;  /* 0x000000191c037836 */ /* 0x000fe20000000000 */
[----:B------:R-:W-:Y:S02]  /*19840*/  IABS R4, R6 ;  /* 0x0000000600047213 */ /* 0x000fe40000000000 */
[----:B------:R-:W-:Y:S01]  /*19850*/  IABS R15, R11 ;  /* 0x0000000b000f7213 */ /* 0x000fe20000000000 */
[----:B0-----:R-:W-:Y:S01]  /*19860*/  IMAD.MOV.U32 R0, RZ, RZ, R19 ;  /* 0x000000ffff007224 */ /* 0x001fe200078e0013 */
[----:B------:R-:W-:Y:S01]  /*19870*/  IABS R13, R3 ;  /* 0x00000003000d7213 */ /* 0x000fe20000000000 */
[----:B------:R-:W-:Y:S02]  /*19880*/  @!P5 IMAD.IADD R18, R18, 0x1, -R5 ;  /* 0x000000011212d824 */ /* 0x000fe400078e0a05 */
[----:B------:R-:W-:Y:S01]  /*19890*/  @!P4 IMAD.MOV R0, RZ, RZ, -R0 ;  /* 0x000000ffff00c224 */ /* 0x000fe200078e0a00 */
[----:B------:R-:W-:Y:S01]  /*198a0*/  ISETP.GE.AND P4, PT, R2, RZ, PT ;  /* 0x000000ff0200720c */ /* 0x000fe20003f86270 */
[----:B------:R-:W-:-:S02]  /*198b0*/  IMAD R2, R5, R16, R14 ;  /* 0x0000001005027224 */ /* 0x000fc400078e020e */
[----:B------:R-:W-:Y:S01]  /*198c0*/  @!P1 IMAD.IADD R12, R12, 0x1, -R5 ;  /* 0x000000010c0c9824 */ /* 0x000fe200078e0a05 */
[----:B------:R0:W-:Y:S01]  /*198d0*/  STL [R1+0x64], R0 ;  /* 0x0000640001007387 */ /* 0x0001e20000100800 */
[----:B------:R-:W-:Y:S01]  /*198e0*/  IMAD.HI.U32 R19, R9, R4, RZ ;  /* 0x0000000409137227 */ /* 0x000fe200078e00ff */
[C---:B------:R-:W-:Y:S02]  /*198f0*/  ISETP.GT.U32.AND P5, PT, R5.reuse, R2, PT ;  /* 0x000000020500720c */ /* 0x040fe40003fa4070 */
[----:B------:R-:W-:Y:S01]  /*19900*/  ISETP.GT.U32.AND P1, PT, R5, R12, PT ;  /* 0x0000000c0500720c */ /* 0x000fe20003f24070 */
[----:B------:R-:W-:-:S04]  /*19910*/  IMAD.HI.U32 R14, R9, R15, RZ ;  /* 0x0000000f090e7227 */ /* 0x000fc800078e00ff */
[----:B------:R-:W-:Y:S02]  /*19920*/  IMAD.MOV R19, RZ, RZ, -R19 ;  /* 0x000000ffff137224 */ /* 0x000fe400078e0a13 */
[----:B------:R-:W-:Y:S02]  /*19930*/  IMAD.MOV R14, RZ, RZ, -R14 ;  /* 0x000000ffff0e7224 */ /* 0x000fe400078e0a0e */
[C---:B------:R-:W-:Y:S02]  /*19940*/  IMAD R4, R5.reuse, R19, R4 ;  /* 0x0000001305047224 */ /* 0x040fe400078e0204 */
[----:B0-----:R-:W-:Y:S02]  /*19950*/  IMAD.MOV.U32 R0, RZ, RZ, R18 ;  /* 0x000000ffff007224 */ /* 0x001fe400078e0012 */
[----:B------:R-:W-:Y:S02]  /*19960*/  @!P5 IMAD.IADD R2, R2, 0x1, -R5 ;  /* 0x000000010202d824 */ /* 0x000fe400078e0a05 */
[----:B------:R-:W-:-:S02]  /*19970*/  IMAD R15, R5, R14, R15 ;  /* 0x0000000e050f7224 */ /* 0x000fc400078e020f */
[----:B------:R-:W-:Y:S01]  /*19980*/  @!P0 IMAD.MOV R0, RZ, RZ, -R0 ;  /* 0x000000ffff008224 */ /* 0x000fe200078e0a00 */
[C---:B------:R-:W-:Y:S01]  /*19990*/  ISETP.GT.U32.AND P5, PT, R5.reuse, R2, PT ;  /* 0x000000020500720c */ /* 0x040fe20003fa4070 */
[--C-:B------:R-:W-:Y:S01]  /*199a0*/  @!P3 IMAD.IADD R8, R8, 0x1, -R5.reuse ;  /* 0x000000010808b824 */ /* 0x100fe200078e0a05 */
[C---:B------:R-:W-:Y:S01]  /*199b0*/  ISETP.GT.U32.AND P0, PT, R5.reuse, R4, PT ;  /* 0x000000040500720c */ /* 0x040fe20003f04070 */
[----:B------:R-:W-:Y:S01]  /*199c0*/  @!P1 IMAD.IADD R12, R12, 0x1, -R5 ;  /* 0x000000010c0c9824 */ /* 0x000fe200078e0a05 */
[----:B------:R-:W-:Y:S01]  /*199d0*/  ISETP.GE.AND P3, PT, R6, RZ, PT ;  /* 0x000000ff0600720c */ /* 0x000fe20003f66270 */
[----:B------:R-:W-:Y:S01]  /*199e0*/  VIADD R6, R28, 0x18 ;  /* 0x000000181c067836 */ /* 0x000fe20000000000 */
[----:B------:R-:W-:Y:S01]  /*199f0*/  ISETP.GT.U32.AND P1, PT, R5, R15, PT ;  /* 0x0000000f0500720c */ /* 0x000fe20003f24070 */
[----:B------:R0:W-:Y:S01]  /*19a00*/  STL [R1+0x60], R0 ;  /* 0x0000600001007387 */ /* 0x0001e20000100800 */
[----:B------:R-:W-:Y:S02]  /*19a10*/  IMAD.MOV.U32 R10, RZ, RZ, R8 ;  /* 0x000000ffff0a7224 */ /* 0x000fe400078e0008 */
[----:B------:R-:W-:Y:S01]  /*19a20*/  IMAD.HI.U32 R16, R9, R13, RZ ;  /* 0x0000000d09107227 */ /* 0x000fe200078e00ff */
[----:B------:R-:W-:-:S03]  /*19a30*/  IABS R14, R6 ;  /* 0x00000006000e7213 */ /* 0x000fc60000000000 */
[----:B------:R-:W-:Y:S01]  /*19a40*/  @!P6 IMAD.MOV R10, RZ, RZ, -R10 ;  /* 0x000000ffff0ae224 */ /* 0x000fe200078e0a0a */
[----:B------:R-:W-:Y:S01]  /*19a50*/  ISETP.GE.AND P6, PT, R11, RZ, PT ;  /* 0x000000ff0b00720c */ /* 0x000fe20003fc6270 */
[----:B------:R-:W-:Y:S02]  /*19a60*/  IMAD.MOV R16, RZ, RZ, -R16 ;  /* 0x000000ffff107224 */ /* 0x000fe400078e0a10 */
[----:B0-----:R-:W-:Y:S01]  /*19a70*/  IMAD.MOV.U32 R0, RZ, RZ, R12 ;  /* 0x000000ffff007224 */ /* 0x001fe200078e000c */
[----:B------:R-:W-:Y:S01]  /*19a80*/  STL [R1+0x5c], R10 ;  /* 0x00005c0a01007387 */ /* 0x000fe20000100800 */
[----:B------:R-:W-:Y:S02]  /*19a90*/  VIADD R12, R28, 0x17 ;  /* 0x000000171c0c7836 */ /* 0x000fe40000000000 */
[----:B------:R-:W-:Y:S02]  /*19aa0*/  @!P2 IMAD.MOV R0, RZ, RZ, -R0 ;  /* 0x000000ffff00a224 */ /* 0x000fe400078e0a00 */
[--C-:B------:R-:W-:Y:S01]  /*19ab0*/  @!P5 IMAD.IADD R2, R2, 0x1, -R5.reuse ;  /* 0x000000010202d824 */ /* 0x100fe200078e0a05 */
[----:B------:R-:W-:Y:S01]  /*19ac0*/  ISETP.GE.AND P5, PT, R3, RZ, PT ;  /* 0x000000ff0300720c */ /* 0x000fe20003fa6270 */
[----:B------:R-:W-:Y:S01]  /*19ad0*/  @!P0 IMAD.IADD R4, R4, 0x1, -R5 ;  /* 0x0000000104048824 */ /* 0x000fe200078e0a05 */
[----:B------:R0:W-:Y:S01]  /*19ae0*/  STL [R1+0x58], R0 ;  /* 0x0000580001007387 */ /* 0x0001e20000100800 */
[----:B------:R-:W-:Y:S01]  /*19af0*/  IMAD.HI.U32 R8, R9, R14, RZ ;  /* 0x0000000e09087227 */ /* 0x000fe200078e00ff */
[----:B------:R-:W-:-:S02]  /*19b00*/  IABS R3, R12 ;  /* 0x0000000c00037213 */ /* 0x000fc40000000000 */
[----:B------:R-:W-:Y:S01]  /*19b10*/  ISETP.GE.AND P0, PT, R6, RZ, PT ;  /* 0x000000ff0600720c */ /* 0x000fe20003f06270 */
[----:B------:R-:W-:Y:S02]  /*19b20*/  IMAD R13, R5, R16, R13 ;  /* 0x00000010050d7224 */ /* 0x000fe400078e020d */
[----:B------:R-:W-:Y:S01]  /*19b30*/  @!P1 IMAD.IADD R15, R15, 0x1, -R5 ;  /* 0x000000010f0f9824 */ /* 0x000fe200078e0a05 */
[C---:B------:R-:W-:Y:S01]  /*19b40*/  ISETP.GT.U32.AND P1, PT, R5.reuse, R4, PT ;  /* 0x000000040500720c */ /* 0x040fe20003f24070 */
[----:B------:R-:W-:Y:S01]  /*19b50*/  IMAD.MOV R8, RZ, RZ, -R8 ;  /* 0x000000ffff087224 */ /* 0x000fe200078e0a08 */
[C---:B------:R-:W-:Y:S01]  /*19b60*/  ISETP.GT.U32.AND P2, PT, R5.reuse, R13, PT ;  /* 0x0000000d0500720c */ /* 0x040fe20003f44070 */
[----:B0-----:R-:W-:Y:S02]  /*19b70*/  IMAD.MOV.U32 R0, RZ, RZ, R2 ;  /* 0x000000ffff007224 */ /* 0x001fe400078e0002 */
[C---:B------:R-:W-:Y:S02]  /*19b80*/  IMAD R14, R5.reuse, R8, R14 ;  /* 0x00000008050e7224 */ /* 0x040fe400078e020e */
[----:B------:R-:W-:Y:S01]  /*19b90*/  @!P4 IMAD.MOV R0, RZ, RZ, -R0 ;  /* 0x000000ffff00c224 */ /* 0x000fe200078e0a00 */
[----:B------:R-:W-:Y:S01]  /*19ba0*/  ISETP.GT.U32.AND P4, PT, R5, R15, PT ;  /* 0x0000000f0500720c */ /* 0x000fe20003f84070 */
[----:B------:R-:W-:-:S03]  /*19bb0*/  IMAD.HI.U32 R8, R9, R3, RZ ;  /* 0x0000000309087227 */ /* 0x000fc600078e00ff */
[----:B------:R0:W-:Y:S01]  /*19bc0*/  STL [R1+0x54], R0 ;  /* 0x0000540001007387 */ /* 0x0001e20000100800 */
[----:B------:R-:W-:Y:S02]  /*19bd0*/  IMAD.MOV R8, RZ, RZ, -R8 ;  /* 0x000000ffff087224 */ /* 0x000fe400078e0a08 */
[----:B------:R-:W-:Y:S02]  /*19be0*/  VIADD R18, R28, 0x16 ;  /* 0x000000161c127836 */ /* 0x000fe40000000000 */
[----:B------:R-:W-:Y:S01]  /*19bf0*/  @!P1 IMAD.IADD R4, R4, 0x1, -R5 ;  /* 0x0000000104049824 */ /* 0x000fe200078e0a05 */
[C---:B------:R-:W-:Y:S01]  /*19c00*/  ISETP.GT.U32.AND P1, PT, R5.reuse, R14, PT ;  /* 0x0000000e0500720c */ /* 0x040fe20003f24070 */
[----:B------:R-:W-:Y:S01]  /*19c10*/  IMAD R3, R5, R8, R3 ;  /* 0x0000000805037224 */ /* 0x000fe200078e0203 */
[----:B------:R-:W-:Y:S01]  /*19c20*/  IABS R2, R18 ;  /* 0x0000001200027213 */ /* 0x000fe20000000000 */
[--C-:B------:R-:W-:Y:S02]  /*19c30*/  @!P2 IMAD.IADD R13, R13, 0x1, -R5.reuse ;  /* 0x000000010d0da824 */ /* 0x100fe400078e0a05 */
[----:B------:R-:W-:Y:S01]  /*19c40*/  @!P4 IMAD.IADD R15, R15, 0x1, -R5 ;  /* 0x000000010f0fc824 */ /* 0x000fe200078e0a05 */
[----:B------:R-:W-:Y:S01]  /*19c50*/  ISETP.GT.U32.AND P4, PT, R5, R3, PT ;  /* 0x000000030500720c */ /* 0x000fe20003f84070 */
[----:B------:R-:W-:Y:S01]  /*19c60*/  IMAD.HI.U32 R19, R9, R2, RZ ;  /* 0x0000000209137227 */ /* 0x000fe200078e00ff */
[----:B------:R-:W-:-:S03]  /*19c70*/  ISETP.GT.U32.AND P2, PT, R5, R13, PT ;  /* 0x0000000d0500720c */ /* 0x000fc60003f44070 */
[----:B------:R-:W-:Y:S02]  /*19c80*/  IMAD.MOV R19, RZ, RZ, -R19 ;  /* 0x000000ffff137224 */ /* 0x000fe400078e0a13 */
[--C-:B------:R-:W-:Y:S01]  /*19c90*/  @!P1 IMAD.IADD R14, R14, 0x1, -R5.reuse ;  /* 0x000000010e0e9824 */ /* 0x100fe200078e0a05 */
[----:B------:R-:W-:Y:S01]  /*19ca0*/  ISETP.GE.AND P1, PT, R18, RZ, PT ;  /* 0x000000ff1200720c */ /* 0x000fe20003f26270 */
[----:B0-----:R-:W-:Y:S02]  /*19cb0*/  IMAD.MOV.U32 R0, RZ, RZ, R4 ;  /* 0x000000ffff007224 */ /* 0x001fe400078e0004 */
[C---:B------:R-:W-:Y:S02]  /*19cc0*/  VIADD R6, R28.reuse, 0x15 ;  /* 0x000000151c067836 */ /* 0x040fe40000000000 */
[----:B------:R-:W-:Y:S02]  /*19cd0*/  IMAD R2, R5, R19, R2 ;  /* 0x0000001305027224 */ /* 0x000fe400078e0202 */
[----:B------:R-:W-:Y:S01]  /*19ce0*/  @!P4 IMAD.IADD R3, R3, 0x1, -R5 ;  /* 0x000000010303c824 */ /* 0x000fe200078e0a05 */
[----:B------:R-:W-:Y:S01]  /*19cf0*/  ISETP.GT.U32.AND P4, PT, R5, R14, PT ;  /* 0x0000000e0500720c */ /* 0x000fe20003f84070 */
[----:B------:R-:W-:Y:S01]  /*19d00*/  IMAD.MOV.U32 R10, RZ, RZ, R15 ;  /* 0x000000ffff0a7224 */ /* 0x000fe200078e000f */
[----:B------:R-:W-:Y:S01]  /*19d10*/  IABS R8, R6 ;  /* 0x0000000600087213 */ /* 0x000fe20000000000 */
[----:B------:R-:W-:-:S02]  /*19d20*/  VIADD R11, R28, 0x14 ;  /* 0x000000141c0b7836 */ /* 0x000fc40000000000 */
[----:B------:R-:W-:Y:S01]  /*19d30*/  @!P3 IMAD.MOV R0, RZ, RZ, -R0 ;  /* 0x000000ffff00b224 */ /* 0x000fe200078e0a00 */
[----:B------:R-:W-:Y:S01]  /*19d40*/  ISETP.GT.U32.AND P3, PT, R5, R3, PT ;  /* 0x000000030500720c */ /* 0x000fe20003f64070 */
[----:B------:R-:W-:Y:S01]  /*19d50*/  @!P2 IMAD.IADD R13, R13, 0x1, -R5 ;  /* 0x000000010d0da824 */ /* 0x000fe200078e0a05 */
[----:B------:R-:W-:Y:S01]  /*19d60*/  IABS R16, R11 ;  /* 0x0000000b00107213 */ /* 0x000fe20000000000 */
[----:B------:R-:W-:Y:S01]  /*19d70*/  @!P6 IMAD.MOV R10, RZ, RZ, -R10 ;  /* 0x000000ffff0ae224 */ /* 0x000fe200078e0a0a */
[----:B------:R-:W-:Y:S01]  /*19d80*/  ISETP.GT.U32.AND P6, PT, R5, R2, PT ;  /* 0x000000020500720c */ /* 0x000fe20003fc4070 */
[----:B------:R0:W-:Y:S01]  /*19d90*/  STL [R1+0x48], R0 ;  /* 0x0000480001007387 */ /* 0x0001e20000100800 */
[----:B------:R-:W-:Y:S01]  /*19da0*/  ISETP.GE.AND P2, PT, R12, RZ, PT ;  /* 0x000000ff0c00720c */ /* 0x000fe20003f46270 */
[C---:B------:R-:W-:Y:S02]  /*19db0*/  IMAD.HI.U32 R12, R9.reuse, R8, RZ ;  /* 0x00000008090c7227 */ /* 0x040fe400078e00ff */
[----:B------:R-:W-:Y:S02]  /*19dc0*/  STL [R1+0x44], R10 ;  /* 0x0000440a01007387 */ /* 0x000fe40000100800 */
[----:B------:R-:W-:-:S04]  /*19dd0*/  IMAD.HI.U32 R4, R9, R16, RZ ;  /* 0x0000001009047227 */ /* 0x000fc800078e00ff */
[----:B0-----:R-:W-:Y:S02]  /*19de0*/  IMAD.MOV.U32 R0, RZ, RZ, R13 ;  /* 0x000000ffff007224 */ /* 0x001fe400078e000d */
[----:B------:R-:W-:Y:S02]  /*19df0*/  IMAD.MOV R12, RZ, RZ, -R12 ;  /* 0x000000ffff0c7224 */ /* 0x000fe400078e0a0c */
[----:B------:R-:W-:Y:S01]  /*19e00*/  @!P5 IMAD.MOV R0, RZ, RZ, -R0 ;  /* 0x000000ffff00d224 */ /* 0x000fe200078e0a00 */
[----:B------:R-:W-:Y:S01]  /*19e10*/  ISETP.GE.AND P5, PT, R6, RZ, PT ;  /* 0x000000ff0600720c */ /* 0x000fe20003fa6270 */
[----:B------:R-:W-:Y:S02]  /*19e20*/  @!P4 IMAD.IADD R14, R14, 0x1, -R5 ;  /* 0x000000010e0ec824 */ /* 0x000fe400078e0a05 */
[----:B------:R-:W-:Y:S01]  /*19e30*/  IMAD.MOV R4, RZ, RZ, -R4 ;  /* 0x000000ffff047224 */ /* 0x000fe200078e0a04 */
[----:B------:R0:W-:Y:S01]  /*19e40*/  STL [R1+0x40], R0 ;  /* 0x0000400001007387 */ /* 0x0001e20000100800 */
[----:B------:R-:W-:-:S02]  /*19e50*/  IMAD R6, R5, R12, R8 ;  /* 0x0000000c05067224 */ /* 0x000fc400078e0208 */
[--C-:B------:R-:W-:Y:S01]  /*19e60*/  @!P6 IMAD.IADD R2, R2, 0x1, -R5.reuse ;  /* 0x000000010202e824 */ /* 0x100fe200078e0a05 */
[----:B------:R-:W-:Y:S01]  /*19e70*/  ISETP.GE.AND P6, PT, R11, RZ, PT ;  /* 0x000000ff0b00720c */ /* 0x000fe20003fc6270 */
[C---:B------:R-:W-:Y:S01]  /*19e80*/  IMAD R16, R5.reuse, R4, R16 ;  /* 0x0000000405107224 */ /* 0x040fe200078e0210 */
[----:B------:R-:W-:Y:S01]  /*19e90*/  ISETP.GT.U32.AND P4, PT, R5, R6, PT ;  /* 0x000000060500720c */ /* 0x000fe20003f84070 */
[C---:B------:R-:W-:Y:S02]  /*19ea0*/  VIADD R4, R28.reuse, 0x12 ;  /* 0x000000121c047836 */ /* 0x040fe40000000000 */
[----:B------:R-:W-:Y:S02]  /*19eb0*/  VIADD R13, R28, 0x13 ;  /* 0x000000131c0d7836 */ /* 0x000fe40000000000 */
[----:B0-----:R-:W-:Y:S01]  /*19ec0*/  IMAD.MOV.U32 R0, RZ, RZ, R14 ;  /* 0x000000ffff007224 */ /* 0x001fe200078e000e */
[----:B------:R-:W-:Y:S01]  /*19ed0*/  IABS R12, R4 ;  /* 0x00000004000c7213 */ /* 0x000fe20000000000 */
[--C-:B------:R-:W-:Y:S01]  /*19ee0*/  @!P3 IMAD.IADD R3, R3, 0x1, -R5.reuse ;  /* 0x000000010303b824 */ /* 0x100fe200078e0a05 */
[----:B------:R-:W-:Y:S01]  /*19ef0*/  IABS R8, R13 ;  /* 0x0000000d00087213 */ /* 0x000fe20000000000 */
[----:B------:R-:W-:Y:S01]  /*19f00*/  @!P0 IMAD.MOV R0, RZ, RZ, -R0 ;  /* 0x000000ffff008224 */ /* 0x000fe200078e0a00 */
[C---:B------:R-:W-:Y:S01]  /*19f10*/  ISETP.GT.U32.AND P0, PT, R5.reuse, R2, PT ;  /* 0x000000020500720c */ /* 0x040fe20003f04070 */
[----:B------:R-:W-:Y:S01]  /*19f20*/  IMAD.MOV.U32 R11, RZ, RZ, R12 ;  /* 0x000000ffff0b7224 */ /* 0x000fe200078e000c */
[----:B------:R-:W-:Y:S01]  /*19f30*/  ISETP.GT.U32.AND P3, PT, R5, R16, PT ;  /* 0x000000100500720c */ /* 0x000fe20003f64070 */
[----:B------:R-:W-:Y:S01]  /*19f40*/  IMAD.HI.U32 R12, R9, R8, RZ ;  /* 0x00000008090c7227 */ /* 0x000fe200078e00ff */
[----:B------:R0:W-:Y:S03]  /*19f50*/  STL [R1+0x3c], R0 ;  /* 0x00003c0001007387 */ /* 0x0001e60000100800 */
[----:B------:R-:W-:Y:S01]  /*19f60*/  @!P4 IMAD.IADD R6, R6, 0x1, -R5 ;  /* 0x000000010606c824 */ /* 0x000fe200078e0a05 */
[----:B------:R-:W-:Y:S01]  /*19f70*/  ISETP.GE.AND P4, PT, R13, RZ, PT ;  /* 0x000000ff0d00720c */ /* 0x000fe20003f86270 */
[----:B------:R-:W-:-:S02]  /*19f80*/  IMAD.MOV R12, RZ, RZ, -R12 ;  /* 0x000000ffff0c7224 */ /* 0x000fc400078e0a0c */
[----:B------:R-:W-:Y:S02]  /*19f90*/  VIADD R14, R28, 0x11 ;  /* 0x000000111c0e7836 */ /* 0x000fe40000000000 */
[----:B------:R-:W-:Y:S01]  /*19fa0*/  @!P0 IMAD.IADD R2, R2, 0x1, -R5 ;  /* 0x0000000102028824 */ /* 0x000fe200078e0a05 */
[----:B------:R-:W-:Y:S01]  /*19fb0*/  ISETP.GE.AND P0, PT, R4, RZ, PT ;  /* 0x000000ff0400720c */ /* 0x000fe20003f06270 */
[----:B0-----:R-:W-:Y:S02]  /*19fc0*/  IMAD.MOV.U32 R0, RZ, RZ, R3 ;  /* 0x000000ffff007224 */ /* 0x001fe400078e0003 */
[----:B------:R-:W-:Y:S01]  /*19fd0*/  @!P3 IMAD.IADD R16, R16, 0x1, -R5 ;  /* 0x000000011010b824 */ /* 0x000fe200078e0a05 */
[C---:B------:R-:W-:Y:S01]  /*19fe0*/  ISETP.GT.U32.AND P3, PT, R5.reuse, R6, PT ;  /* 0x000000060500720c */ /* 0x040fe20003f64070 */
[----:B------:R-:W-:Y:S02]  /*19ff0*/  @!P2 IMAD.MOV R0, RZ, RZ, -R0 ;  /* 0x000000ffff00a224 */ /* 0x000fe400078e0a00 */
[C---:B------:R-:W-:Y:S01]  /*1a000*/  IMAD R4, R5.reuse, R12, R8 ;  /* 0x0000000c05047224 */ /* 0x040fe200078e0208 */
[----:B------:R-:W-:Y:S01]  /*1a010*/  ISETP.GT.U32.AND P2, PT, R5, R16, PT ;  /* 0x000000100500720c */ /* 0x000fe20003f44070 */
[----:B------:R-:W-:Y:S01]  /*1a020*/  IMAD.HI.U32 R3, R9, R11, RZ ;  /* 0x0000000b09037227 */ /* 0x000fe200078e00ff */
[----:B------:R0:W-:Y:S03]  /*1a030*/  STL [R1+0x38], R0 ;  /* 0x0000380001007387 */ /* 0x0001e60000100800 */
[----:B------:R-:W-:-:S02]  /*1a040*/  IMAD.MOV R3, RZ, RZ, -R3 ;  /* 0x000000ffff037224 */ /* 0x000fc400078e0a03 */
[----:B------:R-:W-:Y:S02]  /*1a050*/  VIADD R12, R28, 0x10 ;  /* 0x000000101c0c7836 */ /* 0x000fe40000000000 */
[----:B------:R-:W-:Y:S01]  /*1a060*/  @!P3 IMAD.IADD R6, R6, 0x1, -R5 ;  /* 0x000000010606b824 */ /* 0x000fe200078e0a05 */
[----:B------:R-:W-:Y:S01]  /*1a070*/  ISETP.GE.AND P3, PT, R14, RZ, PT ;  /* 0x000000ff0e00720c */ /* 0x000fe20003f66270 */
[C---:B------:R-:W-:Y:S01]  /*1a080*/  IMAD R11, R5.reuse, R3, R11 ;  /* 0x00000003050b7224 */ /* 0x040fe200078e020b */
[----:B------:R-:W-:Y:S01]  /*1a090*/  IABS R14, R14 ;  /* 0x0000000e000e7213 */ /* 0x000fe20000000000 */
[----:B0-----:R-:W-:Y:S02]  /*1a0a0*/  IMAD.MOV.U32 R0, RZ, RZ, R2 ;  /* 0x000000ffff007224 */ /* 0x001fe400078e0002 */
[----:B------:R-:W-:Y:S01]  /*1a0b0*/  @!P2 IMAD.IADD R16, R16, 0x1, -R5 ;  /* 0x000000011010a824 */ /* 0x000fe200078e0a05 */
[----:B------:R-:W-:Y:S01]  /*1a0c0*/  ISETP.GE.AND P2, PT, R12, RZ, PT ;  /* 0x000000ff0c00720c */ /* 0x000fe20003f46270 */
[----:B------:R-:W-:Y:S01]  /*1a0d0*/  @!P1 IMAD.MOV R0, RZ, RZ, -R0 ;  /* 0x000000ffff009224 */ /* 0x000fe200078e0a00 */
[----:B------:R-:W-:Y:S01]  /*1a0e0*/  ISETP.GT.U32.AND P1, PT, R5, R4, PT ;  /* 0x000000040500720c */ /* 0x000fe20003f24070 */
[C---:B------:R-:W-:Y:S01]  /*1a0f0*/  VIADD R8, R28.reuse, 0xe ;  /* 0x0000000e1c087836 */ /* 0x040fe20000000000 */
[----:B------:R-:W-:Y:S01]  /*1a100*/  IABS R12, R12 ;  /* 0x0000000c000c7213 */ /* 0x000fe20000000000 */
[----:B------:R-:W-:Y:S01]  /*1a110*/  IMAD.HI.U32 R15, R9, R14, RZ ;  /* 0x0000000e090f7227 */ /* 0x000fe200078e00ff */
[----:B------:R0:W-:Y:S02]  /*1a120*/  STL [R1+0x34], R0 ;  /* 0x0000340001007387 */ /* 0x0001e40000100800 */
[----:B------:R-:W-:Y:S01]  /*1a130*/  IABS R2, R8 ;  /* 0x0000000800027213 */ /* 0x000fe20000000000 */
[----:B------:R-:W-:-:S02]  /*1a140*/  VIADD R13, R28, 0xf ;  /* 0x0000000f1c0d7836 */ /* 0x000fc40000000000 */
[----:B------:R-:W-:-:S03]  /*1a150*/  IMAD.MOV R15, RZ, RZ, -R15 ;  /* 0x000000ffff0f7224 */ /* 0x000fc600078e0a0f */
[----:B------:R-:W-:Y:S01]  /*1a160*/  IABS R3, R13 ;  /* 0x0000000d00037213 */ /* 0x000fe20000000000 */
[----:B------:R-:W-:Y:S01]  /*1a170*/  @!P1 IMAD.IADD R4, R4, 0x1, -R5 ;  /* 0x0000000104049824 */ /* 0x000fe200078e0a05 */
[----:B------:R-:W-:Y:S01]  /*1a180*/  ISETP.GT.U32.AND P1, PT, R5, R11, PT ;  /* 0x0000000b0500720c */ /* 0x000fe20003f24070 */
[----:B0-----:R-:W-:Y:S02]  /*1a190*/  IMAD.MOV.U32 R0, RZ, RZ, R6 ;  /* 0x000000ffff007224 */ /* 0x001fe400078e0006 */
[----:B------:R-:W-:-:S04]  /*1a1a0*/  IMAD.HI.U32 R6, R9, R12, RZ ;  /* 0x0000000c09067227 */ /* 0x000fc800078e00ff */
[----:B------:R-:W-:Y:S01]  /*1a1b0*/  @!P5 IMAD.MOV R0, RZ, RZ, -R0 ;  /* 0x000000ffff00d224 */ /* 0x000fe200078e0a00 */
[C---:B------:R-:W-:Y:S01]  /*1a1c0*/  ISETP.GT.U32.AND P5, PT, R5.reuse, R4, PT ;  /* 0x000000040500720c */ /* 0x040fe20003fa4070 */
[----:B------:R-:W-:Y:S02]  /*1a1d0*/  IMAD.MOV R6, RZ, RZ, -R6 ;  /* 0x000000ffff067224 */ /* 0x000fe400078e0a06 */
[C---:B------:R-:W-:Y:S01]  /*1a1e0*/  IMAD R14, R5.reuse, R15, R14 ;  /* 0x0000000f050e7224 */ /* 0x040fe200078e020e */
[----:B------:R0:W-:Y:S01]  /*1a1f0*/  STL [R1+0x30], R0 ;  /* 0x0000300001007387 */ /* 0x0001e20000100800 */
[----:B------:R-:W-:Y:S02]  /*1a200*/  IMAD R12, R5, R6, R12 ;  /* 0x00000006050c7224 */ /* 0x000fe400078e020c */
[----:B------:R-:W-:Y:S02]  /*1a210*/  @!P1 IMAD.IADD R11, R11, 0x1, -R5 ;  /* 0x000000010b0b9824 */ /* 0x000fe400078e0a05 */
[----:B------:R-:W-:-:S03]  /*1a220*/  IMAD.HI.U32 R6, R9, R3, RZ ;  /* 0x0000000309067227 */ /* 0x000fc600078e00ff */
[C---:B------:R-:W-:Y:S01]  /*1a230*/  ISETP.GT.U32.AND P1, PT, R5.reuse, R11, PT ;  /* 0x0000000b0500720c */ /* 0x040fe20003f24070 */
[----:B------:R-:W-:Y:S01]  /*1a240*/  @!P5 IMAD.IADD R4, R4, 0x1, -R5 ;  /* 0x000000010404d824 */ /* 0x000fe200078e0a05 */
[----:B------:R-:W-:Y:S01]  /*1a250*/  ISETP.GT.U32.AND P5, PT, R5, R14, PT ;  /* 0x0000000e0500720c */ /* 0x000fe20003fa4070 */
[----:B0-----:R-:W-:Y:S02]  /*1a260*/  IMAD.MOV.U32 R0, RZ, RZ, R16 ;  /* 0x000000ffff007224 */ /* 0x001fe400078e0010 */
[----:B------:R-:W-:Y:S02]  /*1a270*/  IMAD.MOV R6, RZ, RZ, -R6 ;  /* 0x000000ffff067224 */ /* 0x000fe400078e0a06 */
[----:B------:R-:W-:Y:S01]  /*1a280*/  @!P6 IMAD.MOV R0, RZ, RZ, -R0 ;  /* 0x000000ffff00e224 */ /* 0x000fe200078e0a00 */
[----:B------:R-:W-:Y:S01]  /*1a290*/  ISETP.GE.AND P6, PT, R13, RZ, PT ;  /* 0x000000ff0d00720c */ /* 0x000fe20003fc6270 */
[----:B------:R-:W-:-:S03]  /*1a2a0*/  IMAD.HI.U32 R13, R9, R2, RZ ;  /* 0x00000002090d7227 */ /* 0x000fc600078e00ff */
[----:B------:R0:W-:Y:S01]  /*1a2b0*/  STL [R1+0x2c], R0 ;  /* 0x00002c0001007387 */ /* 0x0001e20000100800 */
[----:B------:R-:W-:Y:S02]  /*1a2c0*/  @!P1 IMAD.IADD R11, R11, 0x1, -R5 ;  /* 0x000000010b0b9824 */ /* 0x000fe400078e0a05 */
[C---:B------:R-:W-:Y:S02]  /*1a2d0*/  IMAD R3, R5.reuse, R6, R3 ;  /* 0x0000000605037224 */ /* 0x040fe400078e0203 */
[----:B------:R-:W-:Y:S02]  /*1a2e0*/  @!P5 IMAD.IADD R14, R14, 0x1, -R5 ;  /* 0x000000010e0ed824 */ /* 0x000fe400078e0a05 */
[C---:B------:R-:W-:Y:S01]  /*1a2f0*/  VIADD R6, R28.reuse, 0xa ;  /* 0x0000000a1c067836 */ /* 0x040fe20000000000 */
[C---:B------:R-:W-:Y:S01]  /*1a300*/  ISETP.GT.U32.AND P1, PT, R5.reuse, R3, PT ;  /* 0x000000030500720c */ /* 0x040fe20003f24070 */
[----:B0-----:R-:W-:Y:S01]  /*1a310*/  IMAD.MOV.U32 R0, RZ, RZ, R4 ;  /* 0x000000ffff007224 */ /* 0x001fe200078e0004 */
[C---:B------:R-:W-:Y:S01]  /*1a320*/  ISETP.GT.U32.AND P5, PT, R5.reuse, R14, PT ;  /* 0x0000000e0500720c */ /* 0x040fe20003fa4070 */
[----:B------:R-:W-:Y:S01]  /*1a330*/  IMAD.MOV R4, RZ, RZ, -R13 ;  /* 0x000000ffff047224 */ /* 0x000fe200078e0a0d */
[----:B------:R-:W-:Y:S01]  /*1a340*/  IABS R18, R6 ;  /* 0x0000000600127213 */ /* 0x000fe20000000000 */
[----:B------:R-:W-:Y:S01]  /*1a350*/  @!P4 IMAD.MOV R0, RZ, RZ, -R0 ;  /* 0x000000ffff00c224 */ /* 0x000fe200078e0a00 */
[----:B------:R-:W-:Y:S01]  /*1a360*/  ISETP.GT.U32.AND P4, PT, R5, R12, PT ;  /* 0x0000000c0500720c */ /* 0x000fe20003f84070 */
[----:B------:R-:W-:-:S02]  /*1a370*/  VIADD R13, R28, 0xd ;  /* 0x0000000d1c0d7836 */ /* 0x000fc40000000000 */
[----:B------:R-:W-:Y:S01]  /*1a380*/  IMAD R2, R5, R4, R2 ;  /* 0x0000000405027224 */ /* 0x000fe200078e0202 */
[----:B------:R0:W-:Y:S01]  /*1a390*/  STL [R1+0x28], R0 ;  /* 0x0000280001007387 */ /* 0x0001e20000100800 */
[----:B------:R-:W-:Y:S01]  /*1a3a0*/  VIADD R4, R28, 0xb ;  /* 0x0000000b1c047836 */ /* 0x000fe20000000000 */
[----:B------:R-:W-:Y:S01]  /*1a3b0*/  IABS R16, R13 ;  /* 0x0000000d00107213 */ /* 0x000fe20000000000 */
[--C-:B------:R-:W-:Y:S02]  /*1a3c0*/  @!P1 IMAD.IADD R3, R3, 0x1, -R5.reuse ;  /* 0x0000000103039824 */ /* 0x100fe400078e0a05 */
[--C-:B------:R-:W-:Y:S01]  /*1a3d0*/  @!P5 IMAD.IADD R14, R14, 0x1, -R5.reuse ;  /* 0x000000010e0ed824 */ /* 0x100fe200078e0a05 */
[----:B------:R-:W-:Y:S02]  /*1a3e0*/  ISETP.GE.AND P5, PT, R8, RZ, PT ;  /* 0x000000ff0800720c */ /* 0x000fe40003fa6270 */
[----:B------:R-:W-:Y:S01]  /*1a3f0*/  ISETP.GT.U32.AND P1, PT, R5, R3, PT ;  /* 0x000000030500720c */ /* 0x000fe20003f24070 */
[----:B------:R-:W-:Y:S01]  /*1a400*/  @!P4 IMAD.IADD R12, R12, 0x1, -R5 ;  /* 0x000000010c0cc824 */ /* 0x000fe200078e0a05 */
[----:B------:R-:W-:Y:S01]  /*1a410*/  IABS R15, R4 ;  /* 0x00000004000f7213 */ /* 0x000fe20000000000 */
[----:B0-----:R-:W-:-:S02]  /*1a420*/  IMAD.MOV.U32 R0, RZ, RZ, R11 ;  /* 0x000000ffff007224 */ /* 0x001fc400078e000b */
[----:B------:R-:W-:Y:S01]  /*1a430*/  IMAD.HI.U32 R11, R9, R16, RZ ;  /* 0x00000010090b7227 */ /* 0x000fe200078e00ff */
[----:B------:R-:W-:-:S03]  /*1a440*/  ISETP.GT.U32.AND P4, PT, R5, R12, PT ;  /* 0x0000000c0500720c */ /* 0x000fc60003f84070 */
[----:B------:R-:W-:Y:S02]  /*1a450*/  IMAD.MOV R11, RZ, RZ, -R11 ;  /* 0x000000ffff0b7224 */ /* 0x000fe400078e0a0b */
[----:B------:R-:W-:Y:S01]  /*1a460*/  @!P0 IMAD.MOV R0, RZ, RZ, -R0 ;  /* 0x000000ffff008224 */ /* 0x000fe200078e0a00 */
[C---:B------:R-:W-:Y:S01]  /*1a470*/  ISETP.GT.U32.AND P0, PT, R5.reuse, R2, PT ;  /* 0x000000020500720c */ /* 0x040fe20003f04070 */
[----:B------:R-:W-:Y:S02]  /*1a480*/  IMAD R16, R5, R11, R16 ;  /* 0x0000000b05107224 */ /* 0x000fe400078e0210 */
[----:B------:R-:W-:Y:S01]  /*1a490*/  @!P1 IMAD.IADD R3, R3, 0x1, -R5 ;  /* 0x0000000103039824 */ /* 0x000fe200078e0a05 */
[----:B------:R0:W-:Y:S01]  /*1a4a0*/  STL [R1+0x24], R0 ;  /* 0x0000240001007387 */ /* 0x0001e20000100800 */
[----:B------:R-:W-:Y:S01]  /*1a4b0*/  IMAD.HI.U32 R8, R9, R15, RZ ;  /* 0x0000000f09087227 */ /* 0x000fe200078e00ff */
[----:B------:R-:W-:-:S03]  /*1a4c0*/  ISETP.GE.AND P1, PT, R6, RZ, PT ;  /* 0x000000ff0600720c */ /* 0x000fc60003f26270 */
[----:B------:R-:W-:Y:S01]  /*1a4d0*/  @!P4 IMAD.IADD R12, R12, 0x1, -R5 ;  /* 0x000000010c0cc824 */ /* 0x000fe200078e0a05 */
[----:B------:R-:W-:Y:S01]  /*1a4e0*/  ISETP.GT.U32.AND P4, PT, R5, R16, PT ;  /* 0x000000100500720c */ /* 0x000fe20003f84070 */
[----:B------:R-:W-:Y:S02]  /*1a4f0*/  IMAD.MOV.U32 R10, RZ, RZ, R3 ;  /* 0x000000ffff0a7224 */ /* 0x000fe400078e0003 */
[----:B------:R-:W-:Y:S01]  /*1a500*/  @!P0 IMAD.IADD R2, R2, 0x1, -R5 ;  /* 0x0000000102028824 */ /* 0x000fe200078e0a05 */
[----:B------:R-:W-:Y:S01]  /*1a510*/  ISETP.GE.AND P0, PT, R13, RZ, PT ;  /* 0x000000ff0d00720c */ /* 0x000fe20003f06270 */
[----:B0-----:R-:W-:Y:S02]  /*1a520*/  IMAD.MOV.U32 R0, RZ, RZ, R14 ;  /* 0x000000ffff007224 */ /* 0x001fe400078e000e */
[----:B------:R-:W-:Y:S02]  /*1a530*/  @!P6 IMAD.MOV R10, RZ, RZ, -R10 ;  /* 0x000000ffff0ae224 */ /* 0x000fe400078e0a0a */
[----:B------:R-:W-:Y:S01]  /*1a540*/  @!P3 IMAD.MOV R0, RZ, RZ, -R0 ;  /* 0x000000ffff00b224 */ /* 0x000fe200078e0a00 */
[----:B------:R-:W-:Y:S01]  /*1a550*/  ISETP.GT.U32.AND P3, PT, R5, R2, PT ;  /* 0x000000020500720c */ /* 0x000fe20003f64070 */
[----:B------:R-:W-:-:S02]  /*1a560*/  IMAD.MOV R8, RZ, RZ, -R8 ;  /* 0x000000ffff087224 */ /* 0x000fc400078e0a08 */
[----:B------:R-:W-:Y:S01]  /*1a570*/  @!P4 IMAD.IADD R16, R16, 0x1, -R5 ;  /* 0x000000011010c824 */ /* 0x000fe200078e0a05 */
[----:B------:R0:W-:Y:S01]  /*1a580*/  STL [R1+0x20], R0 ;  /* 0x0000200001007387 */ /* 0x0001e20000100800 */
[----:B------:R-:W-:Y:S02]  /*1a590*/  IMAD R15, R5, R8, R15 ;  /* 0x00000008050f7224 */ /* 0x000fe400078e020f */
[----:B------:R-:W-:Y:S01]  /*1a5a0*/  IMAD.HI.U32 R11, R9, R18, RZ ;  /* 0x00000012090b7227 */ /* 0x000fe200078e00ff */
[----:B------:R-:W-:-:S03]  /*1a5b0*/  ISETP.GT.U32.AND P4, PT, R5, R16, PT ;  /* 0x000000100500720c */ /* 0x000fc60003f84070 */
[----:B------:R-:W-:Y:S02]  /*1a5c0*/  IMAD.MOV R11, RZ, RZ, -R11 ;  /* 0x000000ffff0b7224 */ /* 0x000fe400078e0a0b */
[--C-:B------:R-:W-:Y:S01]  /*1a5d0*/  @!P3 IMAD.IADD R2, R2, 0x1, -R5.reuse ;  /* 0x000000010202b824 */ /* 0x100fe200078e0a05 */
[C---:B------:R-:W-:Y:S01]  /*1a5e0*/  ISETP.GT.U32.AND P3, PT, R5.reuse, R15, PT ;  /* 0x0000000f0500720c */ /* 0x040fe20003f64070 */
[----:B0-----:R-:W-:Y:S02]  /*1a5f0*/  IMAD.MOV.U32 R0, RZ, RZ, R12 ;  /* 0x000000ffff007224 */ /* 0x001fe400078e000c */
[----:B------:R-:W-:Y:S02]  /*1a600*/  IMAD R18, R5, R11, R18 ;  /* 0x0000000b05127224 */ /* 0x000fe400078e0212 */
[----:B------:R-:W-:Y:S01]  /*1a610*/  @!P2 IMAD.MOV R0, RZ, RZ, -R0 ;  /* 0x000000ffff00a224 */ /* 0x000fe200078e0a00 */
[----:B------:R-:W-:Y:S01]  /*1a620*/  ISETP.GE.AND P2, PT, R4, RZ, PT ;  /* 0x000000ff0400720c */ /* 0x000fe20003f46270 */
[----:B------:R-:W-:-:S02]  /*1a630*/  @!P4 IMAD.IADD R16, R16, 0x1, -R5 ;  /* 0x000000011010c824 */ /* 0x000fc400078e0a05 */
[C---:B------:R-:W-:Y:S01]  /*1a640*/  VIADD R11, R28.reuse, 0x9 ;  /* 0x000000091c0b7836 */ /* 0x040fe20000000000 */
[----:B------:R0:W-:Y:S01]  /*1a650*/  STL [R1+0x1c], R0 ;  /* 0x00001c0001007387 */ /* 0x0001e20000100800 */
[C---:B------:R-:W-:Y:S02]  /*1a660*/  VIADD R12, R28.reuse, 0x8 ;  /* 0x000000081c0c7836 */ /* 0x040fe40000000000 */
[----:B------:R-:W-:Y:S01]  /*1a670*/  @!P3 IMAD.IADD R15, R15, 0x1, -R5 ;  /* 0x000000010f0fb824 */ /* 0x000fe200078e0a05 */
[----:B------:R1:W-:Y:S01]  /*1a680*/  STL [R1+0x14], R10 ;  /* 0x0000140a01007387 */ /* 0x0003e20000100800 */
[----:B------:R-:W-:Y:S01]  /*1a690*/  ISETP.GE.AND P6, PT, R11, RZ, PT ;  /* 0x000000ff0b00720c */ /* 0x000fe20003fc6270 */
[C---:B------:R-:W-:Y:S01]  /*1a6a0*/  VIADD R6, R28.reuse, 0x7 ;  /* 0x000000071c067836 */ /* 0x040fe20000000000 */
[----:B------:R-:W-:Y:S01]  /*1a6b0*/  IABS R11, R11 ;  /* 0x0000000b000b7213 */ /* 0x000fe20000000000 */
[----:B------:R-:W-:Y:S01]  /*1a6c0*/  VIADD R14, R28, 0x6 ;  /* 0x000000061c0e7836 */ /* 0x000fe20000000000 */
[----:B------:R-:W-:Y:S01]  /*1a6d0*/  ISETP.GT.U32.AND P3, PT, R5, R15, PT ;  /* 0x0000000f0500720c */ /* 0x000fe20003f64070 */
[----:B0-----:R-:W-:Y:S01]  /*1a6e0*/  IMAD.MOV.U32 R0, RZ, RZ, R2 ;  /* 0x000000ffff007224 */ /* 0x001fe200078e0002 */
[----:B------:R-:W-:Y:S01]  /*1a6f0*/  ISETP.GE.AND P4, PT, R12, RZ, PT ;  /* 0x000000ff0c00720c */ /* 0x000fe20003f86270 */
[----:B------:R-:W-:Y:S01]  /*1a700*/  IMAD.HI.U32 R2, R9, R11, RZ ;  /* 0x0000000b09027227 */ /* 0x000fe200078e00ff */
[----:B------:R-:W-:-:S02]  /*1a710*/  IABS R12, R12 ;  /* 0x0000000c000c7213 */ /* 0x000fc40000000000 */
[----:B------:R-:W-:Y:S01]  /*1a720*/  IABS R13, R6 ;  /* 0x00000006000d7213 */ /* 0x000fe20000000000 */
[----:B-1----:R-:W-:Y:S01]  /*1a730*/  IMAD.MOV.U32 R10, RZ, RZ, R16 ;  /* 0x000000ffff0a7224 */ /* 0x002fe200078e0010 */
[----:B------:R-:W-:Y:S01]  /*1a740*/  IABS R19, R14 ;  /* 0x0000000e00137213 */ /* 0x000fe20000000000 */
[----:B------:R-:W-:Y:S01]  /*1a750*/  @!P5 IMAD.MOV R0, RZ, RZ, -R0 ;  /* 0x000000ffff00d224 */ /* 0x000fe200078e0a00 */
[----:B------:R-:W-:Y:S01]  /*1a760*/  ISETP.GE.AND P5, PT, R25, RZ, PT ;  /* 0x000000ff1900720c */ /* 0x000fe20003fa6270 */
[----:B------:R-:W-:Y:S01]  /*1a770*/  @!P0 IMAD.MOV R10, RZ, RZ, -R10 ;  /* 0x000000ffff0a8224 */ /* 0x000fe200078e0a0a */
[----:B------:R-:W-:Y:S01]  /*1a780*/  IABS R25, R25 ;  /* 0x0000001900197213 */ /* 0x000fe20000000000 */
[----:B------:R-:W-:Y:S01]  /*1a790*/  IMAD.MOV R2, RZ, RZ, -R2 ;  /* 0x000000ffff027224 */ /* 0x000fe200078e0a02 */
[----:B------:R-:W-:Y:S01]  /*1a7a0*/  STL [R1+0x10], R0 ;  /* 0x0000100001007387 */ /* 0x000fe20000100800 */
[----:B------:R-:W-:Y:S01]  /*1a7b0*/  @!P3 IMAD.IADD R15, R15, 0x1, -R5 ;  /* 0x000000010f0fb824 */ /* 0x000fe200078e0a05 */
[C---:B------:R-:W-:Y:S01]  /*1a7c0*/  ISETP.GT.U32.AND P3, PT, R5.reuse, R18, PT ;  /* 0x000000120500720c */ /* 0x040fe20003f64070 */
[----:B------:R-:W-:Y:S01]  /*1a7d0*/  IMAD R11, R5, R2, R11 ;  /* 0x00000002050b7224 */ /* 0x000fe200078e020b */
[----:B------:R0:W-:Y:S01]  /*1a7e0*/  STL [R1+0x3308], R10 ;  /* 0x0033080a01007387 */ /* 0x0001e20000100800 */
[----:B------:R-:W-:-:S03]  /*1a7f0*/  IMAD.HI.U32 R4, R9, R12, RZ ;  /* 0x0000000c09047227 */ /* 0x000fc600078e00ff */
[----:B------:R-:W-:Y:S01]  /*1a800*/  ISETP.GT.U32.AND P0, PT, R5, R11, PT ;  /* 0x0000000b0500720c */ /* 0x000fe20003f04070 */
[----:B------:R-:W-:-:S04]  /*1a810*/  IMAD.HI.U32 R3, R9, R13, RZ ;  /* 0x0000000d09037227 */ /* 0x000fc800078e00ff */
[----:B------:R-:W-:Y:S01]  /*1a820*/  IMAD.MOV R4, RZ, RZ, -R4 ;  /* 0x000000ffff047224 */ /* 0x000fe200078e0a04 */
[----:B0-----:R-:W2:Y:S01]  /*1a830*/  LDL R10, [R1+0x4b8] ;  /* 0x0004b800010a7983 */ /* 0x001ea20000100800 */
[----:B------:R-:W-:Y:S02]  /*1a840*/  @!P3 IMAD.IADD R18, R18, 0x1, -R5 ;  /* 0x000000011212b824 */ /* 0x000fe400078e0a05 */
[----:B------:R-:W-:Y:S02]  /*1a850*/  IMAD.MOV R3, RZ, RZ, -R3 ;  /* 0x000000ffff037224 */ /* 0x000fe400078e0a03 */
[----:B------:R-:W-:Y:S01]  /*1a860*/  IMAD.HI.U32 R2, R9, R19, RZ ;  /* 0x0000001309027227 */ /* 0x000fe200078e00ff */
[----:B------:R-:W-:-:S03]  /*1a870*/  ISETP.GT.U32.AND P3, PT, R5, R18, PT ;  /* 0x000000120500720c */ /* 0x000fc60003f64070 */
[----:B------:R-:W-:Y:S02]  /*1a880*/  @!P0 IMAD.IADD R11, R11, 0x1, -R5 ;  /* 0x000000010b0b8824 */ /* 0x000fe400078e0a05 */
[----:B------:R-:W-:-:S03]  /*1a890*/  IMAD.HI.U32 R8, R9, R25, RZ ;  /* 0x0000001909087227 */ /* 0x000fc600078e00ff */
[C---:B------:R-:W-:Y:S01]  /*1a8a0*/  ISETP.GT.U32.AND P0, PT, R5.reuse, R11, PT ;  /* 0x0000000b0500720c */ /* 0x040fe20003f04070 */
[C---:B------:R-:W-:Y:S02]  /*1a8b0*/  IMAD R12, R5.reuse, R4, R12 ;  /* 0x00000004050c7224 */ /* 0x040fe400078e020c */
[C---:B------:R-:W-:Y:S02]  /*1a8c0*/  IMAD R13, R5.reuse, R3, R13 ;  /* 0x00000003050d7224 */ /* 0x040fe400078e020d */
[----:B------:R-:W-:Y:S01]  /*1a8d0*/  @!P3 IMAD.IADD R18, R18, 0x1, -R5 ;  /* 0x000000011212b824 */ /* 0x000fe200078e0a05 */
[----:B------:R-:W-:Y:S01]  /*1a8e0*/  ISETP.GT.U32.AND P3, PT, R5, R12, PT ;  /* 0x0000000c0500720c */ /* 0x000fe20003f64070 */
[----:B------:R-:W-:Y:S02]  /*1a8f0*/  IMAD.MOV R2, RZ, RZ, -R2 ;  /* 0x000000ffff027224 */ /* 0x000fe400078e0a02 */
[----:B------:R-:W-:Y:S02]  /*1a900*/  @!P2 IMAD.MOV R15, RZ, RZ, -R15 ;  /* 0x000000ffff0fa224 */ /* 0x000fe400078e0a0f */
[----:B------:R-:W-:-:S02]  /*1a910*/  IMAD.MOV R8, RZ, RZ, -R8 ;  /* 0x000000ffff087224 */ /* 0x000fc400078e0a08 */
[----:B------:R-:W-:Y:S01]  /*1a920*/  @!P0 IMAD.IADD R11, R11, 0x1, -R5 ;  /* 0x000000010b0b8824 */ /* 0x000fe200078e0a05 */
[C---:B------:R-:W-:Y:S02]  /*1a930*/  ISETP.GT.U32.AND P0, PT, R5.reuse, R13, PT ;  /* 0x0000000d0500720c */ /* 0x040fe40003f04070 */
[----:B------:R-:W-:Y:S01]  /*1a940*/  ISETP.GE.AND P2, PT, R6, RZ, PT ;  /* 0x000000ff0600720c */ /* 0x000fe20003f46270 */
[----:B------:R-:W-:Y:S02]  /*1a950*/  IMAD R19, R5, R2, R19 ;  /* 0x0000000205137224 */ /* 0x000fe400078e0213 */
[----:B------:R-:W-:-:S03]  /*1a960*/  @!P3 IMAD.IADD R12, R12, 0x1, -R5 ;  /* 0x000000010c0cb824 */ /* 0x000fc600078e0a05 */
[C---:B------:R-:W-:Y:S01]  /*1a970*/  ISETP.GT.U32.AND P3, PT, R5.reuse, R19, PT ;  /* 0x000000130500720c */ /* 0x040fe20003f64070 */
[----:B------:R-:W-:-:S04]  /*1a980*/  IMAD R25, R5, R8, R25 ;  /* 0x0000000805197224 */ /* 0x000fc800078e0219 */
[----:B------:R-:W-:Y:S01]  /*1a990*/  @!P0 IMAD.IADD R13, R13, 0x1, -R5 ;  /* 0x000000010d0d8824 */ /* 0x000fe200078e0a05 */
[----:B------:R-:W-:Y:S01]  /*1a9a0*/  ISETP.GT.U32.AND P0, PT, R5, R12, PT ;  /* 0x0000000c0500720c */ /* 0x000fe20003f04070 */
[----:B------:R-:W-:-:S03]  /*1a9b0*/  @!P1 IMAD.MOV R18, RZ, RZ, -R18 ;  /* 0x000000ffff129224 */ /* 0x000fc600078e0a12 */
[----:B------:R-:W-:-:S03]  /*1a9c0*/  ISETP.GT.U32.AND P1, PT, R5, R13, PT ;  /* 0x0000000d0500720c */ /* 0x000fc60003f24070 */
[----:B------:R-:W-:Y:S02]  /*1a9d0*/  @!P3 IMAD.IADD R19, R19, 0x1, -R5 ;  /* 0x000000011313b824 */ /* 0x000fe400078e0a05 */
[----:B------:R-:W-:-:S04]  /*1a9e0*/  IMAD R0, R29, UR6, RZ ;  /* 0x000000061d007c24 */ /* 0x000fc8000f8e02ff */
[----:B------:R-:W-:Y:S01]  /*1a9f0*/  @!P0 IMAD.IADD R12, R12, 0x1, -R5 ;  /* 0x000000010c0c8824 */ /* 0x000fe200078e0a05 */
[----:B------:R-:W-:Y:S01]  /*1aa00*/  ISETP.GT.U32.AND P3, PT, R5, R19, PT ;  /* 0x000000130500720c */ /* 0x000fe20003f64070 */
[----:B------:R-:W-:Y:S02]  /*1aa10*/  IMAD R17, RZ, RZ, -UR6 ;  /* 0x80000006ff117e24 */ /* 0x000fe4000f8e02ff */
[----:B------:R-:W-:Y:S02]  /*1aa20*/  @!P6 IMAD.MOV R11, RZ, RZ, -R11 ;  /* 0x000000ffff0be224 */ /* 0x000fe400078e0a0b */
[----:B------:R-:W-:Y:S01]  /*1aa30*/  @!P4 IMAD.MOV R12, RZ, RZ, -R12 ;  /* 0x000000ffff0cc224 */ /* 0x000fe200078e0a0c */
[----:B------:R-:W-:Y:S01]  /*1aa40*/  STL [R1+0x330c], R15 ;  /* 0x00330c0f01007387 */ /* 0x000fe20000100800 */
[----:B------:R-:W-:Y:S02]  /*1aa50*/  IMAD R0, R17, 0x4, R0 ;  /* 0x0000000411007824 */ /* 0x000fe400078e0200 */
[--C-:B------:R-:W-:Y:S01]  /*1aa60*/  @!P1 IMAD.IADD R13, R13, 0x1, -R5.reuse ;  /* 0x000000010d0d9824 */ /* 0x100fe200078e0a05 */
[----:B------:R-:W-:Y:S04]  /*1aa70*/  STL [R1+0x3310], R18 ;  /* 0x0033101201007387 */ /* 0x000fe80000100800 */
[----:B------:R-:W-:Y:S04]  /*1aa80*/  STL [R1+0x3314], R11 ;  /* 0x0033140b01007387 */ /* 0x000fe80000100800 */
[----:B------:R-:W-:Y:S01]  /*1aa90*/  STL [R1+0x3318], R12 ;  /* 0x0033180c01007387 */ /* 0x000fe20000100800 */
[----:B------:R-:W-:-:S03]  /*1aaa0*/  @!P3 IMAD.IADD R19, R19, 0x1, -R5 ;  /* 0x000000011313b824 */ /* 0x000fc600078e0a05 */
[----:B------:R0:W-:Y:S02]  /*1aab0*/  STL [R1+0x50], R0 ;  /* 0x0000500001007387 */ /* 0x0001e40000100800 */
[----:B0-----:R-:W-:-:S04]  /*1aac0*/  IMAD R0, R17, 0x4, R0 ;  /* 0x0000000411007824 */ /* 0x001fc800078e0200 */
[----:B------:R-:W-:Y:S01]  /*1aad0*/  IMAD R29, R17, 0x4, R0 ;  /* 0x00000004111d7824 */ /* 0x000fe200078e0200 */
[----:B------:R0:W-:Y:S02]  /*1aae0*/  STL [R1+0x98], R0 ;  /* 0x0000980001007387 */ /* 0x0001e40000100800 */
[----:B0-----:R-:W0:Y:S01]  /*1aaf0*/  S2R R0, SR_TID.X ;  /* 0x0000000000007919 */ /* 0x001e220000002100 */
[----:B------:R-:W-:-:S05]  /*1ab00*/  @!P2 IMAD.MOV R13, RZ, RZ, -R13 ;  /* 0x000000ffff0da224 */ /* 0x000fca00078e0a0d */
[----:B------:R-:W-:Y:S01]  /*1ab10*/  STL [R1+0x331c], R13 ;  /* 0x00331c0d01007387 */ /* 0x000fe20000100800 */
[----:B--2---:R-:W-:-:S05]  /*1ab20*/  VIADD R6, R10, 0x5 ;  /* 0x000000050a067836 */ /* 0x004fca0000000000 */
[----:B------:R-:W-:Y:S01]  /*1ab30*/  IABS R16, R6 ;  /* 0x0000000600107213 */ /* 0x000fe20000000000 */
[C---:B------:R-:W-:Y:S02]  /*1ab40*/  VIADD R8, R10.reuse, 0x4 ;  /* 0x000000040a087836 */ /* 0x040fe40000000000 */
[C---:B------:R-:W-:Y:S02]  /*1ab50*/  VIADD R2, R10.reuse, 0x2 ;  /* 0x000000020a027836 */ /* 0x040fe40000000000 */
[----:B------:R-:W-:Y:S01]  /*1ab60*/  IMAD.HI.U32 R20, R9, R16, RZ ;  /* 0x0000001009147227 */ /* 0x000fe200078e00ff */
[----:B------:R-:W-:Y:S02]  /*1ab70*/  IABS R21, R8 ;  /* 0x0000000800157213 */ /* 0x000fe40000000000 */
[----:B------:R-:W-:Y:S01]  /*1ab80*/  IABS R23, R2 ;  /* 0x0000000200177213 */ /* 0x000fe20000000000 */
[----:B------:R-:W-:Y:S02]  /*1ab90*/  IMAD.MOV R20, RZ, RZ, -R20 ;  /* 0x000000ffff147224 */ /* 0x000fe400078e0a14 */
[----:B------:R-:W-:-:S02]  /*1aba0*/  VIADD R4, R10, 0x3 ;  /* 0x000000030a047836 */ /* 0x000fc40000000000 */
[----:B------:R-:W-:Y:S02]  /*1abb0*/  VIADD R3, R10, 0x1 ;  /* 0x000000010a037836 */ /* 0x000fe40000000000 */
[----:B------:R-:W-:Y:S01]  /*1abc0*/  IMAD R16, R5, R20, R16 ;  /* 0x0000001405107224 */ /* 0x000fe200078e0210 */
[----:B------:R-:W-:Y:S01]  /*1abd0*/  IABS R22, R4 ;  /* 0x0000000400167213 */ /* 0x000fe20000000000 */
[----:B------:R-:W-:Y:S01]  /*1abe0*/  IMAD.HI.U32 R28, R9, R21, RZ ;  /* 0x00000015091c7227 */ /* 0x000fe200078e00ff */
[----:B------:R-:W-:-:S03]  /*1abf0*/  IABS R24, R3 ;  /* 0x0000000300187213 */ /* 0x000fc60000000000 */
[----:B------:R-:W-:Y:S01]  /*1ac00*/  IMAD.HI.U32 R26, R9, R23, RZ ;  /* 0x00000017091a7227 */ /* 0x000fe200078e00ff */
[----:B------:R-:W-:-:S03]  /*1ac10*/  ISETP.GT.U32.AND P0, PT, R5, R16, PT ;  /* 0x000000100500720c */ /* 0x000fc60003f04070 */
[----:B------:R-:W-:Y:S02]  /*1ac20*/  IMAD.MOV R28, RZ, RZ, -R28 ;  /* 0x000000ffff1c7224 */ /* 0x000fe400078e0a1c */
[----:B------:R-:W-:Y:S02]  /*1ac30*/  IMAD.MOV R26, RZ, RZ, -R26 ;  /* 0x000000ffff1a7224 */ /* 0x000fe400078e0a1a */
[----:B------:R-:W-:-:S04]  /*1ac40*/  IMAD.HI.U32 R27, R9, R22, RZ ;  /* 0x00000016091b7227 */ /* 0x000fc800078e00ff */
[----:B------:R-:W-:-:S04]  /*1ac50*/  IMAD.HI.U32 R20, R9, R24, RZ ;  /* 0x0000001809147227 */ /* 0x000fc800078e00ff */
[C---:B------:R-:W-:Y:S02]  /*1ac60*/  IMAD R21, R5.reuse, R28, R21 ;  /* 0x0000001c05157224 */ /* 0x040fe400078e0215 */
[C---:B------:R-:W-:Y:S02]  /*1ac70*/  IMAD R23, R5.reuse, R26, R23 ;  /* 0x0000001a05177224 */ /* 0x040fe400078e0217 */
[----:B------:R-:W-:Y:S02]  /*1ac80*/  IMAD.MOV R27, RZ, RZ, -R27 ;  /* 0x000000ffff1b7224 */ /* 0x000fe400078e0a1b */
[----:B------:R-:W-:Y:S01]  /*1ac90*/  IMAD.MOV R20, RZ, RZ, -R20 ;  /* 0x000000ffff147224 */ /* 0x000fe200078e0a14 */
[C---:B------:R-:W-:Y:S01]  /*1aca0*/  ISETP.GT.U32.AND P6, PT, R5.reuse, R21, PT ;  /* 0x000000150500720c */ /* 0x040fe20003fc4070 */
[C---:B------:R-:W-:Y:S01]  /*1acb0*/  IMAD R22, R5.reuse, R27, R22 ;  /* 0x0000001b05167224 */ /* 0x040fe200078e0216 */
[C---:B------:R-:W-:Y:S01]  /*1acc0*/  ISETP.GT.U32.AND P1, PT, R5.reuse, R23, PT ;  /* 0x000000170500720c */ /* 0x040fe20003f24070 */
[----:B------:R-:W-:-:S02]  /*1acd0*/  IMAD R24, R5, R20, R24 ;  /* 0x0000001405187224 */ /* 0x000fc400078e0218 */
[--C-:B------:R-:W-:Y:S01]  /*1ace0*/  @!P0 IMAD.IADD R16, R16, 0x1, -R5.reuse ;  /* 0x0000000110108824 */ /* 0x100fe200078e0a05 */
[C---:B------:R-:W-:Y:S02]  /*1acf0*/  ISETP.GT.U32.AND P0, PT, R5.reuse, R25, PT ;  /* 0x000000190500720c */ /* 0x040fe40003f04070 */
[C---:B------:R-:W-:Y:S02]  /*1ad00*/  ISETP.GT.U32.AND P4, PT, R5.reuse, R22, PT ;  /* 0x000000160500720c */ /* 0x040fe40003f84070 */
[----:B------:R-:W-:Y:S02]  /*1ad10*/  ISETP.GT.U32.AND P3, PT, R5, R24, PT ;  /* 0x000000180500720c */ /* 0x000fe40003f64070 */
[----:B------:R-:W-:Y:S01]  /*1ad20*/  IABS R26, R10 ;  /* 0x0000000a001a7213 */ /* 0x000fe20000000000 */
[--C-:B------:R-:W-:Y:S01]  /*1ad30*/  @!P6 IMAD.IADD R21, R21, 0x1, -R5.reuse ;  /* 0x000000011515e824 */ /* 0x100fe200078e0a05 */
[----:B------:R-:W-:Y:S01]  /*1ad40*/  ISETP.GE.AND P6, PT, R14, RZ, PT ;  /* 0x000000ff0e00720c */ /* 0x000fe20003fc6270 */
[----:B------:R-:W-:-:S02]  /*1ad50*/  @!P1 IMAD.IADD R23, R23, 0x1, -R5 ;  /* 0x0000000117179824 */ /* 0x000fc400078e0a05 */
[----:B------:R-:W-:-:S04]  /*1ad60*/  IMAD.HI.U32 R9, R9, R26, RZ ;  /* 0x0000001a09097227 */ /* 0x000fc800078e00ff */
[--C-:B------:R-:W-:Y:S01]  /*1ad70*/  @!P0 IMAD.IADD R25, R25, 0x1, -R5.reuse ;  /* 0x0000000119198824 */ /* 0x100fe200078e0a05 */
[C---:B------:R-:W-:Y:S01]  /*1ad80*/  ISETP.GT.U32.AND P0, PT, R5.reuse, R23, PT ;  /* 0x000000170500720c */ /* 0x040fe20003f04070 */
[--C-:B------:R-:W-:Y:S01]  /*1ad90*/  @!P4 IMAD.IADD R22, R22, 0x1, -R5.reuse ;  /* 0x000000011616c824 */ /* 0x100fe200078e0a05 */
[----:B------:R-:W-:Y:S01]  /*1ada0*/  ISETP.GT.U32.AND P4, PT, R5, R16, PT ;  /* 0x000000100500720c */ /* 0x000fe20003f84070 */
[----:B------:R-:W-:Y:S02]  /*1adb0*/  @!P3 IMAD.IADD R24, R24, 0x1, -R5 ;  /* 0x000000011818b824 */ /* 0x000fe400078e0a05 */
[----:B------:R-:W-:-:S03]  /*1adc0*/  IMAD.MOV R9, RZ, RZ, -R9 ;  /* 0x000000ffff097224 */ /* 0x000fc600078e0a09 */
[C---:B------:R-:W-:Y:S01]  /*1add0*/  ISETP.GT.U32.AND P2, PT, R5.reuse, R24, PT ;  /* 0x000000180500720c */ /* 0x040fe20003f44070 */
[----:B------:R-:W-:Y:S01]  /*1ade0*/  @!P6 IMAD.MOV R19, RZ, RZ, -R19 ;  /* 0x000000ffff13e224 */ /* 0x000fe200078e0a13 */
[----:B------:R-:W-:Y:S01]  /*1adf0*/  ISETP.GT.U32.AND P6, PT, R5, R25, PT ;  /* 0x000000190500720c */ /* 0x000fe20003fc4070 */
[----:B------:R-:W-:Y:S02]  /*1ae00*/  IMAD R28, R17, 0x4, R29 ;  /* 0x00000004111c7824 */ /* 0x000fe400078e021d */
[C---:B------:R-:W-:Y:S01]  /*1ae10*/  IMAD R26, R5.reuse, R9, R26 ;  /* 0x00000009051a7224 */ /* 0x040fe200078e021a */
[----:B------:R-:W-:Y:S01]  /*1ae20*/  ISETP.GT.U32.AND P1, PT, R5, R21, PT ;  /* 0x000000150500720c */ /* 0x000fe20003f24070 */
[----:B------:R-:W-:Y:S01]  /*1ae30*/  IMAD R27, R17, 0x4, R28 ;  /* 0x00000004111b7824 */ /* 0x000fe200078e021c */
[----:B------:R-:W-:Y:S01]  /*1ae40*/  ISETP.GT.U32.AND P3, PT, R5, R22, PT ;  /* 0x000000160500720c */ /* 0x000fe20003f64070 */
[--C-:B------:R-:W-:Y:S01]  /*1ae50*/  @!P0 IMAD.IADD R23, R23, 0x1, -R5.reuse ;  /* 0x0000000117178824 */ /* 0x100fe200078e0a05 */
[----:B------:R-:W-:Y:S01]  /*1ae60*/  ISETP.GT.U32.AND P0, PT, R5, R26, PT ;  /* 0x0000001a0500720c */ /* 0x000fe20003f04070 */
[----:B------:R-:W-:Y:S01]  /*1ae70*/  @!P4 IMAD.IADD R16, R16, 0x1, -R5 ;  /* 0x000000011010c824 */ /* 0x000fe200078e0a05 */
[----:B------:R-:W-:Y:S01]  /*1ae80*/  ISETP.GE.AND P4, PT, R6, RZ, PT ;  /* 0x000000ff0600720c */ /* 0x000fe20003f86270 */
[----:B------:R-:W-:-:S02]  /*1ae90*/  IMAD R6, R17, 0x4, R27 ;  /* 0x0000000411067824 */ /* 0x000fc400078e021b */
[--C-:B------:R-:W-:Y:S01]  /*1aea0*/  @!P2 IMAD.IADD R24, R24, 0x1, -R5.reuse ;  /* 0x000000011818a824 */ /* 0x100fe200078e0a05 */
[----:B------:R-:W-:Y:S01]  /*1aeb0*/  ISETP.GE.AND P2, PT, R2, RZ, PT ;  /* 0x000000ff0200720c */ /* 0x000fe20003f46270 */
[----:B------:R-:W-:Y:S01]  /*1aec0*/  IMAD R2, R17, 0x4, R6 ;  /* 0x0000000411027824 */ /* 0x000fe200078e0206 */
[----:B------:R-:W-:Y:S01]  /*1aed0*/  STL [R1+0x3320], R19 ;  /* 0x0033201301007387 */ /* 0x000fe20000100800 */
[--C-:B------:R-:W-:Y:S01]  /*1aee0*/  @!P6 IMAD.IADD R25, R25, 0x1, -R5.reuse ;  /* 0x000000011919e824 */ /* 0x100fe200078e0a05 */
[----:B------:R-:W-:Y:S01]  /*1aef0*/  ISETP.GE.AND P6, PT, R3, RZ, PT ;  /* 0x000000ff0300720c */ /* 0x000fe20003fc6270 */
[C---:B0-----:R-:W-:Y:S01]  /*1af00*/  IMAD.SHL.U32 R20, R0.reuse, 0x8, RZ ;  /* 0x0000000800147824 */ /* 0x041fe200078e00ff */
[----:B------:R-:W-:Y:S01]  /*1af10*/  LOP3.LUT R9, R0, 0x7, RZ, 0xc0, !PT ;  /* 0x0000000700097812 */ /* 0x000fe200078ec0ff */
[--C-:B------:R-:W-:Y:S01]  /*1af20*/  @!P1 IMAD.IADD R21, R21, 0x1, -R5.reuse ;  /* 0x0000000115159824 */ /* 0x100fe200078e0a05 */
[----:B------:R-:W-:Y:S01]  /*1af30*/  STL.64 [R1+0x32f8], R28 ;  /* 0x0032f81c01007387 */ /* 0x000fe20000100a00 */
[C---:B------:R-:W-:Y:S01]  /*1af40*/  IMAD R3, R17.reuse, 0x4, R2 ;  /* 0x0000000411037824 */ /* 0x040fe200078e0202 */
[----:B------:R-:W-:Y:S01]  /*1af50*/  ISETP.GE.AND P1, PT, R8, RZ, PT ;  /* 0x000000ff0800720c */ /* 0x000fe20003f26270 */
[--C-:B------:R-:W-:Y:S01]  /*1af60*/  @!P3 IMAD.IADD R22, R22, 0x1, -R5.reuse ;  /* 0x000000011616b824 */ /* 0x100fe200078e0a05 */
[----:B------:R-:W-:Y:S01]  /*1af70*/  STL [R1+0x3300], R27 ;  /* 0x0033001b01007387 */ /* 0x000fe20000100800 */
[----:B------:R-:W-:Y:S01]  /*1af80*/  SHF.R.S32.HI R14, RZ, 0x6, R0 ;  /* 0x00000006ff0e7819 */ /* 0x000fe20000011400 */
[----:B------:R-:W-:Y:S01]  /*1af90*/  @!P0 IMAD.IADD R26, R26, 0x1, -R5 ;  /* 0x000000011a1a8824 */ /* 0x000fe200078e0a05 */
[----:B------:R-:W-:Y:S01]  /*1afa0*/  LOP3.LUT R8, R0, 0x60, RZ, 0xc0, !PT ;  /* 0x0000006000087812 */ /* 0x000fe200078ec0ff */
[----:B------:R0:W-:Y:S01]  /*1afb0*/  STL [R1+0x3324], R6 ;  /* 0x0033240601007387 */ /* 0x0001e20000100800 */
[----:B------:R-:W-:Y:S01]  /*1afc0*/  ISETP.GE.AND P3, PT, R4, RZ, PT ;  /* 0x000000ff0400720c */ /* 0x000fe20003f66270 */
[----:B------:R-:W-:Y:S01]  /*1afd0*/  IMAD R4, R17, 0x4, R3 ;  /* 0x0000000411047824 */ /* 0x000fe200078e0203 */
[----:B------:R-:W-:-:S02]  /*1afe0*/  LOP3.LUT R20, R20, 0x30, RZ, 0xc0, !PT ;  /* 0x0000003014147812 */ /* 0x000fc400078ec0ff */
[----:B------:R-:W-:Y:S01]  /*1aff0*/  SGXT R14, R14, 0x1 ;  /* 0x000000010e0e781a */ /* 0x000fe20000000200 */
[C---:B------:R-:W-:Y:S02]  /*1b000*/  IMAD R8, R9.reuse, 0x4, R8 ;  /* 0x0000000409087824 */ /* 0x040fe400078e0208 */
[----:B0-----:R-:W-:Y:S02]  /*1b010*/  IMAD.SHL.U32 R6, R0, 0x2, RZ ;  /* 0x0000000200067824 */ /* 0x001fe400078e00ff */
[----:B------:R-:W-:Y:S01]  /*1b020*/  IMAD.SHL.U32 R0, R9, 0x10, RZ ;  /* 0x0000001009007824 */ /* 0x000fe200078e00ff */
[----:B------:R-:W-:Y:S01]  /*1b030*/  ISETP.GT.U32.AND P0, PT, R5, R26, PT ;  /* 0x0000001a0500720c */ /* 0x000fe20003f04070 */
[----:B------:R-:W-:Y:S01]  /*1b040*/  IMAD R4, R17, 0x4, R4 ;  /* 0x0000000411047824 */ /* 0x000fe200078e0204 */
[----:B------:R-:W-:Y:S01]  /*1b050*/  LOP3.LUT R14, R14, 0x90, RZ, 0xc0, !PT ;  /* 0x000000900e0e7812 */ /* 0x000fe200078ec0ff */
[----:B------:R-:W-:Y:S01]  /*1b060*/  IMAD R9, R9, 0x40, R20 ;  /* 0x0000004009097824 */ /* 0x000fe200078e0214 */
[----:B------:R-:W-:Y:S01]  /*1b070*/  LOP3.LUT R20, R0, 0x30, R6, 0x78, !PT ;  /* 0x0000003000147812 */ /* 0x000fe200078e7806 */
[----:B------:R0:W-:Y:S01]  /*1b080*/  STL [R1+0x3328], R2 ;  /* 0x0033280201007387 */ /* 0x0001e20000100800 */
[----:B------:R-:W-:-:S03]  /*1b090*/  IMAD R0, R17, 0x4, R4 ;  /* 0x0000000411007824 */ /* 0x000fc600078e0204 */
[----:B------:R1:W-:Y:S01]  /*1b0a0*/  STL [R1+0x332c], R3 ;  /* 0x00332c0301007387 */ /* 0x0003e20000100800 */
[----:B------:R-:W-:Y:S02]  /*1b0b0*/  @!P4 IMAD.MOV R16, RZ, RZ, -R16 ;  /* 0x000000ffff10c224 */ /* 0x000fe400078e0a10 */
[----:B------:R-:W-:Y:S01]  /*1b0c0*/  IMAD R0, R17, 0x4, R0 ;  /* 0x0000000411007824 */ /* 0x000fe200078e0200 */
[----:B0-----:R-:W-:Y:S01]  /*1b0d0*/  LOP3.LUT R2, R14, 0x7e, R6, 0x78, !PT ;  /* 0x0000007e0e027812 */ /* 0x001fe200078e7806 */
[----:B------:R-:W-:Y:S01]  /*1b0e0*/  IMAD.U32 R2, R8, 0x80, R20 ;  /* 0x0000008008027824 */ /* 0x000fe200078e0014 */
[----:B-1----:R-:W-:Y:S01]  /*1b0f0*/  LOP3.LUT R3, R9, 0x10, R6, 0x78, !PT ;  /* 0x0000001009037812 */ /* 0x002fe200078e7806 */
[----:B------:R-:W-:Y:S01]  /*1b100*/  STL [R1+0x32f4], R4 ;  /* 0x0032f40401007387 */ /* 0x000fe20000100800 */
[----:B------:R-:W-:-:S03]  /*1b110*/  @!P0 IMAD.IADD R26, R26, 0x1, -R5 ;  /* 0x000000011a1a8824 */ /* 0x000fc600078e0a05 */
[----:B------:R-:W-:Y:S01]  /*1b120*/  STL [R1+0x83c], R3 ;  /* 0x00083c0301007387 */ /* 0x000fe20000100800 */
[----:B------:R-:W-:-:S03]  /*1b130*/  IMAD R5, R17, 0x4, R0 ;  /* 0x0000000411057824 */ /* 0x000fc600078e0200 */
[----:B------:R-:W-:Y:S04]  /*1b140*/  STL [R1+0x4b4], R2 ;  /* 0x0004b40201007387 */ /* 0x000fe80000100800 */
[----:B------:R-:W-:Y:S04]  /*1b150*/  STL [R1+0x3330], R16 ;  /* 0x0033301001007387 */ /* 0x000fe80000100800 */
[----:B------:R0:W-:Y:S04]  /*1b160*/  STL [R1], R0 ;  /* 0x0000000001007387 */ /* 0x0001e80000100800 */
[----:B0-----:R-:W2:Y:S01]  /*1b170*/  LDL.LU R0, [R1+0x4c] ;  /* 0x00004c0001007983 */ /* 0x001ea20000300800 */
[----:B------:R-:W-:-:S02]  /*1b180*/  ISETP.GE.AND P4, PT, R10, RZ, PT ;  /* 0x000000ff0a00720c */ /* 0x000fc40003f86270 */
[----:B------:R-:W-:Y:S01]  /*1b190*/  ISETP.NE.AND P0, PT, R7, RZ, PT ;  /* 0x000000ff0700720c */ /* 0x000fe20003f05270 */
[----:B------:R-:W-:Y:S01]  /*1b1a0*/  STL [R1+0x3334], R5 ;  /* 0x0033340501007387 */ /* 0x000fe20000100800 */
[----:B------:R-:W-:Y:S01]  /*1b1b0*/  LOP3.LUT R20, RZ, R7, RZ, 0x33, !PT ;  /* 0x00000007ff147212 */ /* 0x000fe200078e33ff */
[C---:B------:R-:W-:Y:S02]  /*1b1c0*/  IMAD R7, R17.reuse, 0x4, R5 ;  /* 0x0000000411077824 */ /* 0x040fe400078e0205 */
[----:B------:R-:W3:Y:S04]  /*1b1d0*/  LDL.LU R15, [R1+0x84] ;  /* 0x00008400010f7983 */ /* 0x000ee80000300800 */
[----:B------:R-:W4:Y:S01]  /*1b1e0*/  LDL.LU R10, [R1+0x80] ;  /* 0x00008000010a7983 */ /* 0x000f220000300800 */
[----:B------:R-:W-:-:S02]  /*1b1f0*/  IMAD R8, R17, 0x4, R7 ;  /* 0x0000000411087824 */ /* 0x000fc400078e0207 */
[----:B------:R-:W-:Y:S02]  /*1b200*/  @!P1 IMAD.MOV R21, RZ, RZ, -R21 ;  /* 0x000000ffff159224 */ /* 0x000fe400078e0a15 */
[----:B------:R-:W-:Y:S01]  /*1b210*/  @!P3 IMAD.MOV R22, RZ, RZ, -R22 ;  /* 0x000000ffff16b224 */ /* 0x000fe200078e0a16 */
[----:B------:R-:W-:Y:S01]  /*1b220*/  STL [R1+0x3338], R7 ;  /* 0x0033380701007387 */ /* 0x000fe20000100800 */
[----:B------:R-:W-:Y:S02]  /*1b230*/  IMAD R9, R17, 0x4, R8 ;  /* 0x0000000411097824 */ /* 0x000fe400078e0208 */
[----:B------:R-:W-:Y:S01]  /*1b240*/  @!P2 IMAD.MOV R23, RZ, RZ, -R23 ;  /* 0x000000ffff17a224 */ /* 0x000fe200078e0a17 */
[----:B------:R-:W-:Y:S01]  /*1b250*/  STL [R1+0x333c], R8 ;  /* 0x00333c0801007387 */ /* 0x000fe20000100800 */
[----:B------:R-:W-:Y:S02]  /*1b260*/  @!P6 IMAD.MOV R24, RZ, RZ, -R24 ;  /* 0x000000ffff18e224 */ /* 0x000fe400078e0a18 */
[----:B------:R-:W-:Y:S01]  /*1b270*/  @!P5 IMAD.MOV R25, RZ, RZ, -R25 ;  /* 0x000000ffff19d224 */ /* 0x000fe200078e0a19 */
[----:B------:R-:W-:Y:S01]  /*1b280*/  STL [R1+0x3340], R21 ;  /* 0x0033401501007387 */ /* 0x000fe20000100800 */
[----:B------:R-:W-:-:S02]  /*1b290*/  @!P4 IMAD.MOV R26, RZ, RZ, -R26 ;  /* 0x000000ffff1ac224 */ /* 0x000fc400078e0a1a */
[----:B------:R-:W-:Y:S01]  /*1b2a0*/  IMAD R14, R17, 0x4, R9 ;  /* 0x00000004110e7824 */ /* 0x000fe200078e0209 */
[----:B------:R-:W-:Y:S04]  /*1b2b0*/  STL [R1+0x3344], R22 ;  /* 0x0033441601007387 */ /* 0x000fe80000100800 */
[----:B------:R-:W-:Y:S04]  /*1b2c0*/  STL [R1+0x3348], R23 ;  /* 0x0033481701007387 */ /* 0x000fe80000100800 */
[----:B------:R-:W-:Y:S04]  /*1b2d0*/  STL [R1+0x334c], R24 ;  /* 0x00334c1801007387 */ /* 0x000fe80000100800 */
[----:B------:R-:W-:Y:S04]  /*1b2e0*/  STL [R1+0x3350], R25 ;  /* 0x0033501901007387 */ /* 0x000fe80000100800 */
[----:B------:R-:W-:Y:S04]  /*1b2f0*/  STL [R1+0x3354], R26 ;  /* 0x0033541a01007387 */ /* 0x000fe80000100800 */
[----:B------:R-:W-:Y:S04]  /*1b300*/  STL [R1+0x335c], R14 ;  /* 0x00335c0e01007387 */ /* 0x000fe80000100800 */
[----:B------:R0:W-:Y:S04]  /*1b310*/  STL [R1+0x3358], R9 ;  /* 0x0033580901007387 */ /* 0x0001e80000100800 */
[----:B0-----:R-:W5:Y:S04]  /*1b320*/  LDL.LU R9, [R1+0x1a8] ;  /* 0x0001a80001097983 */ /* 0x001f680000300800 */
[----:B------:R-:W5:Y:S04]  /*1b330*/  LDL.LU R14, [R1+0x1c0] ;  /* 0x0001c000010e7983 */ /* 0x000f680000300800 */
[----:B------:R-:W5:Y:S04]  /*1b340*/  LDL.LU R26, [R1+0x1c4] ;  /* 0x0001c400011a7983 */ /* 0x000f680000300800 */
[----:B------:R-:W5:Y:S04]  /*1b350*/  LDL.LU R25, [R1+0x1f0] ;  /* 0x0001f00001197983 */ /* 0x000f680000300800 */
[----:B------:R-:W5:Y:S04]  /*1b360*/  LDL.LU R24, [R1+0x1f4] ;  /* 0x0001f40001187983 */ /* 0x000f680000300800 */
[----:B------:R-:W5:Y:S04]  /*1b370*/  LDL.LU R23, [R1+0x1fc] ;  /* 0x0001fc0001177983 */ /* 0x000f680000300800 */
[----:B------:R-:W5:Y:S04]  /*1b380*/  LDL.LU R22, [R1+0x214] ;  /* 0x0002140001167983 */ /* 0x000f680000300800 */
[----:B------:R-:W5:Y:S04]  /*1b390*/  LDL.LU R11, [R1+0x238] ;  /* 0x00023800010b7983 */ /* 0x000f680000300800 */
[----:B------:R-:W5:Y:S01]  /*1b3a0*/  LDL.LU R17, [R1+0x244] ;  /* 0x0002440001117983 */ /* 0x000f620000300800 */
[----:B--2---:R-:W-:-:S03]  /*1b3b0*/  SEL R27, R20, R0, !P0 ;  /* 0x00000000141b7207 */ /* 0x004fc60004000000 */
[----:B------:R-:W2:Y:S04]  /*1b3c0*/  LDL.LU R0, [R1+0x250] ;  /* 0x0002500001007983 */ /* 0x000ea80000300800 */
[----:B------:R0:W-:Y:S04]  /*1b3d0*/  STL [R1+0x3360], R27 ;  /* 0x0033601b01007387 */ /* 0x0001e80000100800 */
[----:B0-----:R-:W2:Y:S01]  /*1b3e0*/  LDL.LU R27, [R1+0x7c] ;  /* 0x00007c00011b7983 */ /* 0x001ea20000300800 */
[C---:B---3--:R-:W-:Y:S02]  /*1b3f0*/  SEL R3, R20.reuse, R15, !P0 ;  /* 0x0000000f14037207 */ /* 0x048fe40004000000 */
[C---:B----4-:R-:W-:Y:S01]  /*1b400*/  SEL R2, R20.reuse, R10, !P0 ;  /* 0x0000000a14027207 */ /* 0x050fe20004000000 */
[----:B------:R-:W3:Y:S04]  /*1b410*/  LDL.LU R21, [R1+0x264] ;  /* 0x0002640001157983 */ /* 0x000ee80000300800 */
[----:B------:R0:W-:Y:S04]  /*1b420*/  STL [R1+0x84], R3 ;  /* 0x0000840301007387 */ /* 0x0001e80000100800 */
[----:B------:R-:W4:Y:S04]  /*1b430*/  LDL.LU R8, [R1+0x284] ;  /* 0x0002840001087983 */ /* 0x000f280000300800 */
[----:B------:R1:W-:Y:S04]  /*1b440*/  STL [R1+0x80], R2 ;  /* 0x0000800201007387 */ /* 0x0003e80000100800 */
[----:B------:R-:W4:Y:S04]  /*1b450*/  LDL.LU R7, [R1+0x28c] ;  /* 0x00028c0001077983 */ /* 0x000f280000300800 */
[----:B------:R-:W4:Y:S04]  /*1b460*/  LDL.LU R5, [R1+0x2a4] ;  /* 0x0002a40001057983 */ /* 0x000f280000300800 */
[----:B------:R-:W4:Y:S04]  /*1b470*/  LDL.LU R16, [R1+0x2b8] ;  /* 0x0002b80001107983 */ /* 0x000f280000300800 */
[----:B------:R-:W4:Y:S04]  /*1b480*/  LDL.LU R4, [R1+0x2d0] ;  /* 0x0002d00001047983 */ /* 0x000f280000300800 */
[----:B0-----:R-:W4:Y:S04]  /*1b490*/  LDL.LU R3, [R1+0x2d8] ;  /* 0x0002d80001037983 */ /* 0x001f280000300800 */
[----:B-1----:R-:W4:Y:S04]  /*1b4a0*/  LDL.LU R2, [R1+0x2fc] ;  /* 0x0002fc0001027983 */ /* 0x002f280000300800 */
[----:B------:R-:W4:Y:S04]  /*1b4b0*/  LDL.LU R6, [R1+0x300] ;  /* 0x0003000001067983 */ /* 0x000f280000300800 */
[----:B------:R-:W4:Y:S04]  /*1b4c0*/  LDL.LU R28, [R1+0x320] ;  /* 0x00032000011c7983 */ /* 0x000f280000300800 */
[----:B------:R-:W4:Y:S04]  /*1b4d0*/  LDL.LU R29, [R1+0x324] ;  /* 0x00032400011d7983 */ /* 0x000f280000300800 */
[----:B------:R-:W4:Y:S04]  /*1b4e0*/  LDL.LU R19, [R1+0x340] ;  /* 0x0003400001137983 */ /* 0x000f280000300800 */
[----:B------:R-:W4:Y:S04]  /*1b4f0*/  LDL.LU R13, [R1+0x354] ;  /* 0x00035400010d7983 */ /* 0x000f280000300800 */
[----:B------:R-:W4:Y:S01]  /*1b500*/  LDL.LU R12, [R1+0x370] ;  /* 0x00037000010c7983 */ /* 0x000f220000300800 */
[----:B-----5:R-:W-:-:S03]  /*1b510*/  SEL R9, R20, R9, !P0 ;  /* 0x0000000914097207 */ /* 0x020fc60004000000 */
[----:B------:R-:W5:Y:S04]  /*1b520*/  LDL.LU R18, [R1+0x378] ;  /* 0x0003780001127983 */ /* 0x000f680000300800 */
[----:B------:R-:W5:Y:S04]  /*1b530*/  LDL.LU R15, [R1+0x380] ;  /* 0x00038000010f7983 */ /* 0x000f680000300800 */
[----:B------:R-:W5:Y:S01]  /*1b540*/  LDL.LU R10, [R1+0x384] ;  /* 0x00038400010a7983 */ /* 0x000f620000300800 */
[C---:B------:R-:W-:Y:S02]  /*1b550*/  SEL R24, R20.reuse, R24, !P0 ;  /* 0x0000001814187207 */ /* 0x040fe40004000000 */
[----:B------:R-:W-:-:S02]  /*1b560*/  SEL R11, R20, R11, !P0 ;  /* 0x0000000b140b7207 */ /* 0x000fc40004000000 */
[----:B--2---:R-:W-:-:S05]  /*1b570*/  SEL R27, R20, R27, !P0 ;  /* 0x0000001b141b7207 */ /* 0x004fca0004000000 */
[----:B------:R0:W-:Y:S04]  /*1b580*/  STL [R1+0x7c], R27 ;  /* 0x00007c1b01007387 */ /* 0x0001e80000100800 */
[----:B------:R1:W-:Y:S01]  /*1b590*/  STL [R1+0x1a8], R9 ;  /* 0x0001a80901007387 */ /* 0x0003e20000100800 */
[C---:B0-----:R-:W-:Y:S02]  /*1b5a0*/  SEL R27, R20.reuse, R14, !P0 ;  /* 0x0000000e141b7207 */ /* 0x041fe40004000000 */
[----:B-1----:R-:W-:-:S03]  /*1b5b0*/  SEL R9, R20, R26, !P0 ;  /* 0x0000001a14097207 */ /* 0x002fc60004000000 */
[----:B------:R-:W-:Y:S01]  /*1b5c0*/  STL [R1+0x1c0], R27 ;  /* 0x0001c01b01007387 */ /* 0x000fe20000100800 */
[----:B------:R-:W-:-:S03]  /*1b5d0*/  SEL R14, R20, R25, !P0 ;  /* 0x00000019140e7207 */ /* 0x000fc60004000000 */
[----:B------:R0:W-:Y:S04]  /*1b5e0*/  STL [R1+0x1c4], R9 ;  /* 0x0001c40901007387 */ /* 0x0001e80000100800 */
[----:B------:R1:W-:Y:S01]  /*1b5f0*/  STL [R1+0x1f0], R14 ;  /* 0x0001f00e01007387 */ /* 0x0003e20000100800 */
[----:B0-----:R-:W-:-:S03]  /*1b600*/  SEL R9, R20, R23, !P0 ;  /* 0x0000001714097207 */ /* 0x001fc60004000000 */
[----:B------:R-:W-:Y:S01]  /*1b610*/  STL [R1+0x1f4], R24 ;  /* 0x0001f41801007387 */ /* 0x000fe20000100800 */
[----:B-1----:R-:W-:-:S03]  /*1b620*/  SEL R14, R20, R22, !P0 ;  /* 0x00000016140e7207 */ /* 0x002fc60004000000 */
[----:B------:R0:W-:Y:S01]  /*1b630*/  STL [R1+0x1fc], R9 ;  /* 0x0001fc0901007387 */ /* 0x0001e20000100800 */
[----:B------:R-:W-:-:S03]  /*1b640*/  SEL R0, R20, R0, !P0 ;  /* 0x0000000014007207 */ /* 0x000fc60004000000 */
[----:B------:R-:W-:Y:S01]  /*1b650*/  STL [R1+0x214], R14 ;  /* 0x0002140e01007387 */ /* 0x000fe20000100800 */
[----:B0-----:R-:W-:-:S03]  /*1b660*/  SEL R9, R20, R17, !P0 ;  /* 0x0000001114097207 */ /* 0x001fc60004000000 */
[----:B------:R0:W-:Y:S04]  /*1b670*/  STL [R1+0x238], R11 ;  /* 0x0002380b01007387 */ /* 0x0001e80000100800 */
[----:B0-----:R-:W2:Y:S04]  /*1b680*/  LDL.LU R11, [R1+0x3bc] ;  /* 0x0003bc00010b7983 */ /* 0x001ea80000300800 */
[----:B------:R-:W-:Y:S04]  /*1b690*/  STL [R1+0x244], R9 ;  /* 0x0002440901007387 */ /* 0x000fe80000100800 */
[----:B------:R-:W2:Y:S04]  /*1b6a0*/  LDL.LU R17, [R1+0x3c4] ;  /* 0x0003c40001117983 */ /* 0x000ea80000300800 */
[----:B------:R0:W-:Y:S04]  /*1b6b0*/  STL [R1+0x250], R0 ;  /* 0x0002500001007387 */ /* 0x0001e80000100800 */
[----:B0-----:R-:W2:Y:S01]  /*1b6c0*/  LDL.LU R0, [R1+0x3e4] ;  /* 0x0003e40001007983 */ /* 0x001ea20000300800 */
[----:B---3--:R-:W-:-:S02]  /*1b6d0*/  SEL R14, R20, R21, !P0 ;  /* 0x00000015140e7207 */ /* 0x008fc40004000000 */
[C---:B----4-:R-:W-:Y:S02]  /*1b6e0*/  SEL R9, R20.reuse, R8, !P0 ;  /* 0x0000000814097207 */ /* 0x050fe40004000000 */
[C---:B------:R-:W-:Y:S02]  /*1b6f0*/  SEL R8, R20.reuse, R7, !P0 ;  /* 0x0000000714087207 */ /* 0x040fe40004000000 */
[C---:B------:R-:W-:Y:S01]  /*1b700*/  SEL R7, R20.reuse, R5, !P0 ;  /* 0x0000000514077207 */ /* 0x040fe20004000000 */
[----:B------:R-:W-:Y:S01]  /*1b710*/  STL [R1+0x264], R14 ;  /* 0x0002640e01007387 */ /* 0x000fe20000100800 */
[C---:B------:R-:W-:Y:S02]  /*1b720*/  SEL R5, R20.reuse, R16, !P0 ;  /* 0x0000001014057207 */ /* 0x040fe40004000000 */
[C---:B------:R-:W-:Y:S01]  /*1b730*/  SEL R4, R20.reuse, R4, !P0 ;  /* 0x0000000414047207 */ /* 0x040fe20004000000 */
[----:B------:R-:W-:Y:S01]  /*1b740*/  STL [R1+0x284], R9 ;  /* 0x0002840901007387 */ /* 0x000fe20000100800 */
[----:B------:R-:W-:-:S03]  /*1b750*/  SEL R3, R20, R3, !P0 ;  /* 0x0000000314037207 */ /* 0x000fc60004000000 */
[----:B------:R-:W-:Y:S01]  /*1b760*/  STL [R1+0x28c], R8 ;  /* 0x00028c0801007387 */ /* 0x000fe20000100800 */
[----:B------:R-:W-:-:S03]  /*1b770*/  SEL R2, R20, R2, !P0 ;  /* 0x0000000214027207 */ /* 0x000fc60004000000 */
[----:B------:R-:W-:Y:S04]  /*1b780*/  STL [R1+0x2a4], R7 ;  /* 0x0002a40701007387 */ /* 0x000fe80000100800 */
[----:B------:R-:W-:Y:S04]  /*1b790*/  STL [R1+0x2b8], R5 ;  /* 0x0002b80501007387 */ /* 0x000fe80000100800 */
[----:B------:R0:W-:Y:S04]  /*1b7a0*/  STL [R1+0x2d0], R4 ;  /* 0x0002d00401007387 */ /* 0x0001e80000100800 */
[----:B------:R1:W-:Y:S01]  /*1b7b0*/  STL [R1+0x2d8], R3 ;  /* 0x0002d80301007387 */ /* 0x0003e20000100800 */
[----:B0-----:R-:W-:-:S03]  /*1b7c0*/  SEL R4, R20, R6, !P0 ;  /* 0x0000000614047207 */ /* 0x001fc60004000000 */
[----:B------:R0:W-:Y:S01]  /*1b7d0*/  STL [R1+0x2fc], R2 ;  /* 0x0002fc0201007387 */ /* 0x0001e20000100800 */
[----:B-1----:R-:W-:-:S03]  /*1b7e0*/  SEL R3, R20, R28, !P0 ;  /* 0x0000001c14037207 */ /* 0x002fc60004000000 */
[----:B------:R1:W-:Y:S01]  /*1b7f0*/  STL [R1+0x300], R4 ;  /* 0x0003000401007387 */ /* 0x0003e20000100800 */
[----:B0-----:R-:W-:-:S03]  /*1b800*/  SEL R2, R20, R29, !P0 ;  /* 0x0000001d14027207 */ /* 0x001fc60004000000 */
[----:B------:R0:W-:Y:S01]  /*1b810*/  STL [R1+0x320], R3 ;  /* 0x0003200301007387 */ /* 0x0001e20000100800 */
[----:B-1----:R-:W-:-:S03]  /*1b820*/  SEL R4, R20, R19, !P0 ;  /* 0x0000001314047207 */ /* 0x002fc60004000000 */
[----:B------:R1:W-:Y:S04]  /*1b830*/  STL [R1+0x324], R2 ;  /* 0x0003240201007387 */ /* 0x0003e80000100800 */
[----:B------:R5:W-:Y:S01]  /*1b840*/  STL [R1+0x340], R4 ;  /* 0x0003400401007387 */ /* 0x000be20000100800 */
[C---:B0-----:R-:W-:Y:S02]  /*1b850*/  SEL R3, R20.reuse, R13, !P0 ;  /* 0x0000000d14037207 */ /* 0x041fe40004000000 */
[----:B-1----:R-:W-:-:S03]  /*1b860*/  SEL R2, R20, R12, !P0 ;  /* 0x0000000c14027207 */ /* 0x002fc60004000000 */
[----:B------:R0:W-:Y:S01]  /*1b870*/  STL [R1+0x354], R3 ;  /* 0x0003540301007387 */ /* 0x0001e20000100800 */
[----:B-----5:R-:W-:-:S03]  /*1b880*/  SEL R4, R20, R18, !P0 ;  /* 0x0000001214047207 */ /* 0x020fc60004000000 */
[----:B------:R1:W-:Y:S04]  /*1b890*/  STL [R1+0x370], R2 ;  /* 0x0003700201007387 */ /* 0x0003e80000100800 */
[----:B------:R-:W-:Y:S01]  /*1b8a0*/  STL [R1+0x378], R4 ;  /* 0x0003780401007387 */ /* 0x000fe20000100800 */
[----:B0-----:R-:W-:-:S03]  /*1b8b0*/  SEL R3, R20, R15, !P0 ;  /* 0x0000000f14037207 */ /* 0x001fc60004000000 */
[----:B------:R-:W3:Y:S01]  /*1b8c0*/  LDL.LU R27, [R1+0x3ec] ;  /* 0x0003ec00011b7983 */ /* 0x000ee20000300800 */
[----:B-1----:R-:W-:-:S03]  /*1b8d0*/  SEL R2, R20, R10, !P0 ;  /* 0x0000000a14027207 */ /* 0x002fc60004000000 */
[----:B------:R2:W-:Y:S04]  /*1b8e0*/  STL [R1+0x380], R3 ;  /* 0x0003800301007387 */ /* 0x0005e80000100800 */
[----:B------:R-:W4:Y:S04]  /*1b8f0*/  LDL.LU R9, [R1+0x404] ;  /* 0x0004040001097983 */ /* 0x000f280000300800 */
[----:B------:R0:W-:Y:S04]  /*1b900*/  STL [R1+0x384], R2 ;  /* 0x0003840201007387 */ /* 0x0001e80000100800 */
[----:B------:R-:W5:Y:S04]  /*1b910*/  LDL.LU R14, [R1+0x408] ;  /* 0x00040800010e7983 */ /* 0x000f680000300800 */
        /* <DEDUP_REMOVED lines=8> */
[----:B--2---:R-:W-:-:S05]  /*1b9a0*/  SEL R3, R20, R11, !P0 ;  /* 0x0000000b14037207 */ /* 0x004fca0004000000 */
[----:B------:R1:W-:Y:S01]  /*1b9b0*/  STL [R1+0x3bc], R3 ;  /* 0x0003bc0301007387 */ /* 0x0003e20000100800 */
[----:B0-----:R-:W-:-:S03]  /*1b9c0*/  SEL R2, R20, R17, !P0 ;  /* 0x0000001114027207 */ /* 0x001fc60004000000 */
[----:B------:R-:W2:Y:S04]  /*1b9d0*/  LDL.LU R21, [R1+0x4b0] ;  /* 0x0004b00001157983 */ /* 0x000ea80000300800 */
[----:B------:R0:W-:Y:S04]  /*1b9e0*/  STL [R1+0x3c4], R2 ;  /* 0x0003c40201007387 */ /* 0x0001e80000100800 */
[----:B------:R-:W2:Y:S01]  /*1b9f0*/  LDL.LU R8, [R1+0x4d4] ;  /* 0x0004d40001087983 */ /* 0x000ea20000300800 */
[----:B------:R-:W-:-:S05]  /*1ba00*/  SEL R0, R20, R0, !P0 ;  /* 0x0000000014007207 */ /* 0x000fca0004000000 */
[----:B------:R0:W-:Y:S04]  /*1ba10*/  STL [R1+0x3e4], R0 ;  /* 0x0003e40001007387 */ /* 0x0001e80000100800 */
[----:B------:R-:W2:Y:S04]  /*1ba20*/  LDL.LU R7, [R1+0x4f4] ;  /* 0x0004f40001077983 */ /* 0x000ea80000300800 */
[----:B------:R-:W2:Y:S04]  /*1ba30*/  LDL.LU R5, [R1+0x500] ;  /* 0x0005000001057983 */ /* 0x000ea80000300800 */
[----:B------:R-:W2:Y:S04]  /*1ba40*/  LDL.LU R16, [R1+0x514] ;  /* 0x0005140001107983 */ /* 0x000ea80000300800 */
[----:B------:R-:W2:Y:S04]  /*1ba50*/  LDL.LU R4, [R1+0x538] ;  /* 0x0005380001047983 */ /* 0x000ea80000300800 */
[----:B-1----:R-:W2:Y:S04]  /*1ba60*/  LDL.LU R3, [R1+0x544] ;  /* 0x0005440001037983 */ /* 0x002ea80000300800 */
[----:B0-----:R-:W2:Y:S04]  /*1ba70*/  LDL.LU R2, [R1+0x54c] ;  /* 0x00054c0001027983 */ /* 0x001ea80000300800 */
[----:B------:R-:W2:Y:S04]  /*1ba80*/  LDL.LU R6, [R1+0x564] ;  /* 0x0005640001067983 */ /* 0x000ea80000300800 */
[----:B------:R-:W2:Y:S04]  /*1ba90*/  LDL.LU R28, [R1+0x574] ;  /* 0x00057400011c7983 */ /* 0x000ea80000300800 */
[----:B------:R-:W2:Y:S04]  /*1baa0*/  LDL.LU R29, [R1+0x590] ;  /* 0x00059000011d7983 */ /* 0x000ea80000300800 */
[----:B------:R-:W2:Y:S04]  /*1bab0*/  LDL.LU R19, [R1+0x598] ;  /* 0x0005980001137983 */ /* 0x000ea80000300800 */
[----:B------:R-:W2:Y:S04]  /*1bac0*/  LDL.LU R13, [R1+0x5ac] ;  /* 0x0005ac00010d7983 */ /* 0x000ea80000300800 */
[----:B------:R-:W2:Y:S04]  /*1bad0*/  LDL.LU R12, [R1+0x5c8] ;  /* 0x0005c800010c7983 */ /* 0x000ea80000300800 */
[----:B------:R-:W2:Y:S04]  /*1bae0*/  LDL.LU R11, [R1+0x5cc] ;  /* 0x0005cc00010b7983 */ /* 0x000ea80000300800 */
[----:B------:R-:W2:Y:S04]  /*1baf0*/  LDL.LU R17, [R1+0x5d4] ;  /* 0x0005d40001117983 */ /* 0x000ea80000300800 */
[----:B------:R-:W2:Y:S01]  /*1bb00*/  LDL.LU R0, [R1+0x600] ;  /* 0x0006000001007983 */ /* 0x000ea20000300800 */
[----:B---3--:R-:W-:-:S05]  /*1bb10*/  SEL R27, R20, R27, !P0 ;  /* 0x0000001b141b7207 */ /* 0x008fca0004000000 */
[----:B------:R5:W-:Y:S01]  /*1bb20*/  STL [R1+0x3ec], R27 ;  /* 0x0003ec1b01007387 */ /* 0x000be20000100800 */
[----:B----4-:R-:W-:-:S05]  /*1bb30*/  SEL R9, R20, R9, !P0 ;  /* 0x0000000914097207 */ /* 0x010fca0004000000 */
[----:B------:R0:W-:Y:S01]  /*1bb40*/  STL [R1+0x404], R9 ;  /* 0x0004040901007387 */ /* 0x0001e20000100800 */
[C---:B-----5:R-:W-:Y:S02]  /*1bb50*/  SEL R27, R20.reuse, R14, !P0 ;  /* 0x0000000e141b7207 */ /* 0x060fe40004000000 */
[----:B------:R-:W-:-:S03]  /*1bb60*/  SEL R14, R20, R26, !P0 ;  /* 0x0000001a140e7207 */ /* 0x000fc60004000000 */
[----:B------:R-:W-:Y:S01]  /*1bb70*/  STL [R1+0x408], R27 ;  /* 0x0004081b01007387 */ /* 0x000fe20000100800 */
[----:B0-----:R-:W-:-:S03]  /*1bb80*/  SEL R9, R20, R25, !P0 ;  /* 0x0000001914097207 */ /* 0x001fc60004000000 */
[----:B------:R0:W-:Y:S01]  /*1bb90*/  STL [R1+0x420], R14 ;  /* 0x0004200e01007387 */ /* 0x0001e20000100800 */
[----:B------:R-:W-:-:S03]  /*1bba0*/  SEL R24, R20, R24, !P0 ;  /* 0x0000001814187207 */ /* 0x000fc60004000000 */
[----:B------:R1:W-:Y:S01]  /*1bbb0*/  STL [R1+0x43c], R9 ;  /* 0x00043c0901007387 */ /* 0x0003e20000100800 */
[----:B0-----:R-:W-:-:S03]  /*1bbc0*/  SEL R14, R20, R23, !P0 ;  /* 0x00000017140e7207 */ /* 0x001fc60004000000 */
[----:B------:R-:W-:Y:S01]  /*1bbd0*/  STL [R1+0x450], R24 ;  /* 0x0004501801007387 */ /* 0x000fe20000100800 */
[----:B-1----:R-:W-:-:S03]  /*1bbe0*/  SEL R9, R20, R22, !P0 ;  /* 0x0000001614097207 */ /* 0x002fc60004000000 */
[----:B------:R0:W-:Y:S01]  /*1bbf0*/  STL [R1+0x454], R14 ;  /* 0x0004540e01007387 */ /* 0x0001e20000100800 */
[----:B------:R-:W-:-:S03]  /*1bc00*/  SEL R18, R20, R18, !P0 ;  /* 0x0000001214127207 */ /* 0x000fc60004000000 */
[----:B------:R1:W-:Y:S01]  /*1bc10*/  STL [R1+0x460], R9 ;  /* 0x0004600901007387 */ /* 0x0003e20000100800 */
[----:B0-----:R-:W-:-:S03]  /*1bc20*/  SEL R14, R20, R15, !P0 ;  /* 0x0000000f140e7207 */ /* 0x001fc60004000000 */
[----:B------:R0:W-:Y:S01]  /*1bc30*/  STL [R1+0x474], R18 ;  /* 0x0004741201007387 */ /* 0x0001e20000100800 */
[----:B-1----:R-:W-:-:S03]  /*1bc40*/  SEL R9, R20, R10, !P0 ;  /* 0x0000000a14097207 */ /* 0x002fc60004000000 */
[----:B0-----:R-:W3:Y:S04]  /*1bc50*/  LDL.LU R18, [R1+0x610] ;  /* 0x0006100001127983 */ /* 0x001ee80000300800 */
[----:B------:R-:W-:Y:S04]  /*1bc60*/  STL [R1+0x4a0], R14 ;  /* 0x0004a00e01007387 */ /* 0x000fe80000100800 */
[----:B------:R-:W4:Y:S04]  /*1bc70*/  LDL.LU R15, [R1+0x61c] ;  /* 0x00061c00010f7983 */ /* 0x000f280000300800 */
[----:B------:R2:W-:Y:S04]  /*1bc80*/  STL [R1+0x4a8], R9 ;  /* 0x0004a80901007387 */ /* 0x0005e80000100800 */
[----:B------:R-:W5:Y:S01]  /*1bc90*/  LDL.LU R10, [R1+0x638] ;  /* 0x00063800010a7983 */ /* 0x000f620000300800 */
[----:B--2---:R-:W-:-:S02]  /*1bca0*/  SEL R9, R20, R21, !P0 ;  /* 0x0000001514097207 */ /* 0x004fc40004000000 */
[----:B------:R-:W-:-:S03]  /*1bcb0*/  SEL R8, R20, R8, !P0 ;  /* 0x0000000814087207 */ /* 0x000fc60004000000 */
[----:B------:R-:W-:Y:S04]  /*1bcc0*/  STL [R1+0x4b0], R9 ;  /* 0x0004b00901007387 */ /* 0x000fe80000100800 */
[----:B------:R0:W-:Y:S01]  /*1bcd0*/  STL [R1+0x4d4], R8 ;  /* 0x0004d40801007387 */ /* 0x0001e20000100800 */
[C---:B------:R-:W-:Y:S02]  /*1bce0*/  SEL R7, R20.reuse, R7, !P0 ;  /* 0x0000000714077207 */ /* 0x040fe40004000000 */
[----:B------:R-:W-:-:S03]  /*1bcf0*/  SEL R5, R20, R5, !P0 ;  /* 0x0000000514057207 */ /* 0x000fc60004000000 */
[----:B------:R1:W-:Y:S01]  /*1bd00*/  STL [R1+0x4f4], R7 ;  /* 0x0004f40701007387 */ /* 0x0003e20000100800 */
[----:B0-----:R-:W-:-:S03]  /*1bd10*/  SEL R8, R20, R16, !P0 ;  /* 0x0000001014087207 */ /* 0x001fc60004000000 */
[----:B------:R0:W-:Y:S01]  /*1bd20*/  STL [R1+0x500], R5 ;  /* 0x0005000501007387 */ /* 0x0001e20000100800 */
[----:B-1----:R-:W-:-:S03]  /*1bd30*/  SEL R7, R20, R4, !P0 ;  /* 0x0000000414077207 */ /* 0x002fc60004000000 */
[----:B------:R-:W-:Y:S01]  /*1bd40*/  STL [R1+0x514], R8 ;  /* 0x0005140801007387 */ /* 0x000fe20000100800 */
[C---:B0-----:R-:W-:Y:S02]  /*1bd50*/  SEL R5, R20.reuse, R3, !P0 ;  /* 0x0000000314057207 */ /* 0x041fe40004000000 */
[C---:B------:R-:W-:Y:S01]  /*1bd60*/  SEL R4, R20.reuse, R2, !P0 ;  /* 0x0000000214047207 */ /* 0x040fe20004000000 */
[----:B------:R-:W-:Y:S01]  /*1bd70*/  STL [R1+0x538], R7 ;  /* 0x0005380701007387 */ /* 0x000fe20000100800 */
[----:B------:R-:W-:-:S03]  /*1bd80*/  SEL R3, R20, R6, !P0 ;  /* 0x0000000614037207 */ /* 0x000fc60004000000 */
[----:B------:R-:W-:Y:S01]  /*1bd90*/  STL [R1+0x544], R5 ;  /* 0x0005440501007387 */ /* 0x000fe20000100800 */
[----:B------:R-:W-:-:S03]  /*1bda0*/  SEL R2, R20, R28, !P0 ;  /* 0x0000001c14027207 */ /* 0x000fc60004000000 */
[----:B------:R0:W-:Y:S04]  /*1bdb0*/  STL [R1+0x54c], R4 ;  /* 0x00054c0401007387 */ /* 0x0001e80000100800 */
[----:B------:R1:W-:Y:S04]  /*1bdc0*/  STL [R1+0x564], R3 ;  /* 0x0005640301007387 */ /* 0x0003e80000100800 */
[----:B------:R2:W-:Y:S01]  /*1bdd0*/  STL [R1+0x574], R2 ;  /* 0x0005740201007387 */ /* 0x0005e20000100800 */
[C---:B0-----:R-:W-:Y:S02]  /*1bde0*/  SEL R4, R20.reuse, R29, !P0 ;  /* 0x0000001d14047207 */ /* 0x041fe40004000000 */
[----:B-1----:R-:W-:-:S03]  /*1bdf0*/  SEL R3, R20, R19, !P0 ;  /* 0x0000001314037207 */ /* 0x002fc60004000000 */
[----:B------:R0:W-:Y:S01]  /*1be00*/  STL [R1+0x590], R4 ;  /* 0x0005900401007387 */ /* 0x0001e20000100800 */
[----:B--2---:R-:W-:-:S03]  /*1be10*/  SEL R2, R20, R13, !P0 ;  /* 0x0000000d14027207 */ /* 0x004fc60004000000 */
[----:B------:R1:W-:Y:S04]  /*1be20*/  STL [R1+0x598], R3 ;  /* 0x0005980301007387 */ /* 0x0003e80000100800 */
[----:B------:R2:W-:Y:S01]  /*1be30*/  STL [R1+0x5ac], R2 ;  /* 0x0005ac0201007387 */ /* 0x0005e20000100800 */
[C---:B0-----:R-:W-:Y:S02]  /*1be40*/  SEL R4, R20.reuse, R12, !P0 ;  /* 0x0000000c14047207 */ /* 0x041fe40004000000 */
[----:B-1----:R-:W-:-:S03]  /*1be50*/  SEL R3, R20, R11, !P0 ;  /* 0x0000000b14037207 */ /* 0x002fc60004000000 */
[----:B------:R-:W-:Y:S01]  /*1be60*/  STL [R1+0x5c8], R4 ;  /* 0x0005c80401007387 */ /* 0x000fe20000100800 */
[----:B--2---:R-:W-:-:S03]  /*1be70*/  SEL R2, R20, R17, !P0 ;  /* 0x0000001114027207 */ /* 0x004fc60004000000 */
[----:B------:R-:W-:Y:S01]  /*1be80*/  STL [R1+0x5cc], R3 ;  /* 0x0005cc0301007387 */ /* 0x000fe20000100800 */
[----:B------:R-:W-:-:S03]  /*1be90*/  SEL R0, R20, R0, !P0 ;  /* 0x0000000014007207 */ /* 0x000fc60004000000 */
[----:B------:R-:W2:Y:S04]  /*1bea0*/  LDL.LU R27, [R1+0x650] ;  /* 0x00065000011b7983 */ /* 0x000ea80000300800 */
[----:B------:R-:W-:Y:S04]  /*1beb0*/  STL [R1+0x5d4], R2 ;  /* 0x0005d40201007387 */ /* 0x000fe80000100800 */
[----:B------:R-:W2:Y:S04]  /*1bec0*/  LDL.LU R9, [R1+0x658] ;  /* 0x0006580001097983 */ /* 0x000ea80000300800 */
[----:B------:R0:W-:Y:S04]  /*1bed0*/  STL [R1+0x600], R0 ;  /* 0x0006000001007387 */ /* 0x0001e80000100800 */
        /* <DEDUP_REMOVED lines=8> */
[----:B0-----:R-:W2:Y:S01]  /*1bf60*/  LDL.LU R0, [R1+0x6f4] ;  /* 0x0006f40001007983 */ /* 0x001ea20000300800 */
[----:B---3--:R-:W-:-:S05]  /*1bf70*/  SEL R4, R20, R18, !P0 ;  /* 0x0000001214047207 */ /* 0x008fca0004000000 */
[----:B------:R0:W-:Y:S01]  /*1bf80*/  STL [R1+0x610], R4 ;  /* 0x0006100401007387 */ /* 0x0001e20000100800 */
[----:B----4-:R-:W-:-:S03]  /*1bf90*/  SEL R3, R20, R15, !P0 ;  /* 0x0000000f14037207 */ /* 0x010fc60004000000 */
[----:B------:R-:W3:Y:S04]  /*1bfa0*/  LDL.LU R21, [R1+0x6fc] ;  /* 0x0006fc0001157983 */ /* 0x000ee80000300800 */
[----:B------:R1:W-:Y:S01]  /*1bfb0*/  STL [R1+0x61c], R3 ;  /* 0x00061c0301007387 */ /* 0x0003e20000100800 */
[----:B-----5:R-:W-:-:S03]  /*1bfc0*/  SEL R2, R20, R10, !P0 ;  /* 0x0000000a14027207 */ /* 0x020fc60004000000 */
[----:B------:R-:W4:Y:S04]  /*1bfd0*/  LDL.LU R8, [R1+0x71c] ;  /* 0x00071c0001087983 */ /* 0x000f280000300800 */
[----:B------:R5:W-:Y:S04]  /*1bfe0*/  STL [R1+0x638], R2 ;  /* 0x0006380201007387 */ /* 0x000be80000100800 */
[----:B------:R-:W4:Y:S04]  /*1bff0*/  LDL.LU R7, [R1+0x730] ;  /* 0x0007300001077983 */ /* 0x000f280000300800 */
[----:B------:R-:W4:Y:S04]  /*1c000*/  LDL.LU R5, [R1+0x740] ;  /* 0x0007400001057983 */ /* 0x000f280000300800 */
[----:B------:R-:W4:Y:S04]  /*1c010*/  LDL.LU R16, [R1+0x750] ;  /* 0x0007500001107983 */ /* 0x000f280000300800 */
[----:B0-----:R-:W4:Y:S04]  /*1c020*/  LDL.LU R4, [R1+0x77c] ;  /* 0x00077c0001047983 */ /* 0x001f280000300800 */
[----:B-1----:R-:W4:Y:S04]  /*1c030*/  LDL.LU R3, [R1+0x780] ;  /* 0x0007800001037983 */ /* 0x002f280000300800 */
[----:B-----5:R-:W5:Y:S04]  /*1c040*/  LDL.LU R2, [R1+0x788] ;  /* 0x0007880001027983 */ /* 0x020f680000300800 */
        /* <DEDUP_REMOVED lines=9> */
[----:B--2---:R-:W-:-:S02]  /*1c0e0*/  SEL R27, R20, R27, !P0 ;  /* 0x0000001b141b7207 */ /* 0x004fc40004000000 */
[----:B------:R-:W-:-:S03]  /*1c0f0*/  SEL R9, R20, R9, !P0 ;  /* 0x0000000914097207 */ /* 0x000fc60004000000 */
[----:B------:R0:W-:Y:S04]  /*1c100*/  STL [R1+0x650], R27 ;  /* 0x0006501b01007387 */ /* 0x0001e80000100800 */
[----:B------:R1:W-:Y:S01]  /*1c110*/  STL [R1+0x658], R9 ;  /* 0x0006580901007387 */ /* 0x0003e20000100800 */
[C---:B0-----:R-:W-:Y:S02]  /*1c120*/  SEL R27, R20.reuse, R14, !P0 ;  /* 0x0000000e141b7207 */ /* 0x041fe40004000000 */
[----:B-1----:R-:W-:-:S03]  /*1c130*/  SEL R9, R20, R26, !P0 ;  /* 0x0000001a14097207 */ /* 0x002fc60004000000 */
[----:B------:R-:W-:Y:S01]  /*1c140*/  STL [R1+0x66c], R27 ;  /* 0x00066c1b01007387 */ /* 0x000fe20000100800 */
[C---:B------:R-:W-:Y:S02]  /*1c150*/  SEL R14, R20.reuse, R25, !P0 ;  /* 0x00000019140e7207 */ /* 0x040fe40004000000 */
[C---:B------:R-:W-:Y:S01]  /*1c160*/  SEL R24, R20.reuse, R24, !P0 ;  /* 0x0000001814187207 */ /* 0x040fe20004000000 */
[----:B------:R0:W-:Y:S04]  /*1c170*/  STL [R1+0x668], R9 ;  /* 0x0006680901007387 */ /* 0x0001e80000100800 */
[----:B------:R1:W-:Y:S01]  /*1c180*/  STL [R1+0x690], R14 ;  /* 0x0006900e01007387 */ /* 0x0003e20000100800 */
[----:B0-----:R-:W-:-:S03]  /*1c190*/  SEL R9, R20, R23, !P0 ;  /* 0x0000001714097207 */ /* 0x001fc60004000000 */
[----:B------:R-:W-:Y:S01]  /*1c1a0*/  STL [R1+0x698], R24 ;  /* 0x0006981801007387 */ /* 0x000fe20000100800 */
[C---:B------:R-:W-:Y:S02]  /*1c1b0*/  SEL R11, R20.reuse, R11, !P0 ;  /* 0x0000000b140b7207 */ /* 0x040fe40004000000 */
[C---:B-1----:R-:W-:Y:S01]  /*1c1c0*/  SEL R14, R20.reuse, R22, !P0 ;  /* 0x00000016140e7207 */ /* 0x042fe20004000000 */
[----:B------:R0:W-:Y:S04]  /*1c1d0*/  STL [R1+0x6a0], R9 ;  /* 0x0006a00901007387 */ /* 0x0001e80000100800 */
[----:B------:R-:W-:Y:S01]  /*1c1e0*/  STL [R1+0x6ac], R14 ;  /* 0x0006ac0e01007387 */ /* 0x000fe20000100800 */
[C---:B------:R-:W-:Y:S02]  /*1c1f0*/  SEL R0, R20.reuse, R0, !P0 ;  /* 0x0000000014007207 */ /* 0x040fe40004000000 */
[C---:B0-----:R-:W-:Y:S01]  /*1c200*/  SEL R9, R20.reuse, R17, !P0 ;  /* 0x0000001114097207 */ /* 0x041fe20004000000 */
        /* <DEDUP_REMOVED lines=15> */
[----:B------:R-:W-:Y:S04]  /*1c300*/  STL [R1+0x730], R8 ;  /* 0x0007300801007387 */ /* 0x000fe80000100800 */
[----:B------:R-:W-:Y:S01]  /*1c310*/  STL [R1+0x740], R7 ;  /* 0x0007400701007387 */ /* 0x000fe20000100800 */
[----:B-----5:R-:W-:-:S03]  /*1c320*/  SEL R2, R20, R2, !P0 ;  /* 0x0000000214027207 */ /* 0x020fc60004000000 */
        /* <DEDUP_REMOVED lines=15> */
[----:B---3--:R-:W-:-:S03]  /*1c420*/  SEL R4, R20, R18, !P0 ;  /* 0x0000001214047207 */ /* 0x008fc60004000000 */
        /* <DEDUP_REMOVED lines=805> */
[----:B------:R2:W-:Y:S04]  /*1f680*/  STL [R1+0x2a8], R14 ;  /* 0x0002a80e01007387 */ /* 0x0005e80000100800 */
[----:B------:R-:W4:Y:S04]  /*1f690*/  LDL.LU R15, [R1+0x23c] ;  /* 0x00023c00010f7983 */ /* 0x000f280000300800 */
[----:B------:R0:W-:Y:S04]  /*1f6a0*/  STL [R1+0x2a0], R9 ;  /* 0x0002a00901007387 */ /* 0x0001e80000100800 */
[----:B------:R-:W5:Y:S01]  /*1f6b0*/  LDL.LU R10, [R1+0x234] ;  /* 0x00023400010a7983 */ /* 0x000f620000300800 */
[----:B--2---:R-:W-:-:S02]  /*1f6c0*/  SEL R14, R20, R21, !P0 ;  /* 0x00000015140e7207 */ /* 0x004fc40004000000 */
[----:B0-----:R-:W-:-:S03]  /*1f6d0*/  SEL R9, R20, R8, !P0 ;  /* 0x0000000814097207 */ /* 0x001fc60004000000 */
[----:B------:R-:W-:Y:S04]  /*1f6e0*/  STL [R1+0x29c], R14 ;  /* 0x00029c0e01007387 */ /* 0x000fe80000100800 */
[----:B------:R-:W-:Y:S01]  /*1f6f0*/  STL [R1+0x298], R9 ;  /* 0x0002980901007387 */ /* 0x000fe20000100800 */
[C---:B------:R-:W-:Y:S02]  /*1f700*/  SEL R8, R20.reuse, R7, !P0 ;  /* 0x0000000714087207 */ /* 0x040fe40004000000 */
[----:B------:R-:W-:-:S03]  /*1f710*/  SEL R7, R20, R5, !P0 ;  /* 0x0000000514077207 */ /* 0x000fc60004000000 */
[----:B------:R-:W-:Y:S01]  /*1f720*/  STL [R1+0x294], R8 ;  /* 0x0002940801007387 */ /* 0x000fe20000100800 */
[----:B------:R-:W-:-:S03]  /*1f730*/  SEL R5, R20, R16, !P0 ;  /* 0x0000001014057207 */ /* 0x000fc60004000000 */
[----:B------:R-:W-:Y:S01]  /*1f740*/  STL [R1+0x290], R7 ;  /* 0x0002900701007387 */ /* 0x000fe20000100800 */
[----:B------:R-:W-:-:S03]  /*1f750*/  SEL R4, R20, R4, !P0 ;  /* 0x0000000414047207 */ /* 0x000fc60004000000 */
[----:B------:R-:W-:Y:S01]  /*1f760*/  STL [R1+0x288], R5 ;  /* 0x0002880501007387 */ /* 0x000fe20000100800 */
[----:B------:R-:W-:-:S03]  /*1f770*/  SEL R3, R20, R3, !P0 ;  /* 0x0000000314037207 */ /* 0x000fc60004000000 */
[----:B------:R0:W-:Y:S01]  /*1f780*/  STL [R1+0x280], R4 ;  /* 0x0002800401007387 */ /* 0x0001e20000100800 */
[----:B------:R-:W-:-:S03]  /*1f790*/  SEL R2, R20, R2, !P0 ;  /* 0x0000000214027207 */ /* 0x000fc60004000000 */
        /* <DEDUP_REMOVED lines=14> */
[----:B------:R0:W-:Y:S01]  /*1f880*/  STL [R1+0x25c], R2 ;  /* 0x00025c0201007387 */ /* 0x0001e20000100800 */
[----:B--2---:R-:W-:-:S03]  /*1f890*/  SEL R3, R20, R17, !P0 ;  /* 0x0000001114037207 */ /* 0x004fc60004000000 */
[----:B------:R3:W-:Y:S04]  /*1f8a0*/  STL [R1+0x258], R4 ;  /* 0x0002580401007387 */ /* 0x0007e80000100800 */
[----:B------:R-:W2:Y:S01]  /*1f8b0*/  LDL.LU R17, [R1+0x230] ;  /* 0x0002300001117983 */ /* 0x000ea20000300800 */
[----:B0-----:R-:W-:-:S03]  /*1f8c0*/  SEL R2, R20, R0, !P0 ;  /* 0x0000000014027207 */ /* 0x001fc60004000000 */
[----:B------:R4:W-:Y:S04]  /*1f8d0*/  STL [R1+0x254], R3 ;  /* 0x0002540301007387 */ /* 0x0009e80000100800 */
        /* <DEDUP_REMOVED lines=36> */
[----:B------:R-:W-:-:S03]  /*1fb20*/  SEL R0, R20, R0, !P0 ;  /* 0x0000000014007207 */ /* 0x000fc60004000000 */
[----:B0-----:R-:W2:Y:S04]  /*1fb30*/  LDL.LU R17, [R1+0x3390] ;  /* 0x0033900001117983 */ /* 0x001ea80000300800 */
[----:B------:R0:W-:Y:S04]  /*1fb40*/  STL [R1+0x22c], R0 ;  /* 0x00022c0001007387 */ /* 0x0001e80000100800 */
[----:B0-----:R-:W5:Y:S01]  /*1fb50*/  LDL.LU R0, [R1+0x338c] ;  /* 0x00338c0001007983 */ /* 0x001f620000300800 */
[C---:B------:R-:W-:Y:S02]  /*1fb60*/  SEL R27, R20.reuse, R27, !P0 ;  /* 0x0000001b141b7207 */ /* 0x040fe40004000000 */
[----:B------:R-:W-:-:S03]  /*1fb70*/  SEL R14, R20, R14, !P0 ;  /* 0x0000000e140e7207 */ /* 0x000fc60004000000 */
[----:B------:R0:W-:Y:S01]  /*1fb80*/  STL [R1+0x228], R27 ;  /* 0x0002281b01007387 */ /* 0x0001e20000100800 */
[C---:B------:R-:W-:Y:S02]  /*1fb90*/  SEL R25, R20.reuse, R25, !P0 ;  /* 0x0000001914197207 */ /* 0x040fe40004000000 */
[C---:B0-----:R-:W-:Y:S02]  /*1fba0*/  SEL R27, R20.reuse, R9, !P0 ;  /* 0x00000009141b7207 */ /* 0x041fe40004000000 */
[----:B------:R-:W-:-:S03]  /*1fbb0*/  SEL R9, R20, R26, !P0 ;  /* 0x0000001a14097207 */ /* 0x000fc60004000000 */
[----:B------:R-:W-:Y:S04]  /*1fbc0*/  STL [R1+0x224], R27 ;  /* 0x0002241b01007387 */ /* 0x000fe80000100800 */
[----:B------:R0:W-:Y:S04]  /*1fbd0*/  STL [R1+0x220], R14 ;  /* 0x0002200e01007387 */ /* 0x0001e80000100800 */
[----:B------:R1:W-:Y:S01]  /*1fbe0*/  STL [R1+0x21c], R9 ;  /* 0x00021c0901007387 */ /* 0x0003e20000100800 */
[----:B0-----:R-:W-:-:S03]  /*1fbf0*/  SEL R14, R20, R24, !P0 ;  /* 0x00000018140e7207 */ /* 0x001fc60004000000 */
[----:B------:R-:W-:Y:S01]  /*1fc00*/  STL [R1+0x218], R25 ;  /* 0x0002181901007387 */ /* 0x000fe20000100800 */
[----:B-1----:R-:W-:-:S03]  /*1fc10*/  SEL R9, R20, R23, !P0 ;  /* 0x0000001714097207 */ /* 0x002fc60004000000 */
[----:B------:R0:W-:Y:S01]  /*1fc20*/  STL [R1+0x210], R14 ;  /* 0x0002100e01007387 */ /* 0x0001e20000100800 */
[----:B------:R-:W-:-:S03]  /*1fc30*/  SEL R22, R20, R22, !P0 ;  /* 0x0000001614167207 */ /* 0x000fc60004000000 */
[----:B------:R5:W-:Y:S01]  /*1fc40*/  STL [R1+0x20c], R9 ;  /* 0x00020c0901007387 */ /* 0x000be20000100800 */
[C---:B---3--:R-:W-:Y:S02]  /*1fc50*/  SEL R8, R20.reuse, R8, !P0 ;  /* 0x0000000814087207 */ /* 0x048fe40004000000 */
[C---:B0-----:R-:W-:Y:S01]  /*1fc60*/  SEL R14, R20.reuse, R21, !P0 ;  /* 0x00000015140e7207 */ /* 0x041fe20004000000 */
[----:B------:R-:W-:Y:S01]  /*1fc70*/  STL [R1+0x208], R22 ;  /* 0x0002081601007387 */ /* 0x000fe20000100800 */
[----:B----4-:R-:W-:-:S03]  /*1fc80*/  SEL R7, R20, R7, !P0 ;  /* 0x0000000714077207 */ /* 0x010fc60004000000 */
[----:B------:R-:W-:Y:S01]  /*1fc90*/  STL [R1+0x7f4], R14 ;  /* 0x0007f40e01007387 */ /* 0x000fe20000100800 */
[C---:B------:R-:W-:Y:S02]  /*1fca0*/  SEL R4, R20.reuse, R4, !P0 ;  /* 0x0000000414047207 */ /* 0x040fe40004000000 */
[C---:B-----5:R-:W-:Y:S02]  /*1fcb0*/  SEL R9, R20.reuse, R0, !P0 ;  /* 0x0000000014097207 */ /* 0x060fe40004000000 */
[----:B--2---:R-:W-:-:S05]  /*1fcc0*/  SEL R0, R20, R17, !P0 ;  /* 0x0000001114007207 */ /* 0x004fca0004000000 */
[----:B------:R0:W-:Y:S04]  /*1fcd0*/  STL [R1+0x3364], R0 ;  /* 0x0033640001007387 */ /* 0x0001e80000100800 */
[----:B------:R-:W-:Y:S01]  /*1fce0*/  STL [R1+0x204], R9 ;  /* 0x0002040901007387 */ /* 0x000fe20000100800 */
[----:B0-----:R-:W-:-:S03]  /*1fcf0*/  SEL R0, R20, R5, !P0 ;  /* 0x0000000514007207 */ /* 0x001fc60004000000 */
[----:B------:R-:W-:Y:S01]  /*1fd00*/  STL [R1+0x200], R8 ;  /* 0x0002000801007387 */ /* 0x000fe20000100800 */
[----:B------:R-:W-:-:S03]  /*1fd10*/  SEL R5, R20, R16, !P0 ;  /* 0x0000001014057207 */ /* 0x000fc60004000000 */
[----:B------:R-:W-:Y:S04]  /*1fd20*/  STL [R1+0x1f8], R7 ;  /* 0x0001f80701007387 */ /* 0x000fe80000100800 */
[----:B------:R0:W-:Y:S04]  /*1fd30*/  STL [R1+0x1ec], R0 ;  /* 0x0001ec0001007387 */ /* 0x0001e80000100800 */
[----:B------:R-:W-:Y:S01]  /*1fd40*/  STL [R1+0x1e8], R5 ;  /* 0x0001e80501007387 */ /* 0x000fe20000100800 */
[----:B0-----:R-:W-:-:S03]  /*1fd50*/  SEL R0, R20, R3, !P0 ;  /* 0x0000000314007207 */ /* 0x001fc60004000000 */
[----:B------:R-:W-:Y:S01]  /*1fd60*/  STL [R1+0x1e4], R4 ;  /* 0x0001e40401007387 */ /* 0x000fe20000100800 */
[C---:B------:R-:W-:Y:S02]  /*1fd70*/  SEL R3, R20.reuse, R2, !P0 ;  /* 0x0000000214037207 */ /* 0x040fe40004000000 */
[C---:B------:R-:W-:Y:S01]  /*1fd80*/  SEL R2, R20.reuse, R6, !P0 ;  /* 0x0000000614027207 */ /* 0x040fe20004000000 */
        /* <DEDUP_REMOVED lines=13> */
[----:B------:R-:W-:Y:S01]  /*1fe60*/  STL [R1+0x1bc], R3 ;  /* 0x0001bc0301007387 */ /* 0x000fe20000100800 */
[----:B--2---:R-:W-:-:S03]  /*1fe70*/  SEL R0, R20, R18, !P0 ;  /* 0x0000001214007207 */ /* 0x004fc60004000000 */
[----:B------:R-:W-:Y:S04]  /*1fe80*/  STL [R1+0x1b8], R2 ;  /* 0x0001b80201007387 */ /* 0x000fe80000100800 */
[----:B------:R0:W-:Y:S04]  /*1fe90*/  STL [R1+0x1b4], R0 ;  /* 0x0001b40001007387 */ /* 0x0001e80000100800 */
[----:B0-----:R-:W2:Y:S01]  /*1fea0*/  LDL.LU R0, [R1+0x198] ;  /* 0x0001980001007983 */ /* 0x001ea20000300800 */
[C---:B------:R-:W-:Y:S02]  /*1feb0*/  SEL R3, R20.reuse, R15, !P0 ;  /* 0x0000000f14037207 */ /* 0x040fe40004000000 */
[----:B------:R-:W-:-:S03]  /*1fec0*/  SEL R2, R20, R10, !P0 ;  /* 0x0000000a14027207 */ /* 0x000fc60004000000 */
[----:B------:R-:W-:Y:S04]  /*1fed0*/  STL [R1+0x1b0], R3 ;  /* 0x0001b00301007387 */ /* 0x000fe80000100800 */
[----:B--2---:R0:W-:Y:S04]  /*1fee0*/  STL [R1+0x3380], R0 ;  /* 0x0033800001007387 */ /* 0x0041e80000100800 */
[----:B------:R-:W-:Y:S04]  /*1fef0*/  STL [R1+0x1ac], R2 ;  /* 0x0001ac0201007387 */ /* 0x000fe80000100800 */
[----:B0-----:R-:W2:Y:S04]  /*1ff00*/  LDL.LU R0, [R1+0x19c] ;  /* 0x00019c0001007983 */ /* 0x001ea80000300800 */
[----:B--2---:R0:W-:Y:S04]  /*1ff10*/  STL [R1+0x3384], R0 ;  /* 0x0033840001007387 */ /* 0x0041e80000100800 */
[----:B0-----:R-:W2:Y:S04]  /*1ff20*/  LDL.LU R0, [R1+0x1a0] ;  /* 0x0001a00001007983 */ /* 0x001ea80000300800 */
[----:B--2---:R0:W-:Y:S04]  /*1ff30*/  STL [R1+0x3388], R0 ;  /* 0x0033880001007387 */ /* 0x0041e80000100800 */
[----:B0-----:R-:W2:Y:S04]  /*1ff40*/  LDL.LU R0, [R1+0x1a4] ;  /* 0x0001a40001007983 */ /* 0x001ea80000300800 */
[----:B------:R-:W3:Y:S04]  /*1ff50*/  LDL.LU R17, [R1+0x194] ;  /* 0x0001940001117983 */ /* 0x000ee80000300800 */
[----:B------:R-:W4:Y:S04]  /*1ff60*/  LDL.LU R27, [R1+0x190] ;  /* 0x00019000011b7983 */ /* 0x000f280000300800 */
[----:B------:R-:W5:Y:S04]  /*1ff70*/  LDL.LU R9, [R1+0x18c] ;  /* 0x00018c0001097983 */ /* 0x000f680000300800 */
[----:B------:R-:W4:Y:S04]  /*1ff80*/  LDL.LU R14, [R1+0x188] ;  /* 0x00018800010e7983 */ /* 0x000f280000300800 */
[----:B------:R-:W4:Y:S04]  /*1ff90*/  LDL.LU R26, [R1+0x184] ;  /* 0x00018400011a7983 */ /* 0x000f280000300800 */
[----:B------:R-:W4:Y:S04]  /*1ffa0*/  LDL.LU R25, [R1+0x180] ;  /* 0x0001800001197983 */ /* 0x000f280000300800 */
[----:B------:R-:W4:Y:S04]  /*1ffb0*/  LDL.LU R24, [R1+0x17c] ;  /* 0x00017c0001187983 */ /* 0x000f280000300800 */
[----:B------:R-:W4:Y:S04]  /*1ffc0*/  LDL.LU R23, [R1+0x178] ;  /* 0x0001780001177983 */ /* 0x000f280000300800 */
[----:B------:R-:W4:Y:S04]  /*1ffd0*/  LDL.LU R22, [R1+0x174] ;  /* 0x0001740001167983 */ /* 0x000f280000300800 */
[----:B------:R-:W4:Y:S04]  /*1ffe0*/  LDL.LU R21, [R1+0x170] ;  /* 0x0001700001157983 */ /* 0x000f280000300800 */
[----:B------:R-:W3:Y:S04]  /*1fff0*/  LDL.LU R8, [R1+0x16c] ;  /* 0x00016c0001087983 */ /* 0x000ee80000300800 */
[----:B------:R-:W4:Y:S04]  /*20000*/  LDL.LU R7, [R1+0x168] ;  /* 0x0001680001077983 */ /* 0x000f280000300800 */
        /* <DEDUP_REMOVED lines=14> */
[----:B------:R-:W4:Y:S01]  /*200f0*/  LDL.LU R10, [R1+0x12c] ;  /* 0x00012c00010a7983 */ /* 0x000f220000300800 */
[----:B--2---:R-:W-:-:S05]  /*20100*/  SEL R0, R20, R0, !P0 ;  /* 0x0000000014007207 */ /* 0x004fca0004000000 */
[----:B------:R0:W-:Y:S04]  /*20110*/  STL [R1+0x1a4], R0 ;  /* 0x0001a40001007387 */ /* 0x0001e80000100800 */
[----:B0-----:R-:W2:Y:S02]  /*20120*/  LDL.LU R0, [R1+0x3388] ;  /* 0x0033880001007983 */ /* 0x001ea40000300800 */
[----:B--2---:R-:W-:-:S05]  /*20130*/  SEL R0, R20, R0, !P0 ;  /* 0x0000000014007207 */ /* 0x004fca0004000000 */
[----:B------:R0:W-:Y:S04]  /*20140*/  STL [R1+0x1a0], R0 ;  /* 0x0001a00001007387 */ /* 0x0001e80000100800 */
[----:B0-----:R-:W2:Y:S02]  /*20150*/  LDL.LU R0, [R1+0x3384] ;  /* 0x0033840001007983 */ /* 0x001ea40000300800 */
[----:B--2---:R-:W-:-:S05]  /*20160*/  SEL R0, R20, R0, !P0 ;  /* 0x0000000014007207 */ /* 0x004fca0004000000 */
[----:B------:R0:W-:Y:S04]  /*20170*/  STL [R1+0x19c], R0 ;  /* 0x00019c0001007387 */ /* 0x0001e80000100800 */
[----:B0-----:R-:W2:Y:S01]  /*20180*/  LDL.LU R0, [R1+0x3380] ;  /* 0x0033800001007983 */ /* 0x001ea20000300800 */
[C---:B-----5:R-:W-:Y:S02]  /*20190*/  SEL R9, R20.reuse, R9, !P0 ;  /* 0x0000000914097207 */ /* 0x060fe40004000000 */
[C---:B---3--:R-:W-:Y:S02]  /*201a0*/  SEL R8, R20.reuse, R8, !P0 ;  /* 0x0000000814087207 */ /* 0x048fe40004000000 */
[C---:B----4-:R-:W-:Y:S02]  /*201b0*/  SEL R7, R20.reuse, R7, !P0 ;  /* 0x0000000714077207 */ /* 0x050fe40004000000 */
[----:B------:R-:W-:-:S02]  /*201c0*/  SEL R4, R20, R4, !P0 ;  /* 0x0000000414047207 */ /* 0x000fc40004000000 */
[----:B--2---:R-:W-:-:S05]  /*201d0*/  SEL R0, R20, R0, !P0 ;  /* 0x0000000014007207 */ /* 0x004fca0004000000 */
[----:B------:R0:W-:Y:S02]  /*201e0*/  STL [R1+0x198], R0 ;  /* 0x0001980001007387 */ /* 0x0001e40000100800 */
[C---:B0-----:R-:W-:Y:S02]  /*201f0*/  SEL R0, R20.reuse, R17, !P0 ;  /* 0x0000001114007207 */ /* 0x041fe40004000000 */
[----:B------:R-:W-:-:S03]  /*20200*/  SEL R17, R20, R27, !P0 ;  /* 0x0000001b14117207 */ /* 0x000fc60004000000 */
[----:B------:R0:W-:Y:S04]  /*20210*/  STL [R1+0x194], R0 ;  /* 0x0001940001007387 */ /* 0x0001e80000100800 */
[----:B------:R-:W-:Y:S01]  /*20220*/  STL [R1+0x190], R17 ;  /* 0x0001901101007387 */ /* 0x000fe20000100800 */
[----:B0-----:R-:W-:-:S03]  /*20230*/  SEL R0, R20, R14, !P0 ;  /* 0x0000000e14007207 */ /* 0x001fc60004000000 */
        /* <DEDUP_REMOVED lines=14> */
[----:B------:R-:W-:Y:S01]  /*20320*/  STL [R1+0x16c], R8 ;  /* 0x00016c0801007387 */ /* 0x000fe20000100800 */
[----:B0-----:R-:W-:-:S03]  /*20330*/  SEL R0, R20, R5, !P0 ;  /* 0x0000000514007207 */ /* 0x001fc60004000000 */
[----:B------:R-:W-:Y:S01]  /*20340*/  STL [R1+0x168], R7 ;  /* 0x0001680701007387 */ /* 0x000fe20000100800 */
[----:B------:R-:W-:-:S03]  /*20350*/  SEL R5, R20, R16, !P0 ;  /* 0x0000001014057207 */ /* 0x000fc60004000000 */
        /* <DEDUP_REMOVED lines=169> */
[C---:B---3--:R-:W-:Y:S02]  /*20df0*/  SEL R27, R20.reuse, R27, !P0 ;  /* 0x0000001b141b7207 */ /* 0x048fe40004000000 */
[C---:B----4-:R-:W-:Y:S02]  /*20e00*/  SEL R14, R20.reuse, R14, !P0 ;  /* 0x0000000e140e7207 */ /* 0x050fe40004000000 */
[C---:B-----5:R-:W-:Y:S02]  /*20e10*/  SEL R9, R20.reuse, R9, !P0 ;  /* 0x0000000914097207 */ /* 0x060fe40004000000 */
[----:B------:R-:W-:-:S02]  /*20e20*/  SEL R26, R20, R26, !P0 ;  /* 0x0000001a141a7207 */ /* 0x000fc40004000000 */
[C---:B------:R-:W-:Y:S02]  /*20e30*/  SEL R25, R20.reuse, R25, !P0 ;  /* 0x0000001914197207 */ /* 0x040fe40004000000 */
[C---:B------:R-:W-:Y:S02]  /*20e40*/  SEL R24, R20.reuse, R24, !P0 ;  /* 0x0000001814187207 */ /* 0x040fe40004000000 */
[C---:B------:R-:W-:Y:S02]  /*20e50*/  SEL R23, R20.reuse, R23, !P0 ;  /* 0x0000001714177207 */ /* 0x040fe40004000000 */
[C---:B------:R-:W-:Y:S02]  /*20e60*/  SEL R22, R20.reuse, R22, !P0 ;  /* 0x0000001614167207 */ /* 0x040fe40004000000 */
[C---:B------:R-:W-:Y:S02]  /*20e70*/  SEL R21, R20.reuse, R21, !P0 ;  /* 0x0000001514157207 */ /* 0x040fe40004000000 */
        /* <DEDUP_REMOVED lines=14> */
[----:B--2---:R-:W-:-:S05]  /*20f60*/  SEL R0, R20, R0, !P0 ;  /* 0x0000000014007207 */ /* 0x004fca0004000000 */
[----:B------:R0:W-:Y:S04]  /*20f70*/  STL [R1+0x9c], R0 ;  /* 0x00009c0001007387 */ /* 0x0001e80000100800 */
[----:B0-----:R-:W2:Y:S04]  /*20f80*/  LDL.LU R0, [R1+0x3364] ;  /* 0x0033640001007983 */ /* 0x001ea80000300800 */
[----:B------:R0:W-:Y:S04]  /*20f90*/  STL [R1+0x94], R27 ;  /* 0x0000941b01007387 */ /* 0x0001e80000100800 */
[----:B0-----:R-:W3:Y:S04]  /*20fa0*/  LDL.LU R27, [R1+0x3360] ;  /* 0x00336000011b7983 */ /* 0x001ee80000300800 */
[----:B------:R0:W-:Y:S04]  /*20fb0*/  STL [R1+0x90], R14 ;  /* 0x0000900e01007387 */ /* 0x0001e80000100800 */
[----:B0-----:R-:W4:Y:S04]  /*20fc0*/  LDL.LU R14, [R1+0x335c] ;  /* 0x00335c00010e7983 */ /* 0x001f280000300800 */
[----:B------:R0:W-:Y:S04]  /*20fd0*/  STL [R1+0x8c], R9 ;  /* 0x00008c0901007387 */ /* 0x0001e80000100800 */
[----:B0-----:R-:W5:Y:S04]  /*20fe0*/  LDL.LU R9, [R1+0x3358] ;  /* 0x0033580001097983 */ /* 0x001f680000300800 */
        /* <DEDUP_REMOVED lines=9> */
[----:B0-----:R-:W3:Y:S04]  /*21080*/  LDL.LU R22, [R1+0x3344] ;  /* 0x0033440001167983 */ /* 0x001ee80000300800 */
[----:B------:R0:W-:Y:S04]  /*21090*/  STL [R1+0x64], R21 ;  /* 0x0000641501007387 */ /* 0x0001e80000100800 */
[----:B0-----:R-:W2:Y:S04]  /*210a0*/  LDL.LU R21, [R1+0x3340] ;  /* 0x0033400001157983 */ /* 0x001ea80000300800 */
[----:B------:R0:W-:Y:S04]  /*210b0*/  STL [R1+0x60], R8 ;  /* 0x0000600801007387 */ /* 0x0001e80000100800 */
[----:B0-----:R-:W5:Y:S04]  /*210c0*/  LDL.LU R8, [R1+0x333c] ;  /* 0x00333c0001087983 */ /* 0x001f680000300800 */
        /* <DEDUP_REMOVED lines=13> */
[----:B0-----:R-:W3:Y:S04]  /*211a0*/  LDL.LU R19, [R1+0x3320] ;  /* 0x0033200001137983 */ /* 0x001ee80000300800 */
[----:B------:R0:W-:Y:S04]  /*211b0*/  STL [R1+0x38], R13 ;  /* 0x0000380d01007387 */ /* 0x0001e80000100800 */
[----:B0-----:R-:W4:Y:S04]  /*211c0*/  LDL.LU R13, [R1+0x331c] ;  /* 0x00331c00010d7983 */ /* 0x001f280000300800 */
[----:B------:R0:W-:Y:S04]  /*211d0*/  STL [R1+0x34], R12 ;  /* 0x0000340c01007387 */ /* 0x0001e80000100800 */
[----:B0-----:R-:W2:Y:S04]  /*211e0*/  LDL.LU R12, [R1+0x3318] ;  /* 0x00331800010c7983 */ /* 0x001ea80000300800 */
[----:B------:R0:W-:Y:S04]  /*211f0*/  STL [R1+0x30], R11 ;  /* 0x0000300b01007387 */ /* 0x0001e80000100800 */
[----:B0-----:R-:W5:Y:S04]  /*21200*/  LDL.LU R11, [R1+0x3314] ;  /* 0x00331400010b7983 */ /* 0x001f680000300800 */
[----:B------:R0:W-:Y:S04]  /*21210*/  STL [R1+0x2c], R18 ;  /* 0x00002c1201007387 */ /* 0x0001e80000100800 */
[----:B0-----:R-:W3:Y:S04]  /*21220*/  LDL.LU R18, [R1+0x3310] ;  /* 0x0033100001127983 */ /* 0x001ee80000300800 */
[----:B------:R0:W-:Y:S04]  /*21230*/  STL [R1+0x28], R15 ;  /* 0x0000280f01007387 */ /* 0x0001e80000100800 */
[----:B0-----:R-:W5:Y:S04]  /*21240*/  LDL.LU R15, [R1+0x330c] ;  /* 0x00330c00010f7983 */ /* 0x001f680000300800 */
[----:B------:R0:W-:Y:S04]  /*21250*/  STL [R1+0x24], R10 ;  /* 0x0000240a01007387 */ /* 0x0001e80000100800 */
[----:B0-----:R-:W4:Y:S01]  /*21260*/  LDL.LU R10, [R1+0x3308] ;  /* 0x00330800010a7983 */ /* 0x001f220000300800 */
[----:B------:R-:W-:-:S02]  /*21270*/  SEL R17, R20, R17, !P0 ;  /* 0x0000001114117207 */ /* 0x000fc40004000000 */
[C---:B------:R-:W-:Y:S02]  /*21280*/  SEL R4, R20.reuse, R4, !P0 ;  /* 0x0000000414047207 */ /* 0x040fe40004000000 */
[C---:B------:R-:W-:Y:S01]  /*21290*/  SEL R28, R20.reuse, R28, !P0 ;  /* 0x0000001c141c7207 */ /* 0x040fe20004000000 */
[----:B------:R0:W-:Y:S04]  /*212a0*/  STL [R1+0x240], R17 ;  /* 0x0002401101007387 */ /* 0x0001e80000100800 */
[----:B------:R4:W-:Y:S04]  /*212b0*/  STL [R1+0x7f8], R4 ;  /* 0x0007f80401007387 */ /* 0x0009e80000100800 */
[----:B------:R1:W-:Y:S01]  /*212c0*/  STL [R1+0x7fc], R28 ;  /* 0x0007fc1c01007387 */ /* 0x0003e20000100800 */
[----:B0-----:R-:W-:-:S02]  /*212d0*/  SEL R17, R20, R29, !P0 ;  /* 0x0000001d14117207 */ /* 0x001fc40004000000 */
[C---:B----4-:R-:W-:Y:S02]  /*212e0*/  SEL R4, R20.reuse, R10, !P0 ;  /* 0x0000000a14047207 */ /* 0x050fe40004000000 */
[----:B------:R-:W4:Y:S01]  /*212f0*/  LDL.LU R10, [R1+0x3304] ;  /* 0x00330400010a7983 */ /* 0x000f220000300800 */
[C---:B-1----:R-:W-:Y:S02]  /*21300*/  SEL R28, R20.reuse, R13, !P0 ;  /* 0x0000000d141c7207 */ /* 0x042fe40004000000 */
[C---:B------:R-:W-:Y:S01]  /*21310*/  SEL R13, R20.reuse, R24, !P0 ;  /* 0x00000018140d7207 */ /* 0x040fe20004000000 */
[----:B------:R-:W-:Y:S04]  /*21320*/  STL [R1+0x800], R17 ;  /* 0x0008001101007387 */ /* 0x000fe80000100800 */
[----:B------:R2:W-:Y:S02]  /*21330*/  STL [R1+0x804], R4 ;  /* 0x0008040401007387 */ /* 0x0005e40000100800 */
[----:B--2---:R-:W-:-:S02]  /*21340*/  SEL R4, R20, R12, !P0 ;  /* 0x0000000c14047207 */ /* 0x004fc40004000000 */
[C---:B------:R-:W-:Y:S02]  /*21350*/  SEL R12, R20.reuse, R21, !P0 ;  /* 0x00000015140c7207 */ /* 0x040fe40004000000 */
[C---:B------:R-:W-:Y:S01]  /*21360*/  SEL R21, R20.reuse, R26, !P0 ;  /* 0x0000001a14157207 */ /* 0x040fe20004000000 */
[----:B------:R-:W-:Y:S02]  /*21370*/  IMAD.MOV.U32 R26, RZ, RZ, R13 ;  /* 0x000000ffff1a7224 */ /* 0x000fe400078e000d */
[----:B------:R-:W0:Y:S01]  /*21380*/  S2R R13, SR_TID.X ;  /* 0x00000000000d7919 */ /* 0x000e220000002100 */
[----:B-----5:R-:W-:-:S05]  /*21390*/  SEL R15, R20, R15, !P0 ;  /* 0x0000000f140f7207 */ /* 0x020fca0004000000 */
[----:B------:R-:W-:Y:S02]  /*213a0*/  IMAD.MOV.U32 R24, RZ, RZ, R15 ;  /* 0x000000ffff187224 */ /* 0x000fe400078e000f */
[----:B------:R-:W1:Y:S01]  /*213b0*/  S2R R15, SR_TID.X ;  /* 0x00000000000f7919 */ /* 0x000e620000002100 */
[C---:B---3--:R-:W-:Y:S02]  /*213c0*/  SEL R17, R20.reuse, R18, !P0 ;  /* 0x0000001214117207 */ /* 0x048fe40004000000 */
[----:B------:R-:W-:-:S03]  /*213d0*/  SEL R18, R20, R19, !P0 ;  /* 0x0000001314127207 */ /* 0x000fc60004000000 */
[----:B------:R2:W-:Y:S01]  /*213e0*/  STL [R1+0x80c], R17 ;  /* 0x00080c1101007387 */ /* 0x0005e20000100800 */
[C---:B------:R-:W-:Y:S02]  /*213f0*/  SEL R29, R20.reuse, R11, !P0 ;  /* 0x0000000b141d7207 */ /* 0x040fe40004000000 */
[----:B------:R-:W-:Y:S01]  /*21400*/  SEL R11, R20, R22, !P0 ;  /* 0x00000016140b7207 */ /* 0x000fe20004000000 */
[----:B--2---:R-:W2:Y:S01]  /*21410*/  LDC R17, c[0x0][0x23c] ;  /* 0x00008f00ff117b82 */ /* 0x004ea20000000800 */
[----:B------:R-:W-:Y:S01]  /*21420*/  STL [R1+0x814], R4 ;  /* 0x0008140401007387 */ /* 0x000fe20000100800 */
[----:B0-----:R-:W-:-:S06]  /*21430*/  LOP3.LUT R19, R13, 0x7f, RZ, 0xc0, !PT ;  /* 0x0000007f0d137812 */ /* 0x001fcc00078ec0ff */
[----:B------:R-:W0:Y:S01]  /*21440*/  LDC R13, c[0x0][0x23c] ;  /* 0x00008f00ff0d7b82 */ /* 0x000e220000000800 */
[----:B------:R-:W-:Y:S04]  /*21450*/  STL [R1+0x824], R12 ;  /* 0x0008240c01007387 */ /* 0x000fe80000100800 */
[----:B------:R3:W-:Y:S01]  /*21460*/  STL [R1+0x828], R11 ;  /* 0x0008280b01007387 */ /* 0x0007e20000100800 */
[----:B------:R-:W-:-:S03]  /*21470*/  SEL R22, R20, R23, !P0 ;  /* 0x0000001714167207 */ /* 0x000fc60004000000 */
[----:B------:R-:W5:Y:S01]  /*21480*/  LDL.LU R23, [R1+0x50] ;  /* 0x0000500001177983 */ /* 0x000f620000300800 */
[----:B---3--:R-:W-:-:S05]  /*21490*/  SEL R11, R20, R25, !P0 ;  /* 0x00000019140b7207 */ /* 0x008fca0004000000 */
[----:B------:R1:W-:Y:S01]  /*214a0*/  STL [R1+0x20], R11 ;  /* 0x0000200b01007387 */ /* 0x0003e20000100800 */
[----:B------:R-:W-:Y:S01]  /*214b0*/  IMAD R25, RZ, RZ, -UR6 ;  /* 0x80000006ff197e24 */ /* 0x000fe2000f8e02ff */
[----:B------:R-:W-:Y:S02]  /*214c0*/  SEL R4, R20, R16, !P0 ;  /* 0x0000001014047207 */ /* 0x000fe40004000000 */
[----:B-1----:R-:W-:Y:S01]  /*214d0*/  LOP3.LUT R11, R15, 0x7f, RZ, 0xc0, !PT ;  /* 0x0000007f0f0b7812 */ /* 0x002fe200078ec0ff */
[----:B------:R-:W-:-:S04]  /*214e0*/  IMAD R16, R25, 0x4, R14 ;  /* 0x0000000419107824 */ /* 0x000fc800078e020e */
[----:B--2---:R-:W-:Y:S02]  /*214f0*/  IMAD R12, R11, R17, RZ ;  /* 0x000000110b0c7224 */ /* 0x004fe400078e02ff */
[----:B0-----:R-:W-:Y:S02]  /*21500*/  IMAD R13, R19, R13, RZ ;  /* 0x0000000d130d7224 */ /* 0x001fe400078e02ff */
[----:B------:R-:W-:Y:S02]  /*21510*/  IMAD R11, R17, 0x80, R12 ;  /* 0x00000080110b7824 */ /* 0x000fe400078e020c */
[C---:B------:R-:W-:Y:S01]  /*21520*/  IMAD R17, R25.reuse, 0x4, R16 ;  /* 0x0000000419117824 */ /* 0x040fe200078e0210 */
[----:B------:R0:W-:Y:S03]  /*21530*/  STL [R1+0x32f0], R14 ;  /* 0x0032f00e01007387 */ /* 0x0001e60000100800 */
[----:B------:R-:W-:Y:S01]  /*21540*/  IMAD R19, R25, 0x4, R17 ;  /* 0x0000000419137824 */ /* 0x000fe200078e0211 */
[----:B0-----:R-:W2:Y:S04]  /*21550*/  LDL.LU R14, [R1+0x98] ;  /* 0x00009800010e7983 */ /* 0x001ea80000300800 */
[----:B------:R0:W-:Y:S01]  /*21560*/  STL [R1+0x32e8], R17 ;  /* 0x0032e81101007387 */ /* 0x0001e20000100800 */
[----:B----4-:R-:W-:Y:S01]  /*21570*/  IMAD R10, R10, UR4, RZ ;  /* 0x000000040a0a7c24 */ /* 0x010fe2000f8e02ff */
[----:B------:R-:W-:-:S04]  /*21580*/  ULDC UR4, c[0x0][0x240] ;  /* 0x0000900000047ab9 */ /* 0x000fc80000000800 */
[----:B------:R-:W-:-:S04]  /*21590*/  LEA R15, P1, R10, UR10, 0x1 ;  /* 0x0000000a0a0f7c11 */ /* 0x000fc8000f8208ff */
[----:B------:R-:W-:Y:S01]  /*215a0*/  LEA.HI.X.SX32 R20, R10, UR11, 0x1, P1 ;  /* 0x0000000b0a147c11 */ /* 0x000fe200088f0eff */
[----:B------:R-:W-:Y:S02]  /*215b0*/  ULDC.64 UR10, c[0x0][0x218] ;  /* 0x00008600000a7ab9 */ /* 0x000fe40000000a00 */
[----:B------:R-:W-:Y:S02]  /*215c0*/  LEA R12, P0, R12, UR10, 0x1 ;  /* 0x0000000a0c0c7c11 */ /* 0x000fe4000f8008ff */
[----:B------:R-:W-:Y:S02]  /*215d0*/  LEA R10, P1, R11, UR10, 0x1 ;  /* 0x0000000a0b0a7c11 */ /* 0x000fe4000f8208ff */
[----:B------:R-:W-:Y:S01]  /*215e0*/  LEA.HI.X.SX32 R13, R13, UR11, 0x1, P0 ;  /* 0x0000000b0d0d7c11 */ /* 0x000fe200080f0eff */
[----:B------:R1:W-:Y:S01]  /*215f0*/  STL [R1+0x32c8], R12 ;  /* 0x0032c80c01007387 */ /* 0x0003e20000100800 */
[----:B------:R-:W-:Y:S01]  /*21600*/  LEA.HI.X.SX32 R11, R11, UR11, 0x1, P1 ;  /* 0x0000000b0b0b7c11 */ /* 0x000fe200088f0eff */
[----:B0-----:R-:W-:-:S02]  /*21610*/  IMAD R17, R27, UR4, RZ ;  /* 0x000000041b117c24 */ /* 0x001fc4000f8e02ff */
[----:B------:R0:W-:Y:S04]  /*21620*/  STL [R1+0x32c4], R13 ;  /* 0x0032c40d01007387 */ /* 0x0001e80000100800 */
[----:B------:R-:W3:Y:S01]  /*21630*/  LDL.LU R27, [R1+0x3300] ;  /* 0x00330000011b7983 */ /* 0x000ee20000300800 */
[----:B-1----:R-:W-:-:S03]  /*21640*/  IMAD.MOV.U32 R12, RZ, RZ, R24 ;  /* 0x000000ffff0c7224 */ /* 0x002fc600078e0018 */
[----:B------:R1:W-:Y:S01]  /*21650*/  STL [R1+0x32ec], R19 ;  /* 0x0032ec1301007387 */ /* 0x0003e20000100800 */
[----:B0-----:R-:W-:Y:S02]  /*21660*/  IMAD.MOV.U32 R13, RZ, RZ, R18 ;  /* 0x000000ffff0d7224 */ /* 0x001fe400078e0012 */
[----:B------:R-:W-:Y:S02]  /*21670*/  IMAD R18, R25, 0x4, R19 ;  /* 0x0000000419127824 */ /* 0x000fe400078e0213 */
[----:B------:R-:W-:Y:S02]  /*21680*/  IMAD.MOV.U32 R24, RZ, RZ, R29 ;  /* 0x000000ffff187224 */ /* 0x000fe400078e001d */
[----:B-1----:R-:W-:Y:S02]  /*21690*/  IMAD.MOV.U32 R19, RZ, RZ, R0 ;  /* 0x000000ffff137224 */ /* 0x002fe400078e0000 */
[----:B------:R-:W-:Y:S02]  /*216a0*/  IMAD.MOV.U32 R0, RZ, RZ, R28 ;  /* 0x000000ffff007224 */ /* 0x000fe400078e001c */
[----:B------:R-:W-:Y:S01]  /*216b0*/  IMAD.WIDE R28, R17, 0x2, R10 ;  /* 0x00000002111c7825 */ /* 0x000fe200078e020a */
[----:B------:R-:W-:Y:S04]  /*216c0*/  STL [R1+0xc], R17 ;  /* 0x00000c1101007387 */ /* 0x000fe80000100800 */
[----:B------:R0:W-:Y:S04]  /*216d0*/  STL.64 [R1+0x10], R28 ;  /* 0x0000101c01007387 */ /* 0x0001e80000100a00 */
[----:B0-----:R-:W4:Y:S01]  /*216e0*/  LDL.LU.64 R28, [R1+0x32f8] ;  /* 0x0032f800011c7983 */ /* 0x001f220000300a00 */
[----:B------:R-:W0:Y:S03]  /*216f0*/  S2R R17, SR_TID.X ;  /* 0x0000000000117919 */ /* 0x000e260000002100 */
[----:B------:R1:W-:Y:S04]  /*21700*/  STL [R1+0x32d0], R10 ;  /* 0x0032d00a01007387 */ /* 0x0003e80000100800 */
[----:B------:R5:W-:Y:S04]  /*21710*/  STL [R1+0x32cc], R11 ;  /* 0x0032cc0b01007387 */ /* 0x000be80000100800 */
[----:B------:R5:W-:Y:S01]  /*21720*/  STL [R1+0x32e4], R18 ;  /* 0x0032e41201007387 */ /* 0x000be20000100800 */
[----:B-1----:R-:W-:Y:S01]  /*21730*/  IMAD.MOV.U32 R10, RZ, RZ, R0 ;  /* 0x000000ffff0a7224 */ /* 0x002fe200078e0000 */
[----:B0-----:R-:W-:-:S04]  /*21740*/  SHF.R.U32.HI R17, RZ, 0x5, R17 ;  /* 0x00000005ff117819 */ /* 0x001fc80000011611 */
[----:B------:R-:W-:-:S04]  /*21750*/  SGXT.U32 R17, R17, 0x2 ;  /* 0x000000021111781a */ /* 0x000fc80000000000 */
[----:B------:R-:W-:Y:S01]  /*21760*/  LOP3.LUT R17, R17, 0xfc, RZ, 0xfc, !PT ;  /* 0x000000fc11117812 */ /* 0x000fe200078efcff */
[----:B------:R-:W-:-:S04]  /*21770*/  IMAD R0, R25, 0x4, R18 ;  /* 0x0000000419007824 */ /* 0x000fc800078e0212 */
[----:B------:R-:W-:Y:S02]  /*21780*/  IMAD R17, R17, UR6, RZ ;  /* 0x0000000611117c24 */ /* 0x000fe4000f8e02ff */
[----:B-----5:R-:W-:-:S03]  /*21790*/  IMAD.MOV.U32 R11, RZ, RZ, R19 ;  /* 0x000000ffff0b7224 */ /* 0x020fc600078e0013 */
[-C--:B------:R-:W-:Y:S01]  /*217a0*/  LEA R18, P3, R17, R15.reuse, 0x1 ;  /* 0x0000000f11127211 */ /* 0x080fe200078608ff */
[----:B------:R-:W-:Y:S01]  /*217b0*/  IMAD.MOV.U32 R19, RZ, RZ, R21 ;  /* 0x000000ffff137224 */ /* 0x000fe200078e0015 */
[----:B------:R-:W5:Y:S01]  /*217c0*/  LDL.LU R17, [R1] ;  /* 0x0000000001117983 */ /* 0x000f620000300800 */
[----:B------:R-:W-:-:S03]  /*217d0*/  LEA R21, P5, R23, R15, 0x1 ;  /* 0x0000000f17157211 */ /* 0x000fc600078a08ff */
[----:B------:R2:W-:Y:S04]  /*217e0*/  STL [R1+0x319c], R18 ;  /* 0x00319c1201007387 */ /* 0x0005e80000100800 */
[----:B------:R0:W-:Y:S01]  /*217f0*/  STL [R1+0x31a0], R21 ;  /* 0x0031a01501007387 */ /* 0x0001e20000100800 */
[----:B--2---:R-:W-:-:S05]  /*21800*/  LEA R18, P4, R14, R15, 0x1 ;  /* 0x0000000f0e127211 */ /* 0x004fca00078808ff */
[----:B------:R4:W-:Y:S01]  /*21810*/  STL [R1+0x31a4], R18 ;  /* 0x0031a41201007387 */ /* 0x0009e20000100800 */
[----:B0-----:R-:W-:Y:S01]  /*21820*/  IMAD R21, R25, 0x4, R0 ;  /* 0x0000000419157824 */ /* 0x001fe200078e0200 */
[----:B----4-:R-:W-:-:S05]  /*21830*/  LEA R18, P0, R29, R15, 0x1 ;  /* 0x0000000f1d127211 */ /* 0x010fca00078008ff */
[----:B------:R0:W-:Y:S02]  /*21840*/  STL [R1+0x31a8], R18 ;  /* 0x0031a81201007387 */ /* 0x0001e40000100800 */
[----:B0-----:R-:W-:-:S05]  /*21850*/  LEA R18, P1, R28, R15, 0x1 ;  /* 0x0000000f1c127211 */ /* 0x001fca00078208ff */
[----:B------:R3:W-:Y:S02]  /*21860*/  STL [R1+0x31ac], R18 ;  /* 0x0031ac1201007387 */ /* 0x0007e40000100800 */
[----:B---3--:R-:W-:-:S05]  /*21870*/  LEA R18, P2, R27, R15, 0x1 ;  /* 0x0000000f1b127211 */ /* 0x008fca00078408ff */
[----:B------:R0:W-:Y:S04]  /*21880*/  STL [R1+0x31b0], R18 ;  /* 0x0031b01201007387 */ /* 0x0001e80000100800 */
[----:B------:R1:W-:Y:S01]  /*21890*/  STL [R1+0x32e0], R21 ;  /* 0x0032e01501007387 */ /* 0x0003e20000100800 */
[----:B0-----:R-:W-:Y:S02]  /*218a0*/  IMAD.MOV.U32 R18, RZ, RZ, R26 ;  /* 0x000000ffff127224 */ /* 0x001fe400078e001a */
[----:B------:R-:W-:Y:S02]  /*218b0*/  IMAD.MOV.U32 R26, RZ, RZ, R22 ;  /* 0x000000ffff1a7224 */ /* 0x000fe400078e0016 */
[----:B------:R-:W-:Y:S02]  /*218c0*/  IMAD R22, R25, 0x4, R21 ;  /* 0x0000000419167824 */ /* 0x000fe400078e0215 */
[----:B-1----:R-:W0:Y:S02]  /*218d0*/  S2R R21, SR_TID.X ;  /* 0x0000000000157919 */ /* 0x002e240000002100 */
[----:B0-----:R-:W-:-:S04]  /*218e0*/  SHF.R.U32.HI R21, RZ, 0x5, R21 ;  /* 0x00000005ff157819 */ /* 0x001fc80000011615 */
[----:B------:R-:W-:-:S04]  /*218f0*/  SGXT.U32 R21, R21, 0x2 ;  /* 0x000000021515781a */ /* 0x000fc80000000000 */
[----:B------:R-:W-:-:S05]  /*21900*/  LOP3.LUT R21, R21, 0xfc, RZ, 0xfc, !PT ;  /* 0x000000fc15157812 */ /* 0x000fca00078efcff */
[----:B------:R-:W-:-:S05]  /*21910*/  IMAD R21, R21, UR6, RZ ;  /* 0x0000000615157c24 */ /* 0x000fca000f8e02ff */
[----:B------:R-:W-:-:S05]  /*21920*/  LEA.HI.X.SX32 R21, R21, R20, 0x1, P3 ;  /* 0x0000001415157211 */ /* 0x000fca00018f0eff */
[----:B------:R0:W-:Y:S02]  /*21930*/  STL [R1+0x3194], R21 ;  /* 0x0031941501007387 */ /* 0x0001e40000100800 */
[----:B0-----:R-:W-:Y:S01]  /*21940*/  IMAD.MOV.U32 R21, RZ, RZ, R13 ;  /* 0x000000ffff157224 */ /* 0x001fe200078e000d */
[----:B------:R-:W-:-:S05]  /*21950*/  LEA R13, P3, R6, R15, 0x1 ;  /* 0x0000000f060d7211 */ /* 0x000fca00078608ff */
[----:B------:R0:W-:Y:S02]  /*21960*/  STL [R1+0x3198], R13 ;  /* 0x0031980d01007387 */ /* 0x0001e40000100800 */
[----:B0-----:R-:W-:-:S05]  /*21970*/  LEA.HI.X.SX32 R13, R23, R20, 0x1, P5 ;  /* 0x00000014170d7211 */ /* 0x001fca00028f0eff */
[----:B------:R0:W-:Y:S02]  /*21980*/  STL [R1+0x318c], R13 ;  /* 0x00318c0d01007387 */ /* 0x0001e40000100800 */
[----:B0-----:R-:W-:-:S05]  /*21990*/  LEA R13, P5, R2, R15, 0x1 ;  /* 0x0000000f020d7211 */ /* 0x001fca00078a08ff */
[----:B------:R0:W-:Y:S01]  /*219a0*/  STL [R1+0x3190], R13 ;  /* 0x0031900d01007387 */ /* 0x0001e20000100800 */
[-C--:B------:R-:W-:Y:S02]  /*219b0*/  LEA.HI.X.SX32 R29, R29, R20.reuse, 0x1, P0 ;  /* 0x000000141d1d7211 */ /* 0x080fe400000f0eff */
[----:B0-----:R-:W-:Y:S02]  /*219c0*/  LEA.HI.X.SX32 R13, R14, R20, 0x1, P4 ;  /* 0x000000140e0d7211 */ /* 0x001fe400020f0eff */
[----:B------:R-:W-:-:S03]  /*219d0*/  LEA R14, P4, R3, R15, 0x1 ;  /* 0x0000000f030e7211 */ /* 0x000fc600078808ff */
[----:B------:R-:W-:Y:S04]  /*219e0*/  STL [R1+0x3184], R13 ;  /* 0x0031840d01007387 */ /* 0x000fe80000100800 */
[----:B------:R0:W-:Y:S04]  /*219f0*/  STL [R1+0x3188], R14 ;  /* 0x0031880e01007387 */ /* 0x0001e80000100800 */
[----:B------:R1:W-:Y:S01]  /*21a00*/  STL [R1+0x317c], R29 ;  /* 0x00317c1d01007387 */ /* 0x0003e20000100800 */
[----:B0-----:R-:W-:-:S04]  /*21a10*/  IMAD R14, RZ, RZ, -UR6 ;  /* 0x80000006ff0e7e24 */ /* 0x001fc8000f8e02ff */
[----:B------:R-:W-:Y:S02]  /*21a20*/  IMAD R14, R14, 0x4, R3 ;  /* 0x000000040e0e7824 */ /* 0x000fe400078e0203 */
[----:B-1----:R-:W-:Y:S02]  /*21a30*/  IMAD.MOV.U32 R29, RZ, RZ, R11 ;  /* 0x000000ffff1d7224 */ /* 0x002fe400078e000b */
[----:B------:R-:W-:Y:S01]  /*21a40*/  IMAD.MOV.U32 R11, RZ, RZ, R4 ;  /* 0x000000ffff0b7224 */ /* 0x000fe200078e0004 */
[----:B------:R-:W-:-:S05]  /*21a50*/  LEA R4, P0, R14, R15, 0x1 ;  /* 0x0000000f0e047211 */ /* 0x000fca00078008ff */
[----:B------:R0:W-:Y:S04]  /*21a60*/  STL [R1+0x3180], R4 ;  /* 0x0031800401007387 */ /* 0x0001e80000100800 */
[----:B0-----:R-:W2:Y:S01]  /*21a70*/  LDL.LU R4, [R1+0x32f4] ;  /* 0x0032f40001047983 */ /* 0x001ea20000300800 */
[C---:B------:R-:W-:Y:S01]  /*21a80*/  IMAD R23, R25.reuse, 0x4, R22 ;  /* 0x0000000419177824 */ /* 0x040fe200078e0216 */
[----:B------:R-:W-:Y:S01]  /*21a90*/  LEA.HI.X.SX32 R28, R28, R20, 0x1, P1 ;  /* 0x000000141c1c7211 */ /* 0x000fe200008f0eff */
[----:B------:R-:W-:Y:S02]  /*21aa0*/  IMAD.MOV.U32 R13, RZ, RZ, R24 ;  /* 0x000000ffff0d7224 */ /* 0x000fe400078e0018 */
[C---:B------:R-:W-:Y:S02]  /*21ab0*/  IMAD R24, R25.reuse, 0x4, R23 ;  /* 0x0000000419187824 */ /* 0x040fe400078e0217 */
[----:B------:R0:W-:Y:S02]  /*21ac0*/  STL [R1+0x3174], R28 ;  /* 0x0031741c01007387 */ /* 0x0001e40000100800 */
[----:B------:R-:W-:-:S02]  /*21ad0*/  IMAD R25, R25, 0x4, R24 ;  /* 0x0000000419197824 */ /* 0x000fc400078e0218 */
[----:B------:R2:W-:Y:S01]  /*21ae0*/  STL [R1+0x32dc], R24 ;  /* 0x0032dc1801007387 */ /* 0x0005e20000100800 */
[-C--:B------:R-:W-:Y:S01]  /*21af0*/  LEA.HI.X.SX32 R27, R27, R20.reuse, 0x1, P2 ;  /* 0x000000141b1b7211 */ /* 0x080fe200010f0eff */
[----:B0-----:R-:W-:Y:S02]  /*21b00*/  IMAD.MOV.U32 R28, RZ, RZ, R19 ;  /* 0x000000ffff1c7224 */ /* 0x001fe400078e0013 */
[----:B------:R-:W-:Y:S01]  /*21b10*/  IMAD R19, RZ, RZ, -UR6 ;  /* 0x80000006ff137e24 */ /* 0x000fe2000f8e02ff */
[----:B------:R-:W-:Y:S02]  /*21b20*/  LEA.HI.X.SX32 R6, R6, R20, 0x1, P3 ;  /* 0x0000001406067211 */ /* 0x000fe400018f0eff */
[----:B--2---:R-:W-:Y:S01]  /*21b30*/  LEA R24, P1, R4, R15, 0x1 ;  /* 0x0000000f04187211 */ /* 0x004fe200078208ff */
[----:B------:R-:W-:-:S04]  /*21b40*/  IMAD R19, R19, 0x4, R4 ;  /* 0x0000000413137824 */ /* 0x000fc800078e0204 */
[----:B------:R-:W-:Y:S04]  /*21b50*/  STL [R1+0x3178], R24 ;  /* 0x0031781801007387 */ /* 0x000fe80000100800 */
[----:B------:R0:W-:Y:S02]  /*21b60*/  STL [R1+0x316c], R27 ;  /* 0x00316c1b01007387 */ /* 0x0001e40000100800 */
[----:B0-----:R-:W-:Y:S01]  /*21b70*/  IMAD.MOV.U32 R27, RZ, RZ, R18 ;  /* 0x000000ffff1b7224 */ /* 0x001fe200078e0012 */
[----:B------:R-:W-:-:S05]  /*21b80*/  LEA R18, P2, R19, R15, 0x1 ;  /* 0x0000000f13127211 */ /* 0x000fca00078408ff */
[----:B------:R-:W-:Y:S04]  /*21b90*/  STL [R1+0x3170], R18 ;  /* 0x0031701201007387 */ /* 0x000fe80000100800 */
[----:B------:R5:W-:Y:S02]  /*21ba0*/  STL [R1+0x3164], R6 ;  /* 0x0031640601007387 */ /* 0x000be40000100800 */
[----:B-----5:R-:W-:-:S05]  /*21bb0*/  LEA R6, P3, R17, R15, 0x1 ;  /* 0x0000000f11067211 */ /* 0x020fca00078608ff */
[----:B------:R0:W-:Y:S02]  /*21bc0*/  STL [R1+0x3168], R6 ;  /* 0x0031680601007387 */ /* 0x0001e40000100800 */
[----:B0-----:R-:W-:-:S05]  /*21bd0*/  LEA.HI.X.SX32 R6, R2, R20, 0x1, P5 ;  /* 0x0000001402067211 */ /* 0x001fca00028f0eff */
[----:B------:R0:W-:Y:S02]  /*21be0*/  STL [R1+0x315c], R6 ;  /* 0x00315c0601007387 */ /* 0x0001e40000100800 */
[----:B0-----:R-:W-:-:S05]  /*21bf0*/  LEA R6, P5, R5, R15, 0x1 ;  /* 0x0000000f05067211 */ /* 0x001fca00078a08ff */
[----:B------:R0:W-:Y:S02]  /*21c00*/  STL [R1+0x3160], R6 ;  /* 0x0031600601007387 */ /* 0x0001e40000100800 */
[----:B0-----:R-:W-:Y:S02]  /*21c10*/  LEA.HI.X.SX32 R6, R3, R20, 0x1, P4 ;  /* 0x0000001403067211 */ /* 0x001fe400020f0eff */
[----:B------:R-:W-:-:S03]  /*21c20*/  LEA R3, P4, R7, R15, 0x1 ;  /* 0x0000000f07037211 */ /* 0x000fc600078808ff */
[----:B------:R0:W-:Y:S04]  /*21c30*/  STL [R1+0x3154], R6 ;  /* 0x0031540601007387 */ /* 0x0001e80000100800 */
[----:B------:R-:W-:Y:S01]  /*21c40*/  STL [R1+0x3158], R3 ;  /* 0x0031580301007387 */ /* 0x000fe20000100800 */
[----:B0-----:R-:W-:-:S03]  /*21c50*/  LEA.HI.X.SX32 R6, R14, R20, 0x1, P0 ;  /* 0x000000140e067211 */ /* 0x001fc600000f0eff */
[----:B------:R-:W2:Y:S04]  /*21c60*/  LDL.LU R14, [R1+0x32f0] ;  /* 0x0032f000010e7983 */ /* 0x000ea80000300800 */
[----:B------:R0:W-:Y:S02]  /*21c70*/  STL [R1+0x314c], R6 ;  /* 0x00314c0601007387 */ /* 0x0001e40000100800 */
[----:B0-----:R-:W-:-:S05]  /*21c80*/  LEA R6, P0, R8, R15, 0x1 ;  /* 0x0000000f08067211 */ /* 0x001fca00078008ff */
[----:B------:R0:W-:Y:S02]  /*21c90*/  STL [R1+0x3150], R6 ;  /* 0x0031500601007387 */ /* 0x0001e40000100800 */
[----:B0-----:R-:W-:-:S05]  /*21ca0*/  LEA.HI.X.SX32 R6, R4, R20, 0x1, P1 ;  /* 0x0000001404067211 */ /* 0x001fca00008f0eff */
[----:B------:R0:W-:Y:S02]  /*21cb0*/  STL [R1+0x3144], R6 ;  /* 0x0031440601007387 */ /* 0x0001e40000100800 */
[----:B0-----:R-:W-:-:S05]  /*21cc0*/  LEA R6, P1, R9, R15, 0x1 ;  /* 0x0000000f09067211 */ /* 0x001fca00078208ff */
[----:B------:R0:W-:Y:S01]  /*21cd0*/  STL [R1+0x3148], R6 ;  /* 0x0031480601007387 */ /* 0x0001e20000100800 */
[-C--:B------:R-:W-:Y:S02]  /*21ce0*/  LEA.HI.X.SX32 R17, R17, R20.reuse, 0x1, P3 ;  /* 0x0000001411117211 */ /* 0x080fe400018f0eff */
[----:B0-----:R-:W-:Y:S02]  /*21cf0*/  LEA.HI.X.SX32 R6, R19, R20, 0x1, P2 ;  /* 0x0000001413067211 */ /* 0x001fe400010f0eff */
[----:B------:R-:W3:Y:S04]  /*21d00*/  LDL.LU R19, [R1+0x32ec] ;  /* 0x0032ec0001137983 */ /* 0x000ee80000300800 */
[----:B------:R2:W-:Y:S02]  /*21d10*/  STL [R1+0x313c], R6 ;  /* 0x00313c0601007387 */ /* 0x0005e40000100800 */
[----:B--2---:R-:W-:-:S05]  /*21d20*/  LEA R6, P2, R14, R15, 0x1 ;  /* 0x0000000f0e067211 */ /* 0x004fca00078408ff */
[----:B------:R-:W-:Y:S04]  /*21d30*/  STL [R1+0x3140], R6 ;  /* 0x0031400601007387 */ /* 0x000fe80000100800 */
[----:B------:R0:W-:Y:S02]  /*21d40*/  STL [R1+0x3134], R17 ;  /* 0x0031341101007387 */ /* 0x0001e40000100800 */
[----:B0-----:R-:W-:-:S05]  /*21d50*/  LEA R17, P3, R16, R15, 0x1 ;  /* 0x0000000f10117211 */ /* 0x001fca00078608ff */
[----:B------:R0:W-:Y:S04]  /*21d60*/  STL [R1+0x3138], R17 ;  /* 0x0031381101007387 */ /* 0x0001e80000100800 */
[----:B0-----:R-:W2:Y:S01]  /*21d70*/  LDL.LU R17, [R1+0x32e8] ;  /* 0x0032e80001117983 */ /* 0x001ea20000300800 */
[----:B------:R-:W-:Y:S02]  /*21d80*/  IMAD R24, RZ, RZ, -UR6 ;  /* 0x80000006ff187e24 */ /* 0x000fe4000f8e02ff */
[----:B------:R-:W-:Y:S02]  /*21d90*/  IMAD.MOV.U32 R18, RZ, RZ, R26 ;  /* 0x000000ffff127224 */ /* 0x000fe400078e001a */
[----:B------:R-:W-:-:S04]  /*21da0*/  IMAD R26, R24, 0x4, R25 ;  /* 0x00000004181a7824 */ /* 0x000fc800078e0219 */
[----:B------:R-:W-:-:S04]  /*21db0*/  IMAD R2, R24, 0x4, R26 ;  /* 0x0000000418027824 */ /* 0x000fc800078e021a */
[----:B------:R-:W-:Y:S01]  /*21dc0*/  IMAD R3, R24, 0x4, R2 ;  /* 0x0000000418037824 */ /* 0x000fe200078e0202 */
[----:B------:R-:W-:-:S03]  /*21dd0*/  LEA.HI.X.SX32 R5, R5, R20, 0x1, P5 ;  /* 0x0000001405057211 */ /* 0x000fc600028f0eff */
[----:B------:R-:W-:-:S04]  /*21de0*/  IMAD R4, R24, 0x4, R3 ;  /* 0x0000000418047824 */ /* 0x000fc800078e0203 */
[C---:B------:R-:W-:Y:S01]  /*21df0*/  IMAD R6, R24.reuse, 0x4, R4 ;  /* 0x0000000418067824 */ /* 0x040fe200078e0204 */
[----:B------:R0:W-:Y:S04]  /*21e00*/  STL [R1+0x312c], R5 ;  /* 0x00312c0501007387 */ /* 0x0001e80000100800 */
[----:B------:R1:W-:Y:S01]  /*21e10*/  STL [R1+0x32d8], R6 ;  /* 0x0032d80601007387 */ /* 0x0003e20000100800 */
[----:B0-----:R-:W-:Y:S02]  /*21e20*/  IMAD R5, R24, 0x4, R6 ;  /* 0x0000000418057824 */ /* 0x001fe400078e0206 */
[----:B-1----:R-:W-:Y:S02]  /*21e30*/  IMAD.MOV.U32 R6, RZ, RZ, R18 ;  /* 0x000000ffff067224 */ /* 0x002fe400078e0012 */
[----:B------:R-:W0:Y:S01]  /*21e40*/  S2R R18, SR_TID.X ;  /* 0x0000000000127919 */ /* 0x000e220000002100 */
[----:B------:R-:W-:-:S02]  /*21e50*/  LEA.HI.X.SX32 R7, R7, R20, 0x1, P4 ;  /* 0x0000001407077211 */ /* 0x000fc400020f0eff */
[-C--:B------:R-:W-:Y:S02]  /*21e60*/  LEA.HI.X.SX32 R8, R8, R20.reuse, 0x1, P0 ;  /* 0x0000001408087211 */ /* 0x080fe400000f0eff */
[-C--:B------:R-:W-:Y:S02]  /*21e70*/  LEA.HI.X.SX32 R9, R9, R20.reuse, 0x1, P1 ;  /* 0x0000001409097211 */ /* 0x080fe400008f0eff */
[----:B------:R-:W-:Y:S02]  /*21e80*/  LEA.HI.X.SX32 R14, R14, R20, 0x1, P2 ;  /* 0x000000140e0e7211 */ /* 0x000fe400010f0eff */
[----:B--2---:R-:W-:-:S05]  /*21e90*/  LEA R24, P5, R17, R15, 0x1 ;  /* 0x0000000f11187211 */ /* 0x004fca00078a08ff */
[----:B------:R1:W-:Y:S02]  /*21ea0*/  STL [R1+0x3130], R24 ;  /* 0x0031301801007387 */ /* 0x0003e40000100800 */
[----:B-1----:R-:W-:Y:S01]  /*21eb0*/  IMAD.MOV.U32 R24, RZ, RZ, R21 ;  /* 0x000000ffff187224 */ /* 0x002fe200078e0015 */
[----:B0-----:R-:W-:Y:S02]  /*21ec0*/  SHF.R.U32.HI R21, RZ, 0x5, R18 ;  /* 0x00000005ff157819 */ /* 0x001fe40000011612 */
[-C--:B---3--:R-:W-:Y:S02]  /*21ed0*/  LEA R18, P4, R19, R15.reuse, 0x1 ;  /* 0x0000000f13127211 */ /* 0x088fe400078808ff */
[----:B------:R-:W-:Y:S01]  /*21ee0*/  SGXT.U32 R21, R21, 0x2 ;  /* 0x000000021515781a */ /* 0x000fe20000000000 */
[----:B------:R-:W-:Y:S04]  /*21ef0*/  STL [R1+0x3124], R7 ;  /* 0x0031240701007387 */ /* 0x000fe80000100800 */
[----:B------:R-:W-:Y:S01]  /*21f00*/  IMAD R21, R21, UR6, RZ ;  /* 0x0000000615157c24 */ /* 0x000fe2000f8e02ff */
[----:B------:R0:W-:Y:S04]  /*21f10*/  STL [R1+0x3128], R18 ;  /* 0x0031281201007387 */ /* 0x0001e80000100800 */
[----:B0-----:R-:W2:Y:S04]  /*21f20*/  LDL.LU R18, [R1+0x32e4] ;  /* 0x0032e40001127983 */ /* 0x001ea80000300800 */
[----:B------:R0:W-:Y:S02]  /*21f30*/  STL [R1+0x311c], R8 ;  /* 0x00311c0801007387 */ /* 0x0001e40000100800 */
[----:B0-----:R-:W-:-:S05]  /*21f40*/  LEA R8, P0, R21, R15, 0x1 ;  /* 0x0000000f15087211 */ /* 0x001fca00078008ff */
[----:B------:R-:W-:Y:S04]  /*21f50*/  STL [R1+0x3120], R8 ;  /* 0x0031200801007387 */ /* 0x000fe80000100800 */
[----:B------:R0:W-:Y:S04]  /*21f60*/  STL [R1+0x3118], R9 ;  /* 0x0031180901007387 */ /* 0x0001e80000100800 */
[----:B0-----:R-:W3:Y:S04]  /*21f70*/  LDL.LU R9, [R1+0x828] ;  /* 0x0008280001097983 */ /* 0x001ee80000300800 */
[----:B------:R0:W-:Y:S04]  /*21f80*/  STL [R1+0x3114], R14 ;  /* 0x0031140e01007387 */ /* 0x0001e80000100800 */
[----:B0-----:R-:W4:Y:S01]  /*21f90*/  LDL.LU R14, [R1+0x7fc] ;  /* 0x0007fc00010e7983 */ /* 0x001f220000300800 */
[----:B------:R-:W-:Y:S01]  /*21fa0*/  IMAD R7, RZ, RZ, -UR6 ;  /* 0x80000006ff077e24 */ /* 0x000fe2000f8e02ff */
[----:B------:R-:W-:Y:S01]  /*21fb0*/  LEA.HI.X.SX32 R16, R16, R20, 0x1, P3 ;  /* 0x0000001410107211 */ /* 0x000fe200018f0eff */
[----:B------:R-:W-:-:S02]  /*21fc0*/  IMAD R8, RZ, RZ, -UR6 ;  /* 0x80000006ff087e24 */ /* 0x000fc4000f8e02ff */
[----:B------:R-:W-:Y:S01]  /*21fd0*/  IMAD R7, R7, 0x4, R5 ;  /* 0x0000000407077824 */ /* 0x000fe200078e0205 */
[-C--:B------:R-:W-:Y:S01]  /*21fe0*/  LEA.HI.X.SX32 R17, R17, R20.reuse, 0x1, P5 ;  /* 0x0000001411117211 */ /* 0x080fe200028f0eff */
[----:B------:R0:W-:Y:S02]  /*21ff0*/  STL [R1+0x3110], R16 ;  /* 0x0031101001007387 */ /* 0x0001e40000100800 */
[----:B------:R-:W-:Y:S01]  /*22000*/  IMAD R8, R8, 0x4, R7 ;  /* 0x0000000408087824 */ /* 0x000fe200078e0207 */
[----:B------:R-:W-:Y:S01]  /*22010*/  LEA.HI.X.SX32 R19, R19, R20, 0x1, P4 ;  /* 0x0000001413137211 */ /* 0x000fe200020f0eff */
[----:B------:R3:W-:Y:S01]  /*22020*/  STL [R1+0x310c], R17 ;  /* 0x00310c1101007387 */ /* 0x0007e20000100800 */
[----:B0-----:R-:W-:-:S03]  /*22030*/  IMAD R16, RZ, RZ, -UR6 ;  /* 0x80000006ff107e24 */ /* 0x001fc6000f8e02ff */
[----:B------:R0:W-:Y:S01]  /*22040*/  STL [R1+0x32d4], R8 ;  /* 0x0032d40801007387 */ /* 0x0001e20000100800 */
[----:B------:R-:W-:Y:S01]  /*22050*/  LEA.HI.X.SX32 R21, R21, R20, 0x1, P0 ;  /* 0x0000001415157211 */ /* 0x000fe200000f0eff */
[----:B---3--:R-:W-:Y:S02]  /*22060*/  IMAD.MOV.U32 R17, RZ, RZ, R9 ;  /* 0x000000ffff117224 */ /* 0x008fe400078e0009 */
[----:B------:R-:W-:Y:S02]  /*22070*/  IMAD R9, R16, 0x4, R8 ;  /* 0x0000000410097824 */ /* 0x000fe400078e0208 */
[----:B0-----:R-:W3:Y:S04]  /*22080*/  LDL.LU R8, [R1+0x80c] ;  /* 0x00080c0001087983 */ /* 0x001ee80000300800 */
[----:B------:R4:W-:Y:S02]  /*22090*/  STL [R1+0x3100], R19 ;  /* 0x0031001301007387 */ /* 0x0009e40000100800 */
[----:B----4-:R-:W-:Y:S01]  /*220a0*/  IMAD.MOV.U32 R19, RZ, RZ, R14 ;  /* 0x000000ffff137224 */ /* 0x010fe200078e000e */
[----:B--2---:R-:W-:-:S05]  /*220b0*/  LEA R14, P1, R18, R15, 0x1 ;  /* 0x0000000f120e7211 */ /* 0x004fca00078208ff */
[----:B------:R0:W-:Y:S02]  /*220c0*/  STL [R1+0x3104], R14 ;  /* 0x0031040e01007387 */ /* 0x0001e40000100800 */
[----:B0-----:R-:W-:-:S05]  /*220d0*/  LEA R14, P2, R0, R15, 0x1 ;  /* 0x0000000f000e7211 */ /* 0x001fca00078408ff */
[----:B------:R-:W-:Y:S04]  /*220e0*/  STL [R1+0x3108], R14 ;  /* 0x0031080e01007387 */ /* 0x000fe80000100800 */
[----:B------:R0:W-:Y:S04]  /*220f0*/  STL [R1+0x30fc], R21 ;  /* 0x0030fc1501007387 */ /* 0x0001e80000100800 */
[----:B0-----:R-:W2:Y:S01]  /*22100*/  LDL.LU R21, [R1+0x32e0] ;  /* 0x0032e00001157983 */ /* 0x001ea20000300800 */
[----:B------:R-:W-:-:S05]  /*22110*/  LEA.HI.X.SX32 R18, R18, R20, 0x1, P1 ;  /* 0x0000001412127211 */ /* 0x000fca00008f0eff */
[----:B------:R0:W-:Y:S02]  /*22120*/  STL [R1+0x30f8], R18 ;  /* 0x0030f81201007387 */ /* 0x0001e40000100800 */
[----:B0-----:R-:W-:Y:S02]  /*22130*/  IMAD.MOV.U32 R18, RZ, RZ, R6 ;  /* 0x000000ffff127224 */ /* 0x001fe400078e0006 */
[----:B------:R-:W-:Y:S01]  /*22140*/  IMAD.MOV.U32 R6, RZ, RZ, R24 ;  /* 0x000000ffff067224 */ /* 0x000fe200078e0018 */
[----:B------:R-:W-:-:S05]  /*22150*/  LEA.HI.X.SX32 R24, R0, R20, 0x1, P2 ;  /* 0x0000001400187211 */ /* 0x000fca00010f0eff */
[----:B------:R2:W-:Y:S02]  /*22160*/  STL [R1+0x30e8], R24 ;  /* 0x0030e81801007387 */ /* 0x0005e40000100800 */
[----:B--2---:R-:W-:-:S05]  /*22170*/  LEA R24, P0, R21, R15, 0x1 ;  /* 0x0000000f15187211 */ /* 0x004fca00078008ff */
[----:B------:R0:W-:Y:S02]  /*22180*/  STL [R1+0x30ec], R24 ;  /* 0x0030ec1801007387 */ /* 0x0001e40000100800 */
[----:B0-----:R-:W-:-:S05]  /*22190*/  LEA R24, P1, R22, R15, 0x1 ;  /* 0x0000000f16187211 */ /* 0x001fca00078208ff */
[----:B------:R0:W-:Y:S02]  /*221a0*/  STL [R1+0x30f0], R24 ;  /* 0x0030f01801007387 */ /* 0x0001e40000100800 */
[----:B0-----:R-:W-:-:S05]  /*221b0*/  LEA R24, P2, R23, R15, 0x1 ;  /* 0x0000000f17187211 */ /* 0x001fca00078408ff */
[----:B------:R0:W-:Y:S04]  /*221c0*/  STL [R1+0x30f4], R24 ;  /* 0x0030f41801007387 */ /* 0x0001e80000100800 */
[----:B0-----:R-:W2:Y:S01]  /*221d0*/  LDL.LU R24, [R1+0x32dc] ;  /* 0x0032dc0001187983 */ /* 0x001ea20000300800 */
[----:B------:R-:W-:-:S05]  /*221e0*/  LEA.HI.X.SX32 R21, R21, R20, 0x1, P0 ;  /* 0x0000001415157211 */ /* 0x000fca00000f0eff */
[----:B------:R0:W-:Y:S02]  /*221f0*/  STL [R1+0x30e4], R21 ;  /* 0x0030e41501007387 */ /* 0x0001e40000100800 */
[-C--:B0-----:R-:W-:Y:S01]  /*22200*/  LEA.HI.X.SX32 R21, R22, R20.reuse, 0x1, P1 ;  /* 0x0000001416157211 */ /* 0x081fe200008f0eff */
[----:B------:R-:W-:Y:S01]  /*22210*/  IMAD.MOV.U32 R22, RZ, RZ, R18 ;  /* 0x000000ffff167224 */ /* 0x000fe200078e0012 */
[----:B------:R-:W-:-:S03]  /*22220*/  LEA.HI.X.SX32 R18, R23, R20, 0x1, P2 ;  /* 0x0000001417127211 */ /* 0x000fc600010f0eff */
[----:B------:R-:W-:Y:S04]  /*22230*/  STL [R1+0x30e0], R21 ;  /* 0x0030e01501007387 */ /* 0x000fe80000100800 */
[----:B------:R2:W-:Y:S02]  /*22240*/  STL [R1+0x30d0], R18 ;  /* 0x0030d01201007387 */ /* 0x0005e40000100800 */
[----:B--2---:R-:W-:-:S05]  /*22250*/  LEA R18, P0, R24, R15, 0x1 ;  /* 0x0000000f18127211 */ /* 0x004fca00078008ff */
[----:B------:R0:W-:Y:S01]  /*22260*/  STL [R1+0x30d4], R18 ;  /* 0x0030d41201007387 */ /* 0x0001e20000100800 */
[----:B------:R-:W-:Y:S02]  /*22270*/  LEA.HI.X.SX32 R24, R24, R20, 0x1, P0 ;  /* 0x0000001418187211 */ /* 0x000fe400000f0eff */
[----:B0-----:R-:W-:-:S05]  /*22280*/  LEA R18, P1, R25, R15, 0x1 ;  /* 0x0000000f19127211 */ /* 0x001fca00078208ff */
[----:B------:R0:W-:Y:S01]  /*22290*/  STL [R1+0x30d8], R18 ;  /* 0x0030d81201007387 */ /* 0x0001e20000100800 */
[----:B------:R-:W-:Y:S02]  /*222a0*/  LEA.HI.X.SX32 R25, R25, R20, 0x1, P1 ;  /* 0x0000001419197211 */ /* 0x000fe400008f0eff */
[----:B0-----:R-:W-:-:S05]  /*222b0*/  LEA R18, P2, R26, R15, 0x1 ;  /* 0x0000000f1a127211 */ /* 0x001fca00078408ff */
[----:B------:R-:W-:Y:S04]  /*222c0*/  STL [R1+0x30dc], R18 ;  /* 0x0030dc1201007387 */ /* 0x000fe80000100800 */
[----:B------:R0:W-:Y:S04]  /*222d0*/  STL [R1+0x30cc], R24 ;  /* 0x0030cc1801007387 */ /* 0x0001e80000100800 */
[----:B0-----:R-:W2:Y:S04]  /*222e0*/  LDL.LU R24, [R1+0x824] ;  /* 0x0008240001187983 */ /* 0x001ea80000300800 */
[----:B------:R0:W-:Y:S02]  /*222f0*/  STL [R1+0x30c8], R25 ;  /* 0x0030c81901007387 */ /* 0x0001e40000100800 */
[----:B0-----:R-:W-:Y:S01]  /*22300*/  IMAD.MOV.U32 R25, RZ, RZ, R19 ;  /* 0x000000ffff197224 */ /* 0x001fe200078e0013 */
[----:B------:R-:W-:Y:S01]  /*22310*/  LEA.HI.X.SX32 R19, R26, R20, 0x1, P2 ;  /* 0x000000141a137211 */ /* 0x000fe200010f0eff */
[----:B------:R-:W-:Y:S01]  /*22320*/  IMAD.MOV.U32 R26, RZ, RZ, R6 ;  /* 0x000000ffff1a7224 */ /* 0x000fe200078e0006 */
[----:B------:R-:W-:-:S03]  /*22330*/  LEA R6, P0, R2, R15, 0x1 ;  /* 0x0000000f02067211 */ /* 0x000fc600078008ff */
[----:B------:R-:W-:Y:S04]  /*22340*/  STL [R1+0x30b8], R19 ;  /* 0x0030b81301007387 */ /* 0x000fe80000100800 */
[----:B------:R0:W-:Y:S02]  /*22350*/  STL [R1+0x30bc], R6 ;  /* 0x0030bc0601007387 */ /* 0x0001e40000100800 */
[----:B0-----:R-:W-:-:S05]  /*22360*/  LEA R6, P1, R3, R15, 0x1 ;  /* 0x0000000f03067211 */ /* 0x001fca00078208ff */
[----:B------:R0:W-:Y:S02]  /*22370*/  STL [R1+0x30c0], R6 ;  /* 0x0030c00601007387 */ /* 0x0001e40000100800 */
[----:B0-----:R-:W-:-:S05]  /*22380*/  LEA R6, P2, R4, R15, 0x1 ;  /* 0x0000000f04067211 */ /* 0x001fca00078408ff */
[----:B------:R0:W-:Y:S04]  /*22390*/  STL [R1+0x30c4], R6 ;  /* 0x0030c40601007387 */ /* 0x0001e80000100800 */
[----:B0-----:R-:W4:Y:S01]  /*223a0*/  LDL.LU R6, [R1+0x32d8] ;  /* 0x0032d80001067983 */ /* 0x001f220000300800 */
[----:B------:R-:W-:-:S05]  /*223b0*/  LEA.HI.X.SX32 R2, R2, R20, 0x1, P0 ;  /* 0x0000001402027211 */ /* 0x000fca00000f0eff */
[----:B------:R0:W-:Y:S02]  /*223c0*/  STL [R1+0x30b4], R2 ;  /* 0x0030b40201007387 */ /* 0x0001e40000100800 */
[----:B0-----:R-:W-:-:S05]  /*223d0*/  LEA.HI.X.SX32 R2, R3, R20, 0x1, P1 ;  /* 0x0000001403027211 */ /* 0x001fca00008f0eff */
[----:B------:R0:W-:Y:S02]  /*223e0*/  STL [R1+0x30b0], R2 ;  /* 0x0030b00201007387 */ /* 0x0001e40000100800 */
[----:B0-----:R-:W-:Y:S01]  /*223f0*/  LEA.HI.X.SX32 R2, R4, R20, 0x1, P2 ;  /* 0x0000001404027211 */ /* 0x001fe200010f0eff */
[----:B---3--:R-:W-:-:S04]  /*22400*/  IMAD.MOV.U32 R4, RZ, RZ, R8 ;  /* 0x000000ffff047224 */ /* 0x008fc800078e0008 */
[----:B------:R-:W-:Y:S01]  /*22410*/  STL [R1+0x30a0], R2 ;  /* 0x0030a00201007387 */ /* 0x000fe20000100800 */
[----:B----4-:R-:W-:-:S05]  /*22420*/  LEA R8, P0, R6, R15, 0x1 ;  /* 0x0000000f06087211 */ /* 0x010fca00078008ff */
[----:B------:R0:W-:Y:S02]  /*22430*/  STL [R1+0x30a4], R8 ;  /* 0x0030a40801007387 */ /* 0x0001e40000100800 */
[----:B0-----:R-:W-:-:S05]  /*22440*/  LEA R8, P1, R5, R15, 0x1 ;  /* 0x0000000f05087211 */ /* 0x001fca00078208ff */
[----:B------:R0:W-:Y:S02]  /*22450*/  STL [R1+0x30a8], R8 ;  /* 0x0030a80801007387 */ /* 0x0001e40000100800 */
[----:B0-----:R-:W-:-:S05]  /*22460*/  LEA R8, P2, R7, R15, 0x1 ;  /* 0x0000000f07087211 */ /* 0x001fca00078408ff */
[----:B------:R0:W-:Y:S04]  /*22470*/  STL [R1+0x30ac], R8 ;  /* 0x0030ac0801007387 */ /* 0x0001e80000100800 */
[----:B0-----:R-:W3:Y:S01]  /*22480*/  LDL.LU R8, [R1+0x32d4] ;  /* 0x0032d40001087983 */ /* 0x001ee20000300800 */
[----:B------:R-:W-:-:S05]  /*22490*/  LEA.HI.X.SX32 R6, R6, R20, 0x1, P0 ;  /* 0x0000001406067211 */ /* 0x000fca00000f0eff */
[----:B------:R0:W-:Y:S02]  /*224a0*/  STL [R1+0x309c], R6 ;  /* 0x00309c0601007387 */ /* 0x0001e40000100800 */
[----:B0-----:R-:W-:Y:S01]  /*224b0*/  IMAD.MOV.U32 R6, RZ, RZ, R4 ;  /* 0x000000ffff067224 */ /* 0x001fe200078e0004 */
[----:B------:R-:W-:-:S05]  /*224c0*/  LEA.HI.X.SX32 R4, R5, R20, 0x1, P1 ;  /* 0x0000001405047211 */ /* 0x000fca00008f0eff */
[----:B------:R0:W-:Y:S01]  /*224d0*/  STL [R1+0x3098], R4 ;  /* 0x0030980401007387 */ /* 0x0001e20000100800 */
[----:B------:R-:W-:Y:S01]  /*224e0*/  IMAD R14, R16, 0x4, R9 ;  /* 0x00000004100e7824 */ /* 0x000fe200078e0209 */
[----:B0-----:R-:W-:Y:S01]  /*224f0*/  LEA.HI.X.SX32 R4, R7, R20, 0x1, P2 ;  /* 0x0000001407047211 */ /* 0x001fe200010f0eff */
[----:B------:R-:W-:-:S04]  /*22500*/  IMAD.MOV.U32 R7, RZ, RZ, R10 ;  /* 0x000000ffff077224 */ /* 0x000fc800078e000a */
[----:B------:R-:W-:Y:S01]  /*22510*/  STL [R1+0x3088], R4 ;  /* 0x0030880401007387 */ /* 0x000fe20000100800 */
[C---:B------:R-:W-:Y:S02]  /*22520*/  IMAD R0, R16.reuse, 0x4, R14 ;  /* 0x0000000410007824 */ /* 0x040fe400078e020e */
[----:B------:R-:W-:Y:S02]  /*22530*/  IMAD R21, RZ, RZ, -UR6 ;  /* 0x80000006ff157e24 */ /* 0x000fe4000f8e02ff */
[----:B------:R-:W-:Y:S02]  /*22540*/  IMAD R16, R16, 0x4, R0 ;  /* 0x0000000410107824 */ /* 0x000fe400078e0200 */
[----:B------:R-:W-:Y:S02]  /*22550*/  IMAD.MOV.U32 R23, RZ, RZ, R17 ;  /* 0x000000ffff177224 */ /* 0x000fe400078e0011 */
[----:B------:R-:W-:Y:S01]  /*22560*/  IMAD R17, R21, 0x4, R16 ;  /* 0x0000000415117824 */ /* 0x000fe200078e0210 */
[----:B---3--:R-:W-:-:S05]  /*22570*/  LEA R10, P0, R8, R15, 0x1 ;  /* 0x0000000f080a7211 */ /* 0x008fca00078008ff */
[----:B------:R0:W-:Y:S01]  /*22580*/  STL [R1+0x308c], R10 ;  /* 0x00308c0a01007387 */ /* 0x0001e20000100800 */
[----:B------:R-:W-:Y:S02]  /*22590*/  LEA.HI.X.SX32 R8, R8, R20, 0x1, P0 ;  /* 0x0000001408087211 */ /* 0x000fe400000f0eff */
[----:B0-----:R-:W-:-:S05]  /*225a0*/  LEA R10, P1, R9, R15, 0x1 ;  /* 0x0000000f090a7211 */ /* 0x001fca00078208ff */
[----:B------:R0:W-:Y:S02]  /*225b0*/  STL [R1+0x3090], R10 ;  /* 0x0030900a01007387 */ /* 0x0001e40000100800 */
[----:B0-----:R-:W-:-:S05]  /*225c0*/  LEA R10, P2, R14, R15, 0x1 ;  /* 0x0000000f0e0a7211 */ /* 0x001fca00078408ff */
[----:B------:R0:W-:Y:S04]  /*225d0*/  STL [R1+0x3094], R10 ;  /* 0x0030940a01007387 */ /* 0x0001e80000100800 */
[----:B0-----:R-:W3:Y:S04]  /*225e0*/  LDL.LU R10, [R1+0x32d0] ;  /* 0x0032d000010a7983 */ /* 0x001ee80000300800 */
[----:B------:R0:W-:Y:S02]  /*225f0*/  STL [R1+0x3084], R8 ;  /* 0x0030840801007387 */ /* 0x0001e40000100800 */
[----:B0-----:R-:W-:Y:S01]  /*22600*/  IMAD.MOV.U32 R8, RZ, RZ, R7 ;  /* 0x000000ffff087224 */ /* 0x001fe200078e0007 */
[----:B------:R-:W-:-:S05]  /*22610*/  LEA.HI.X.SX32 R7, R9, R20, 0x1, P1 ;  /* 0x0000001409077211 */ /* 0x000fca00008f0eff */
[----:B------:R0:W-:Y:S02]  /*22620*/  STL [R1+0x3080], R7 ;  /* 0x0030800701007387 */ /* 0x0001e40000100800 */
[----:B0-----:R-:W-:-:S05]  /*22630*/  LEA.HI.X.SX32 R7, R14, R20, 0x1, P2 ;  /* 0x000000140e077211 */ /* 0x001fca00010f0eff */
[----:B------:R0:W-:Y:S02]  /*22640*/  STL [R1+0x3070], R7 ;  /* 0x0030700701007387 */ /* 0x0001e40000100800 */
[----:B0-----:R-:W-:-:S05]  /*22650*/  LEA R7, P0, R0, R15, 0x1 ;  /* 0x0000000f00077211 */ /* 0x001fca00078008ff */
[----:B------:R0:W-:Y:S01]  /*22660*/  STL [R1+0x3074], R7 ;  /* 0x0030740701007387 */ /* 0x0001e20000100800 */
[----:B------:R-:W-:Y:S02]  /*22670*/  LEA.HI.X.SX32 R0, R0, R20, 0x1, P0 ;  /* 0x0000001400007211 */ /* 0x000fe400000f0eff */
[----:B0-----:R-:W-:-:S05]  /*22680*/  LEA R7, P1, R16, R15, 0x1 ;  /* 0x0000000f10077211 */ /* 0x001fca00078208ff */
[----:B------:R0:W-:Y:S02]  /*22690*/  STL [R1+0x3078], R7 ;  /* 0x0030780701007387 */ /* 0x0001e40000100800 */
[----:B0-----:R-:W-:-:S05]  /*226a0*/  LEA R7, P2, R17, R15, 0x1 ;  /* 0x0000000f11077211 */ /* 0x001fca00078408ff */
[----:B------:R-:W-:Y:S04]  /*226b0*/  STL [R1+0x307c], R7 ;  /* 0x00307c0701007387 */ /* 0x000fe80000100800 */
[----:B------:R0:W-:Y:S04]  /*226c0*/  STL [R1+0x306c], R0 ;  /* 0x00306c0001007387 */ /* 0x0001e80000100800 */
[----:B0-----:R-:W4:Y:S01]  /*226d0*/  LDL.LU R0, [R1+0x240] ;  /* 0x0002400001007983 */ /* 0x001f220000300800 */
[----:B------:R-:W-:Y:S01]  /*226e0*/  LEA.HI.X.SX32 R16, R16, R20, 0x1, P1 ;  /* 0x0000001410107211 */ /* 0x000fe200008f0eff */
[----:B------:R-:W-:-:S04]  /*226f0*/  IMAD R18, R21, 0x4, R17 ;  /* 0x0000000415127824 */ /* 0x000fc800078e0211 */
[----:B------:R4:W-:Y:S01]  /*22700*/  STL [R1+0x3068], R16 ;  /* 0x0030681001007387 */ /* 0x0009e20000100800 */
[----:B------:R-:W-:-:S04]  /*22710*/  IMAD R19, R21, 0x4, R18 ;  /* 0x0000000415137824 */ /* 0x000fc800078e0212 */
[----:B------:R-:W-:Y:S02]  /*22720*/  IMAD R21, R21, 0x4, R19 ;  /* 0x0000000415157824 */ /* 0x000fe400078e0213 */
[----:B------:R-:W-:-:S04]  /*22730*/  IMAD R3, RZ, RZ, -UR6 ;  /* 0x80000006ff037e24 */ /* 0x000fc8000f8e02ff */
[C---:B------:R-:W-:Y:S02]  /*22740*/  IMAD R2, R3.reuse, 0x4, R21 ;  /* 0x0000000403027824 */ /* 0x040fe400078e0215 */
[----:B------:R-:W-:Y:S02]  /*22750*/  IMAD R5, RZ, RZ, -UR6 ;  /* 0x80000006ff057e24 */ /* 0x000fe4000f8e02ff */
[----:B------:R-:W-:-:S04]  /*22760*/  IMAD R3, R3, 0x4, R2 ;  /* 0x0000000403037824 */ /* 0x000fc800078e0202 */
[----:B------:R-:W-:-:S04]  /*22770*/  IMAD R4, R5, 0x4, R3 ;  /* 0x0000000405047824 */ /* 0x000fc800078e0203 */
[----:B------:R-:W-:Y:S02]  /*22780*/  IMAD R5, R5, 0x4, R4 ;  /* 0x0000000405057824 */ /* 0x000fe400078e0204 */
[----:B------:R-:W-:Y:S02]  /*22790*/  IMAD R9, RZ, RZ, -UR6 ;  /* 0x80000006ff097e24 */ /* 0x000fe4000f8e02ff */
[----:B------:R-:W-:Y:S02]  /*227a0*/  IMAD.MOV.U32 R14, RZ, RZ, R6 ;  /* 0x000000ffff0e7224 */ /* 0x000fe400078e0006 */
[----:B------:R-:W-:-:S04]  /*227b0*/  IMAD R6, R9, 0x4, R5 ;  /* 0x0000000409067824 */ /* 0x000fc800078e0205 */
[----:B------:R-:W-:Y:S02]  /*227c0*/  IMAD R7, R9, 0x4, R6 ;  /* 0x0000000409077824 */ /* 0x000fe400078e0206 */
[----:B----4-:R-:W-:Y:S01]  /*227d0*/  IMAD.MOV.U32 R16, RZ, RZ, R0 ;  /* 0x000000ffff107224 */ /* 0x010fe200078e0000 */
[----:B------:R-:W-:-:S05]  /*227e0*/  LEA.HI.X.SX32 R0, R17, R20, 0x1, P2 ;  /* 0x0000001411007211 */ /* 0x000fca00010f0eff */
[----:B------:R0:W-:Y:S02]  /*227f0*/  STL [R1+0x3058], R0 ;  /* 0x0030580001007387 */ /* 0x0001e40000100800 */
[----:B0-----:R-:W-:-:S05]  /*22800*/  LEA R0, P0, R18, R15, 0x1 ;  /* 0x0000000f12007211 */ /* 0x001fca00078008ff */
        /* <DEDUP_REMOVED lines=8> */
[----:B0-----:R-:W4:Y:S04]  /*22890*/  LDL.LU R18, [R1+0x814] ;  /* 0x0008140001127983 */ /* 0x001f280000300800 */
[----:B------:R0:W-:Y:S02]  /*228a0*/  STL [R1+0x3050], R19 ;  /* 0x0030501301007387 */ /* 0x0001e40000100800 */
[----:B0-----:R-:W-:-:S05]  /*228b0*/  LEA.HI.X.SX32 R19, R21, R20, 0x1, P2 ;  /* 0x0000001415137211 */ /* 0x001fca00010f0eff */
[----:B------:R0:W-:Y:S02]  /*228c0*/  STL [R1+0x3040], R19 ;  /* 0x0030401301007387 */ /* 0x0001e40000100800 */
[----:B0-----:R-:W-:Y:S02]  /*228d0*/  IMAD.MOV.U32 R19, RZ, RZ, R25 ;  /* 0x000000ffff137224 */ /* 0x001fe400078e0019 */
[----:B------:R-:W-:Y:S01]  /*228e0*/  IMAD.MOV.U32 R25, RZ, RZ, R11 ;  /* 0x000000ffff197224 */ /* 0x000fe200078e000b */
[----:B------:R-:W-:-:S05]  /*228f0*/  LEA R11, P0, R2, R15, 0x1 ;  /* 0x0000000f020b7211 */ /* 0x000fca00078008ff */
[----:B------:R0:W-:Y:S01]  /*22900*/  STL [R1+0x3044], R11 ;  /* 0x0030440b01007387 */ /* 0x0001e20000100800 */
[----:B------:R-:W-:Y:S02]  /*22910*/  LEA.HI.X.SX32 R2, R2, R20, 0x1, P0 ;  /* 0x0000001402027211 */ /* 0x000fe400000f0eff */
[----:B0-----:R-:W-:-:S05]  /*22920*/  LEA R11, P1, R3, R15, 0x1 ;  /* 0x0000000f030b7211 */ /* 0x001fca00078208ff */
[----:B------:R0:W-:Y:S02]  /*22930*/  STL [R1+0x3048], R11 ;  /* 0x0030480b01007387 */ /* 0x0001e40000100800 */
[----:B0-----:R-:W-:-:S05]  /*22940*/  LEA R11, P2, R4, R15, 0x1 ;  /* 0x0000000f040b7211 */ /* 0x001fca00078408ff */
[----:B------:R0:W-:Y:S01]  /*22950*/  STL [R1+0x304c], R11 ;  /* 0x00304c0b01007387 */ /* 0x0001e20000100800 */
[----:B------:R-:W-:-:S03]  /*22960*/  LEA.HI.X.SX32 R4, R4, R20, 0x1, P2 ;  /* 0x0000001404047211 */ /* 0x000fc600010f0eff */
[----:B0-----:R-:W3:Y:S04]  /*22970*/  LDL.LU R11, [R1+0x32cc] ;  /* 0x0032cc00010b7983 */ /* 0x001ee80000300800 */
[----:B------:R0:W-:Y:S02]  /*22980*/  STL [R1+0x303c], R2 ;  /* 0x00303c0201007387 */ /* 0x0001e40000100800 */
[----:B0-----:R-:W-:Y:S01]  /*22990*/  IMAD.MOV.U32 R2, RZ, RZ, R16 ;  /* 0x000000ffff027224 */ /* 0x001fe200078e0010 */
[----:B------:R-:W-:-:S05]  /*229a0*/  LEA.HI.X.SX32 R16, R3, R20, 0x1, P1 ;  /* 0x0000001403107211 */ /* 0x000fca00008f0eff */
[----:B------:R-:W-:Y:S04]  /*229b0*/  STL [R1+0x3038], R16 ;  /* 0x0030381001007387 */ /* 0x000fe80000100800 */
[----:B------:R0:W-:Y:S02]  /*229c0*/  STL [R1+0x3028], R4 ;  /* 0x0030280401007387 */ /* 0x0001e40000100800 */
[----:B0-----:R-:W-:-:S05]  /*229d0*/  LEA R4, P0, R5, R15, 0x1 ;  /* 0x0000000f05047211 */ /* 0x001fca00078008ff */
[----:B------:R0:W-:Y:S01]  /*229e0*/  STL [R1+0x302c], R4 ;  /* 0x00302c0401007387 */ /* 0x0001e20000100800 */
[----:B------:R-:W-:Y:S01]  /*229f0*/  LEA.HI.X.SX32 R5, R5, R20, 0x1, P0 ;  /* 0x0000001405057211 */ /* 0x000fe200000f0eff */
[----:B0-----:R-:W-:Y:S01]  /*22a00*/  IMAD.MOV.U32 R4, RZ, RZ, R12 ;  /* 0x000000ffff047224 */ /* 0x001fe200078e000c */
[----:B------:R-:W-:-:S05]  /*22a10*/  LEA R12, P1, R6, R15, 0x1 ;  /* 0x0000000f060c7211 */ /* 0x000fca00078208ff */
[----:B------:R0:W-:Y:S02]  /*22a20*/  STL [R1+0x3030], R12 ;  /* 0x0030300c01007387 */ /* 0x0001e40000100800 */
[----:B0-----:R-:W-:-:S05]  /*22a30*/  LEA R12, P2, R7, R15, 0x1 ;  /* 0x0000000f070c7211 */ /* 0x001fca00078408ff */
[----:B------:R0:W-:Y:S01]  /*22a40*/  STL [R1+0x3034], R12 ;  /* 0x0030340c01007387 */ /* 0x0001e20000100800 */
[----:B------:R-:W-:Y:S02]  /*22a50*/  IMAD.MOV.U32 R17, RZ, RZ, R8 ;  /* 0x000000ffff117224 */ /* 0x000fe400078e0008 */
[C---:B------:R-:W-:Y:S01]  /*22a60*/  IMAD R8, R9.reuse, 0x4, R7 ;  /* 0x0000000409087824 */ /* 0x040fe200078e0207 */
[----:B0-----:R-:W5:Y:S04]  /*22a70*/  LDL.LU R12, [R1+0x32c8] ;  /* 0x0032c800010c7983 */ /* 0x001f680000300800 */
[----:B------:R0:W-:Y:S01]  /*22a80*/  STL [R1+0x3024], R5 ;  /* 0x0030240501007387 */ /* 0x0001e20000100800 */
[----:B------:R-:W-:Y:S01]  /*22a90*/  IMAD R0, R9, 0x4, R8 ;  /* 0x0000000409007824 */ /* 0x000fe200078e0208 */
[-C--:B0-----:R-:W-:Y:S01]  /*22aa0*/  LEA.HI.X.SX32 R5, R6, R20.reuse, 0x1, P1 ;  /* 0x0000001406057211 */ /* 0x081fe200008f0eff */
[----:B------:R-:W-:Y:S01]  /*22ab0*/  IMAD.MOV.U32 R6, RZ, RZ, R2 ;  /* 0x000000ffff067224 */ /* 0x000fe200078e0002 */
[----:B------:R-:W-:-:S03]  /*22ac0*/  LEA.HI.X.SX32 R2, R7, R20, 0x1, P2 ;  /* 0x0000001407027211 */ /* 0x000fc600010f0eff */
[----:B------:R-:W-:Y:S04]  /*22ad0*/  STL [R1+0x3020], R5 ;  /* 0x0030200501007387 */ /* 0x000fe80000100800 */
[----:B------:R0:W-:Y:S01]  /*22ae0*/  STL [R1+0x3010], R2 ;  /* 0x0030100201007387 */ /* 0x0001e20000100800 */
[----:B------:R-:W-:Y:S02]  /*22af0*/  IMAD.MOV.U32 R21, RZ, RZ, R14 ;  /* 0x000000ffff157224 */ /* 0x000fe400078e000e */
[----:B------:R-:W-:Y:S01]  /*22b00*/  IMAD R14, R9, 0x4, R0 ;  /* 0x00000004090e7824 */ /* 0x000fe200078e0200 */
[----:B0-----:R-:W-:-:S05]  /*22b10*/  LEA R2, P0, R8, R15, 0x1 ;  /* 0x0000000f08027211 */ /* 0x001fca00078008ff */
[----:B------:R0:W-:Y:S01]  /*22b20*/  STL [R1+0x3014], R2 ;  /* 0x0030140201007387 */ /* 0x0001e20000100800 */
[----:B------:R-:W-:Y:S02]  /*22b30*/  LEA.HI.X.SX32 R8, R8, R20, 0x1, P0 ;  /* 0x0000001408087211 */ /* 0x000fe400000f0eff */
[----:B0-----:R-:W-:-:S05]  /*22b40*/  LEA R2, P1, R0, R15, 0x1 ;  /* 0x0000000f00027211 */ /* 0x001fca00078208ff */
[----:B------:R0:W-:Y:S01]  /*22b50*/  STL [R1+0x3018], R2 ;  /* 0x0030180201007387 */ /* 0x0001e20000100800 */
[----:B------:R-:W-:Y:S01]  /*22b60*/  LEA.HI.X.SX32 R0, R0, R20, 0x1, P1 ;  /* 0x0000001400007211 */ /* 0x000fe200008f0eff */
[----:B------:R-:W-:Y:S01]  /*22b70*/  IMAD R9, R9, 0x4, R14 ;  /* 0x0000000409097824 */ /* 0x000fe200078e020e */
[----:B0-----:R-:W-:Y:S01]  /*22b80*/  LEA R2, P2, R14, R15, 0x1 ;  /* 0x0000000f0e027211 */ /* 0x001fe200078408ff */
[----:B------:R-:W-:-:S04]  /*22b90*/  IMAD R3, RZ, RZ, -UR6 ;  /* 0x80000006ff037e24 */ /* 0x000fc8000f8e02ff */
[----:B------:R-:W-:Y:S04]  /*22ba0*/  STL [R1+0x301c], R2 ;  /* 0x00301c0201007387 */ /* 0x000fe80000100800 */
[----:B------:R0:W-:Y:S01]  /*22bb0*/  STL [R1+0x300c], R8 ;  /* 0x00300c0801007387 */ /* 0x0001e20000100800 */
[----:B------:R-:W-:-:S03]  /*22bc0*/  IMAD R16, R3, 0x4, R9 ;  /* 0x0000000403107824 */ /* 0x000fc600078e0209 */
[----:B0-----:R-:W2:Y:S04]  /*22bd0*/  LDL.LU R8, [R1+0x804] ;  /* 0x0008040001087983 */ /* 0x001ea80000300800 */
[----:B------:R0:W-:Y:S02]  /*22be0*/  STL [R1+0x3008], R0 ;  /* 0x0030080001007387 */ /* 0x0001e40000100800 */
[----:B0-----:R-:W-:Y:S01]  /*22bf0*/  IMAD.MOV.U32 R0, RZ, RZ, R6 ;  /* 0x000000ffff007224 */ /* 0x001fe200078e0006 */
[----:B------:R-:W-:Y:S01]  /*22c00*/  LEA.HI.X.SX32 R6, R14, R20, 0x1, P2 ;  /* 0x000000140e067211 */ /* 0x000fe200010f0eff */
[----:B------:R-:W-:Y:S01]  /*22c10*/  IMAD.MOV.U32 R14, RZ, RZ, R4 ;  /* 0x000000ffff0e7224 */ /* 0x000fe200078e0004 */
[----:B------:R-:W-:-:S03]  /*22c20*/  LEA R4, P0, R9, R15, 0x1 ;  /* 0x0000000f09047211 */ /* 0x000fc600078008ff */
[----:B------:R-:W-:Y:S01]  /*22c30*/  STL [R1+0x2ff8], R6 ;  /* 0x002ff80601007387 */ /* 0x000fe20000100800 */
[----:B------:R-:W-:-:S03]  /*22c40*/  IMAD R3, R3, 0x4, R16 ;  /* 0x0000000403037824 */ /* 0x000fc600078e0210 */
[----:B------:R0:W-:Y:S01]  /*22c50*/  STL [R1+0x2ffc], R4 ;  /* 0x002ffc0401007387 */ /* 0x0001e20000100800 */
[----:B------:R-:W-:Y:S02]  /*22c60*/  LEA.HI.X.SX32 R9, R9, R20, 0x1, P0 ;  /* 0x0000001409097211 */ /* 0x000fe400000f0eff */
[----:B0-----:R-:W-:-:S05]  /*22c70*/  LEA R4, P1, R16, R15, 0x1 ;  /* 0x0000000f10047211 */ /* 0x001fca00078208ff */
[----:B------:R0:W-:Y:S01]  /*22c80*/  STL [R1+0x3000], R4 ;  /* 0x0030000401007387 */ /* 0x0001e20000100800 */
[----:B------:R-:W-:Y:S01]  /*22c90*/  LEA.HI.X.SX32 R16, R16, R20, 0x1, P1 ;  /* 0x0000001410107211 */ /* 0x000fe200008f0eff */
[----:B------:R-:W-:Y:S01]  /*22ca0*/  IMAD R7, RZ, RZ, -UR6 ;  /* 0x80000006ff077e24 */ /* 0x000fe2000f8e02ff */
[----:B0-----:R-:W-:-:S05]  /*22cb0*/  LEA R4, P2, R3, R15, 0x1 ;  /* 0x0000000f03047211 */ /* 0x001fca00078408ff */
[----:B------:R-:W-:Y:S04]  /*22cc0*/  STL [R1+0x3004], R4 ;  /* 0x0030040401007387 */ /* 0x000fe80000100800 */
[----:B------:R0:W-:Y:S01]  /*22cd0*/  STL [R1+0x2ff4], R9 ;  /* 0x002ff40901007387 */ /* 0x0001e20000100800 */
[----:B------:R-:W-:-:S03]  /*22ce0*/  IMAD R5, R7, 0x4, R3 ;  /* 0x0000000407057824 */ /* 0x000fc600078e0203 */
[----:B0-----:R-:W4:Y:S04]  /*22cf0*/  LDL.LU R9, [R1+0x800] ;  /* 0x0008000001097983 */ /* 0x001f280000300800 */
[----:B------:R0:W-:Y:S01]  /*22d00*/  STL [R1+0x2fd4], R16 ;  /* 0x002fd41001007387 */ /* 0x0001e20000100800 */
[----:B------:R-:W-:Y:S02]  /*22d10*/  IMAD R2, R7, 0x4, R5 ;  /* 0x0000000407027824 */ /* 0x000fe400078e0205 */
[----:B0-----:R-:W-:Y:S01]  /*22d20*/  IMAD.MOV.U32 R16, RZ, RZ, R0 ;  /* 0x000000ffff107224 */ /* 0x001fe200078e0000 */
[----:B------:R-:W-:-:S05]  /*22d30*/  LEA.HI.X.SX32 R0, R3, R20, 0x1, P2 ;  /* 0x0000001403007211 */ /* 0x000fca00010f0eff */
[----:B------:R0:W-:Y:S01]  /*22d40*/  STL [R1+0x2fd8], R0 ;  /* 0x002fd80001007387 */ /* 0x0001e20000100800 */
[----:B------:R-:W-:Y:S01]  /*22d50*/  IMAD R6, R7, 0x4, R2 ;  /* 0x0000000407067824 */ /* 0x000fe200078e0202 */
[----:B0-----:R-:W-:-:S05]  /*22d60*/  LEA R0, P0, R5, R15, 0x1 ;  /* 0x0000000f05007211 */ /* 0x001fca00078008ff */
[----:B------:R0:W-:Y:S01]  /*22d70*/  STL [R1+0x2fe0], R0 ;  /* 0x002fe00001007387 */ /* 0x0001e20000100800 */
[----:B------:R-:W-:Y:S01]  /*22d80*/  IMAD R4, R7, 0x4, R6 ;  /* 0x0000000407047824 */ /* 0x000fe200078e0206 */
[----:B0-----:R-:W-:-:S03]  /*22d90*/  LEA R0, P1, R2, R15, 0x1 ;  /* 0x0000000f02007211 */ /* 0x001fc600078208ff */
[----:B------:R-:W-:Y:S02]  /*22da0*/  IMAD R3, R7, 0x4, R4 ;  /* 0x0000000407037824 */ /* 0x000fe400078e0204 */
[----:B------:R0:W-:Y:S01]  /*22db0*/  STL [R1+0x2fe8], R0 ;  /* 0x002fe80001007387 */ /* 0x0001e20000100800 */
[----:B------:R-:W-:Y:S02]  /*22dc0*/  LEA.HI.X.SX32 R5, R5, R20, 0x1, P0 ;  /* 0x0000001405057211 */ /* 0x000fe400000f0eff */
[----:B0-----:R-:W-:-:S05]  /*22dd0*/  LEA R0, P2, R6, R15, 0x1 ;  /* 0x0000000f06007211 */ /* 0x001fca00078408ff */
[----:B------:R0:W-:Y:S04]  /*22de0*/  STL [R1+0x2ff0], R0 ;  /* 0x002ff00001007387 */ /* 0x0001e80000100800 */
[----:B------:R1:W-:Y:S01]  /*22df0*/  STL [R1+0x2fdc], R5 ;  /* 0x002fdc0501007387 */ /* 0x0003e20000100800 */
[----:B0-----:R-:W-:Y:S01]  /*22e00*/  IMAD R0, R7, 0x4, R3 ;  /* 0x0000000407007824 */ /* 0x001fe200078e0203 */
[-C--:B------:R-:W-:Y:S02]  /*22e10*/  LEA.HI.X.SX32 R7, R2, R20.reuse, 0x1, P1 ;  /* 0x0000001402077211 */ /* 0x080fe400008f0eff */
[----:B------:R-:W-:Y:S01]  /*22e20*/  LEA.HI.X.SX32 R2, R6, R20, 0x1, P2 ;  /* 0x0000001406027211 */ /* 0x000fe200010f0eff */
[----:B-1----:R-:W-:Y:S02]  /*22e30*/  IMAD R5, RZ, RZ, -UR6 ;  /* 0x80000006ff057e24 */ /* 0x002fe4000f8e02ff */
[----:B------:R0:W-:Y:S04]  /*22e40*/  STL [R1+0x2fe4], R7 ;  /* 0x002fe40701007387 */ /* 0x0001e80000100800 */
[----:B------:R-:W3:Y:S04]  /*22e50*/  LDL.LU R6, [R1+0x84] ;  /* 0x0000840001067983 */ /* 0x000ee80000300800 */
[----:B0-----:R-:W5:Y:S04]  /*22e60*/  LDL.LU R7, [R1+0xc] ;  /* 0x00000c0001077983 */ /* 0x001f680000300800 */
[----:B------:R0:W-:Y:S02]  /*22e70*/  STL [R1+0x2fec], R2 ;  /* 0x002fec0201007387 */ /* 0x0001e40000100800 */
[----:B0-----:R-:W-:Y:S01]  /*22e80*/  IMAD R2, R5, 0x4, R0 ;  /* 0x0000000405027824 */ /* 0x001fe200078e0200 */
[----:B------:R-:W-:-:S05]  /*22e90*/  LEA R5, P0, R4, R15, 0x1 ;  /* 0x0000000f04057211 */ /* 0x000fca00078008ff */
[----:B------:R0:W-:Y:S02]  /*22ea0*/  STL [R1+0x2fc8], R5 ;  /* 0x002fc80501007387 */ /* 0x0001e40000100800 */
[----:B0-----:R-:W-:Y:S02]  /*22eb0*/  IMAD.MOV.U32 R5, RZ, RZ, R16 ;  /* 0x000000ffff057224 */ /* 0x001fe400078e0010 */
[----:B------:R-:W-:Y:S02]  /*22ec0*/  IMAD.MOV.U32 R16, RZ, RZ, R19 ;  /* 0x000000ffff107224 */ /* 0x000fe400078e0013 */
[----:B------:R-:W-:Y:S01]  /*22ed0*/  IMAD.MOV.U32 R19, RZ, RZ, R13 ;  /* 0x000000ffff137224 */ /* 0x000fe200078e000d */
[----:B------:R-:W-:-:S05]  /*22ee0*/  LEA R13, P1, R3, R15, 0x1 ;  /* 0x0000000f030d7211 */ /* 0x000fca00078208ff */
[----:B------:R0:W-:Y:S01]  /*22ef0*/  STL [R1+0x2fcc], R13 ;  /* 0x002fcc0d01007387 */ /* 0x0001e20000100800 */
[----:B------:R-:W-:Y:S02]  /*22f00*/  LEA.HI.X.SX32 R4, R4, R20, 0x1, P0 ;  /* 0x0000001404047211 */ /* 0x000fe400000f0eff */
[-C--:B0-----:R-:W-:Y:S02]  /*22f10*/  LEA R13, P2, R0, R15.reuse, 0x1 ;  /* 0x0000000f000d7211 */ /* 0x081fe400078408ff */
[----:B------:R-:W-:-:S03]  /*22f20*/  LEA R15, P3, R2, R15, 0x1 ;  /* 0x0000000f020f7211 */ /* 0x000fc600078608ff */
[----:B------:R0:W-:Y:S04]  /*22f30*/  STL [R1+0x2fd0], R13 ;  /* 0x002fd00d01007387 */ /* 0x0001e80000100800 */
[----:B0-----:R-:W5:Y:S04]  /*22f40*/  LDL.LU R13, [R1+0x32c4] ;  /* 0x0032c400010d7983 */ /* 0x001f680000300800 */
[----:B------:R0:W-:Y:S04]  /*22f50*/  STL [R1+0x2fc4], R15 ;  /* 0x002fc40f01007387 */ /* 0x0001e80000100800 */
[----:B0-----:R-:W4:Y:S04]  /*22f60*/  LDL.LU R15, [R1+0x7f8] ;  /* 0x0007f800010f7983 */ /* 0x001f280000300800 */
[----:B------:R0:W-:Y:S02]  /*22f70*/  STL [R1+0x2fb8], R4 ;  /* 0x002fb80401007387 */ /* 0x0001e40000100800 */
[----:B0-----:R-:W-:-:S02]  /*22f80*/  LEA.HI.X.SX32 R4, R3, R20, 0x1, P1 ;  /* 0x0000001403047211 */ /* 0x001fc400008f0eff */
[-C--:B------:R-:W-:Y:S02]  /*22f90*/  LEA.HI.X.SX32 R3, R0, R20.reuse, 0x1, P2 ;  /* 0x0000001400037211 */ /* 0x080fe400010f0eff */
[----:B------:R-:W2:Y:S01]  /*22fa0*/  LDL.LU R0, [R1+0x80] ;  /* 0x0000800001007983 */ /* 0x000ea20000300800 */
[----:B------:R-:W-:-:S03]  /*22fb0*/  LEA.HI.X.SX32 R20, R2, R20, 0x1, P3 ;  /* 0x0000001402147211 */ /* 0x000fc600018f0eff */
[----:B------:R-:W-:Y:S04]  /*22fc0*/  STL [R1+0x2fbc], R4 ;  /* 0x002fbc0401007387 */ /* 0x000fe80000100800 */
[----:B------:R0:W-:Y:S04]  /*22fd0*/  STL [R1+0x2fc0], R3 ;  /* 0x002fc00301007387 */ /* 0x0001e80000100800 */
[----:B0-----:R-:W4:Y:S04]  /*22fe0*/  LDL.LU.64 R2, [R1+0x10] ;  /* 0x0000100001027983 */ /* 0x001f280000300a00 */
[----:B------:R4:W-:Y:S01]  /*22ff0*/  STL [R1+0x2fb4], R20 ;  /* 0x002fb41401007387 */ /* 0x0009e20000100800 */
[----:B---3--:R-:W-:-:S02]  /*23000*/  IMAD R4, R6, UR4, RZ ;  /* 0x0000000406047c24 */ /* 0x008fc4000f8e02ff */
[----:B-----5:R-:W-:-:S04]  /*23010*/  IMAD.WIDE R6, R7, 0x2, R12 ;  /* 0x0000000207067825 */ /* 0x020fc800078e020c */
[----:B----4-:R-:W-:Y:S01]  /*23020*/  IMAD.MOV.U32 R20, RZ, RZ, R3 ;  /* 0x000000ffff147224 */ /* 0x010fe200078e0003 */
[----:B------:R0:W-:Y:S04]  /*23030*/  STL [R1+0x2fb0], R2 ;  /* 0x002fb00201007387 */ /* 0x0001e80000100800 */
[----:B------:R1:W-:Y:S04]  /*23040*/  STL [R1+0x2fac], R20 ;  /* 0x002fac1401007387 */ /* 0x0003e80000100800 */
[----:B------:R-:W-:Y:S01]  /*23050*/  STL [R1+0x2f98], R6 ;  /* 0x002f980601007387 */ /* 0x000fe20000100800 */
[----:B0-----:R-:W-:-:S03]  /*23060*/  IMAD.WIDE R2, R4, 0x2, R10 ;  /* 0x0000000204027825 */ /* 0x001fc600078e020a */
[----:B------:R0:W-:Y:S01]  /*23070*/  STL [R1+0x2f94], R7 ;  /* 0x002f940701007387 */ /* 0x0001e20000100800 */
[----:B-1----:R-:W-:Y:S02]  /*23080*/  IMAD.MOV.U32 R20, RZ, RZ, R5 ;  /* 0x000000ffff147224 */ /* 0x002fe400078e0005 */
[----:B------:R-:W-:Y:S01]  /*23090*/  IMAD.WIDE R4, R4, 0x2, R12 ;  /* 0x0000000204047825 */ /* 0x000fe200078e020c */
[----:B0-----:R-:W3:Y:S04]  /*230a0*/  LDL.LU R7, [R1+0x7c] ;  /* 0x00007c0001077983 */ /* 0x001ee80000300800 */
[----:B------:R-:W-:Y:S04]  /*230b0*/  STL [R1+0x2fa0], R2 ;  /* 0x002fa00201007387 */ /* 0x000fe80000100800 */
[----:B------:R-:W-:Y:S04]  /*230c0*/  STL [R1+0x2f9c], R3 ;  /* 0x002f9c0301007387 */ /* 0x000fe80000100800 */
[----:B------:R-:W-:Y:S04]  /*230d0*/  STL [R1+0x2fa8], R4 ;  /* 0x002fa80401007387 */ /* 0x000fe80000100800 */
[----:B------:R0:W-:Y:S04]  /*230e0*/  STL [R1+0x2fa4], R5 ;  /* 0x002fa40501007387 */ /* 0x0001e80000100800 */
[----:B0-----:R-:W4:Y:S01]  /*230f0*/  LDL.LU R5, [R1+0x1a8] ;  /* 0x0001a80001057983 */ /* 0x001f220000300800 */
[----:B--2---:R-:W-:-:S04]  /*23100*/  IMAD R0, R0, UR4, RZ ;  /* 0x0000000400007c24 */ /* 0x004fc8000f8e02ff */
[----:B------:R-:W-:-:S05]  /*23110*/  IMAD.WIDE R2, R0, 0x2, R10 ;  /* 0x0000000200027825 */ /* 0x000fca00078e020a */
[----:B------:R-:W-:Y:S04]  /*23120*/  STL [R1+0xfd0], R2 ;  /* 0x000fd00201007387 */ /* 0x000fe80000100800 */
[----:B------:R0:W-:Y:S01]  /*23130*/  STL [R1+0xfcc], R3 ;  /* 0x000fcc0301007387 */ /* 0x0001e20000100800 */
[----:B---3--:R-:W-:Y:S02]  /*23140*/  IMAD R4, R7, UR4, RZ ;  /* 0x0000000407047c24 */ /* 0x008fe4000f8e02ff */
[----:B------:R-:W-:-:S04]  /*23150*/  IMAD.WIDE R6, R0, 0x2, R12 ;  /* 0x0000000200067825 */ /* 0x000fc800078e020c */
[----:B0-----:R-:W-:Y:S01]  /*23160*/  IMAD.WIDE R2, R4, 0x2, R10 ;  /* 0x0000000204027825 */ /* 0x001fe200078e020a */
[----:B------:R-:W-:Y:S04]  /*23170*/  STL [R1+0xfd8], R6 ;  /* 0x000fd80601007387 */ /* 0x000fe80000100800 */
[----:B------:R0:W-:Y:S04]  /*23180*/  STL [R1+0xfd4], R7 ;  /* 0x000fd40701007387 */ /* 0x0001e80000100800 */
[----:B0-----:R-:W2:Y:S01]  /*23190*/  LDL.LU R7, [R1+0x1c0] ;  /* 0x0001c00001077983 */ /* 0x001ea20000300800 */
[----:B----4-:R-:W-:-:S02]  /*231a0*/  IMAD R0, R5, UR4, RZ ;  /* 0x0000000405007c24 */ /* 0x010fc4000f8e02ff */
[----:B------:R-:W-:Y:S01]  /*231b0*/  IMAD.WIDE R4, R4, 0x2, R12 ;  /* 0x0000000204047825 */ /* 0x000fe200078e020c */
[----:B------:R-:W-:Y:S04]  /*231c0*/  STL [R1+0xfe0], R2 ;  /* 0x000fe00201007387 */ /* 0x000fe80000100800 */
[----:B------:R-:W-:Y:S04]  /*231d0*/  STL [R1+0xfdc], R3 ;  /* 0x000fdc0301007387 */ /* 0x000fe80000100800 */
[----:B------:R-:W-:Y:S04]  /*231e0*/  STL [R1+0x2f8c], R4 ;  /* 0x002f8c0401007387 */ /* 0x000fe80000100800 */
[----:B------:R0:W-:Y:S04]  /*231f0*/  STL [R1+0x2f80], R5 ;  /* 0x002f800501007387 */ /* 0x0001e80000100800 */
[----:B0-----:R-:W3:Y:S01]  /*23200*/  LDL.LU R5, [R1+0x1c4] ;  /* 0x0001c40001057983 */ /* 0x001ee20000300800 */
[----:B------:R-:W-:-:S05]  /*23210*/  IMAD.WIDE R2, R0, 0x2, R10 ;  /* 0x0000000200027825 */ /* 0x000fca00078e020a */
[----:B------:R-:W-:Y:S04]  /*23220*/  STL [R1+0x2f90], R2 ;  /* 0x002f900201007387 */ /* 0x000fe80000100800 */
[----:B------:R0:W-:Y:S01]  /*23230*/  STL [R1+0x2f84], R3 ;  /* 0x002f840301007387 */ /* 0x0001e20000100800 */
[----:B--2---:R-:W-:Y:S02]  /*23240*/  IMAD R4, R7, UR4, RZ ;  /* 0x0000000407047c24 */ /* 0x004fe4000f8e02ff */
[----:B------:R-:W-:-:S04]  /*23250*/  IMAD.WIDE R6, R0, 0x2, R12 ;  /* 0x0000000200067825 */ /* 0x000fc800078e020c */
[----:B0-----:R-:W-:Y:S01]  /*23260*/  IMAD.WIDE R2, R4, 0x2, R10 ;  /* 0x0000000204027825 */ /* 0x001fe200078e020a */
[----:B------:R-:W-:Y:S04]  /*23270*/  STL [R1+0x2f88], R6 ;  /* 0x002f880601007387 */ /* 0x000fe80000100800 */
[----:B------:R0:W-:Y:S04]  /*23280*/  STL [R1+0x2f60], R7 ;  /* 0x002f600701007387 */ /* 0x0001e80000100800 */
[----:B0-----:R-:W2:Y:S04]  /*23290*/  LDL.LU R7, [R1+0x1f0] ;  /* 0x0001f00001077983 */ /* 0x001ea80000300800 */
[----:B------:R-:W-:Y:S01]  /*232a0*/  STL [R1+0x2f7c], R2 ;  /* 0x002f7c0201007387 */ /* 0x000fe20000100800 */
[----:B---3--:R-:W-:-:S02]  /*232b0*/  IMAD R0, R5, UR4, RZ ;  /* 0x0000000405007c24 */ /* 0x008fc4000f8e02ff */
[----:B------:R-:W-:Y:S01]  /*232c0*/  IMAD.WIDE R4, R4, 0x2, R12 ;  /* 0x0000000204047825 */ /* 0x000fe200078e020c */
        /* <DEDUP_REMOVED lines=410> */
[----:B------:R0:W-:Y:S04]  /*24c70*/  STL [R1+0x2c48], R6 ;  /* 0x002c480601007387 */ /* 0x0001e80000100800 */
[----:B------:R1:W-:Y:S04]  /*24c80*/  STL [R1+0xfe4], R7 ;  /* 0x000fe40701007387 */ /* 0x0003e80000100800 */
[----:B0-----:R-:W2:Y:S04]  /*24c90*/  LDL.LU R6, [R1+0x5cc] ;  /* 0x0005cc0001067983 */ /* 0x001ea80000300800 */
[----:B-1----:R-:W4:Y:S01]  /*24ca0*/  LDL.LU R7, [R1+0x5d4] ;  /* 0x0005d40001077983 */ /* 0x002f220000300800 */
[----:B---3--:R-:W-:-:S02]  /*24cb0*/  IMAD R0, R5, UR4, RZ ;  /* 0x0000000405007c24 */ /* 0x008fc4000f8e02ff */
[----:B------:R-:W-:Y:S01]  /*24cc0*/  IMAD.WIDE R4, R4, 0x2, R12 ;  /* 0x0000000204047825 */ /* 0x000fe200078e020c */
[----:B------:R-:W-:Y:S04]  /*24cd0*/  STL [R1+0x2c3c], R2 ;  /* 0x002c3c0201007387 */ /* 0x000fe80000100800 */
[----:B------:R0:W-:Y:S04]  /*24ce0*/  STL [R1+0x2c34], R3 ;  /* 0x002c340301007387 */ /* 0x0001e80000100800 */
[----:B------:R-:W-:Y:S04]  /*24cf0*/  STL [R1+0x2c38], R4 ;  /* 0x002c380401007387 */ /* 0x000fe80000100800 */
[----:B------:R1:W-:Y:S01]  /*24d00*/  STL [R1+0x2c2c], R5 ;  /* 0x002c2c0501007387 */ /* 0x0003e20000100800 */
[----:B0-----:R-:W-:-:S05]  /*24d10*/  IMAD.WIDE R2, R0, 0x2, R10 ;  /* 0x0000000200027825 */ /* 0x001fca00078e020a */
[----:B------:R-:W-:Y:S01]  /*24d20*/  STL [R1+0x2c30], R2 ;  /* 0x002c300201007387 */ /* 0x000fe20000100800 */
[----:B-1----:R-:W-:-:S03]  /*24d30*/  IMAD.WIDE R4, R0, 0x2, R12 ;  /* 0x0000000200047825 */ /* 0x002fc600078e020c */
[----:B------:R-:W-:Y:S04]  /*24d40*/  STL [R1+0x2c24], R3 ;  /* 0x002c240301007387 */ /* 0x000fe80000100800 */
[----:B------:R-:W-:Y:S04]  /*24d50*/  STL [R1+0x2c28], R4 ;  /* 0x002c280401007387 */ /* 0x000fe80000100800 */
[----:B------:R0:W-:Y:S04]  /*24d60*/  STL [R1+0xfe8], R5 ;  /* 0x000fe80501007387 */ /* 0x0001e80000100800 */
[----:B0-----:R-:W3:Y:S01]  /*24d70*/  LDL.LU R5, [R1+0x600] ;  /* 0x0006000001057983 */ /* 0x001ee20000300800 */
[----:B--2---:R-:W-:-:S04]  /*24d80*/  IMAD R6, R6, UR4, RZ ;  /* 0x0000000406067c24 */ /* 0x004fc8000f8e02ff */
[----:B------:R-:W-:-:S04]  /*24d90*/  IMAD.WIDE R2, R6, 0x2, R10 ;  /* 0x0000000206027825 */ /* 0x000fc800078e020a */
[----:B----4-:R-:W-:Y:S02]  /*24da0*/  IMAD R0, R7, UR4, RZ ;  /* 0x0000000407007c24 */ /* 0x010fe4000f8e02ff */
[----:B------:R-:W-:Y:S01]  /*24db0*/  IMAD.WIDE R6, R6, 0x2, R12 ;  /* 0x0000000206067825 */ /* 0x000fe200078e020c */
[----:B------:R-:W-:Y:S04]  /*24dc0*/  STL [R1+0x2c20], R2 ;  /* 0x002c200201007387 */ /* 0x000fe80000100800 */
[----:B------:R0:W-:Y:S04]  /*24dd0*/  STL [R1+0xfec], R3 ;  /* 0x000fec0301007387 */ /* 0x0001e80000100800 */
[----:B------:R-:W-:Y:S04]  /*24de0*/  STL [R1+0xff4], R6 ;  /* 0x000ff40601007387 */ /* 0x000fe80000100800 */
[----:B------:R1:W-:Y:S01]  /*24df0*/  STL [R1+0xff0], R7 ;  /* 0x000ff00701007387 */ /* 0x0003e20000100800 */
[----:B0-----:R-:W-:-:S03]  /*24e00*/  IMAD.WIDE R2, R0, 0x2, R10 ;  /* 0x0000000200027825 */ /* 0x001fc600078e020a */
[----:B-1----:R-:W2:Y:S04]  /*24e10*/  LDL.LU R7, [R1+0x610] ;  /* 0x0006100001077983 */ /* 0x002ea80000300800 */
[----:B------:R-:W-:Y:S04]  /*24e20*/  STL [R1+0xffc], R2 ;  /* 0x000ffc0201007387 */ /* 0x000fe80000100800 */
[----:B------:R-:W-:Y:S01]  /*24e30*/  STL [R1+0xff8], R3 ;  /* 0x000ff80301007387 */ /* 0x000fe20000100800 */
[----:B---3--:R-:W-:Y:S02]  /*24e40*/  IMAD R6, R5, UR4, RZ ;  /* 0x0000000405067c24 */ /* 0x008fe4000f8e02ff */
[----:B------:R-:W-:-:S05]  /*24e50*/  IMAD.WIDE R4, R0, 0x2, R12 ;  /* 0x0000000200047825 */ /* 0x000fca00078e020c */
        /* <DEDUP_REMOVED lines=12> */
[----:B------:R-:W-:Y:S04]  /*24f20*/  STL [R1+0x101c], R2 ;  /* 0x00101c0201007387 */ /* 0x000fe80000100800 */
[----:B------:R-:W-:Y:S01]  /*24f30*/  STL [R1+0x1018], R3 ;  /* 0x0010180301007387 */ /* 0x000fe20000100800 */
[----:B---3--:R-:W-:-:S02]  /*24f40*/  IMAD R6, R5, UR4, RZ ;  /* 0x0000000405067c24 */ /* 0x008fc4000f8e02ff */
        /* <DEDUP_REMOVED lines=1009> */
[----:B------:R0:W-:Y:S04]  /*28e60*/  STL [R1+0x1804], R4 ;  /* 0x0018040401007387 */ /* 0x0001e80000100800 */
[----:B------:R1:W-:Y:S04]  /*28e70*/  STL [R1+0x1800], R5 ;  /* 0x0018000501007387 */ /* 0x0003e80000100800 */
[----:B0-----:R-:W3:Y:S04]  /*28e80*/  LDL.LU R4, [R1+0x204] ;  /* 0x0002040001047983 */ /* 0x001ee80000300800 */
[----:B-1----:R-:W4:Y:S01]  /*28e90*/  LDL.LU R5, [R1+0x5e8] ;  /* 0x0005e80001057983 */ /* 0x002f220000300800 */
        /* <DEDUP_REMOVED lines=8> */
[----:B------:R-:W-:Y:S04]  /*28f20*/  STL [R1+0x181c], R2 ;  /* 0x00181c0201007387 */ /* 0x000fe80000100800 */
[----:B------:R-:W-:Y:S01]  /*28f30*/  STL [R1+0x1818], R3 ;  /* 0x0018180301007387 */ /* 0x000fe20000100800 */
[----:B---3--:R-:W-:-:S02]  /*28f40*/  IMAD.MOV.U32 R7, RZ, RZ, R4 ;  /* 0x000000ffff077224 */ /* 0x008fc400078e0004 */
[----:B----4-:R-:W-:Y:S02]  /*28f50*/  IMAD R6, R5, UR4, RZ ;  /* 0x0000000405067c24 */ /* 0x010fe4000f8e02ff */
[----:B------:R-:W-:-:S05]  /*28f60*/  IMAD.WIDE R4, R0, 0x2, R12 ;  /* 0x0000000200047825 */ /* 0x000fca00078e020c */
[----:B------:R-:W-:Y:S04]  /*28f70*/  STL [R1+0x1824], R4 ;  /* 0x0018240401007387 */ /* 0x000fe80000100800 */
[----:B------:R0:W-:Y:S04]  /*28f80*/  STL [R1+0x1820], R5 ;  /* 0x0018200501007387 */ /* 0x0001e80000100800 */
[----:B0-----:R-:W2:Y:S01]  /*28f90*/  LDL.LU R5, [R1+0x5e4] ;  /* 0x0005e40001057983 */ /* 0x001ea20000300800 */
[----:B------:R-:W-:-:S04]  /*28fa0*/  IMAD.WIDE R2, R6, 0x2, R10 ;  /* 0x0000000206027825 */ /* 0x000fc800078e020a */
[----:B------:R-:W-:Y:S02]  /*28fb0*/  IMAD R0, R7, UR4, RZ ;  /* 0x0000000407007c24 */ /* 0x000fe4000f8e02ff */
[----:B------:R-:W-:Y:S01]  /*28fc0*/  IMAD.WIDE R6, R6, 0x2, R12 ;  /* 0x0000000206067825 */ /* 0x000fe200078e020c */
[----:B------:R-:W-:Y:S04]  /*28fd0*/  STL [R1+0x182c], R2 ;  /* 0x00182c0201007387 */ /* 0x000fe80000100800 */
[----:B------:R0:W-:Y:S04]  /*28fe0*/  STL [R1+0x1828], R3 ;  /* 0x0018280301007387 */ /* 0x0001e80000100800 */
[----:B------:R-:W-:Y:S04]  /*28ff0*/  STL [R1+0x1834], R6 ;  /* 0x0018340601007387 */ /* 0x000fe80000100800 */
[----:B------:R1:W-:Y:S01]  /*29000*/  STL [R1+0x1830], R7 ;  /* 0x0018300701007387 */ /* 0x0003e20000100800 */
[----:B0-----:R-:W-:-:S03]  /*29010*/  IMAD.WIDE R2, R0, 0x2, R10 ;  /* 0x0000000200027825 */ /* 0x001fc600078e020a */
[----:B-1----:R-:W3:Y:S04]  /*29020*/  LDL.LU R7, [R1+0x5e0] ;  /* 0x0005e00001077983 */ /* 0x002ee80000300800 */
[----:B------:R-:W-:Y:S04]  /*29030*/  STL [R1+0x183c], R2 ;  /* 0x00183c0201007387 */ /* 0x000fe80000100800 */
[----:B------:R-:W-:Y:S01]  /*29040*/  STL [R1+0x1838], R3 ;  /* 0x0018380301007387 */ /* 0x000fe20000100800 */
[----:B--2---:R-:W-:Y:S02]  /*29050*/  IMAD R6, R5, UR4, RZ ;  /* 0x0000000405067c24 */ /* 0x004fe4000f8e02ff */
[----:B------:R-:W-:-:S05]  /*29060*/  IMAD.WIDE R4, R0, 0x2, R12 ;  /* 0x0000000200047825 */ /* 0x000fca00078e020c */
[----:B------:R-:W-:Y:S04]  /*29070*/  STL [R1+0x1844], R4 ;  /* 0x0018440401007387 */ /* 0x000fe80000100800 */
[----:B------:R0:W-:Y:S04]  /*29080*/  STL [R1+0x1840], R5 ;  /* 0x0018400501007387 */ /* 0x0001e80000100800 */
[----:B0-----:R-:W2:Y:S01]  /*29090*/  LDL.LU R5, [R1+0x5dc] ;  /* 0x0005dc0001057983 */ /* 0x001ea20000300800 */
[----:B------:R-:W-:-:S04]  /*290a0*/  IMAD.WIDE R2, R6, 0x2, R10 ;  /* 0x0000000206027825 */ /* 0x000fc800078e020a */
[----:B---3--:R-:W-:Y:S02]  /*290b0*/  IMAD R0, R7, UR4, RZ ;  /* 0x0000000407007c24 */ /* 0x008fe4000f8e02ff */
        /* <DEDUP_REMOVED lines=14> */
[----:B------:R-:W-:-:S05]  /*291a0*/  IMAD.WIDE R2, R6, 0x2, R10 ;  /* 0x0000000206027825 */ /* 0x000fca00078e020a */
[----:B------:R-:W-:Y:S01]  /*291b0*/  STL [R1+0x186c], R2 ;  /* 0x00186c0201007387 */ /* 0x000fe20000100800 */
[----:B---3--:R-:W-:Y:S02]  /*291c0*/  IMAD R0, R7, UR4, RZ ;  /* 0x0000000407007c24 */ /* 0x008fe4000f8e02ff */
[----:B------:R-:W-:Y:S01]  /*291d0*/  IMAD.WIDE R6, R6, 0x2, R12 ;  /* 0x0000000206067825 */ /* 0x000fe200078e020c */
        /* <DEDUP_REMOVED lines=473> */
[----:B------:R0:W-:Y:S04]  /*2af70*/  STL [R1+0x1c24], R4 ;  /* 0x001c240401007387 */ /* 0x0001e80000100800 */
[----:B------:R1:W-:Y:S04]  /*2af80*/  STL [R1+0x1c20], R5 ;  /* 0x001c200501007387 */ /* 0x0003e80000100800 */
[----:B0-----:R-:W2:Y:S04]  /*2af90*/  LDL.LU R4, [R1+0x48c] ;  /* 0x00048c0001047983 */ /* 0x001ea80000300800 */
[----:B-1----:R-:W4:Y:S01]  /*2afa0*/  LDL.LU R5, [R1+0x490] ;  /* 0x0004900001057983 */ /* 0x002f220000300800 */
[----:B------:R-:W-:-:S05]  /*2afb0*/  IMAD.WIDE R2, R6, 0x2, R10 ;  /* 0x0000000206027825 */ /* 0x000fca00078e020a */
[----:B------:R-:W-:Y:S01]  /*2afc0*/  STL [R1+0x1c2c], R2 ;  /* 0x001c2c0201007387 */ /* 0x000fe20000100800 */
[----:B---3--:R-:W-:Y:S02]  /*2afd0*/  IMAD R0, R7, UR4, RZ ;  /* 0x0000000407007c24 */ /* 0x008fe4000f8e02ff */
[----:B------:R-:W-:Y:S01]  /*2afe0*/  IMAD.WIDE R6, R6, 0x2, R12 ;  /* 0x0000000206067825 */ /* 0x000fe200078e020c */
[----:B------:R0:W-:Y:S04]  /*2aff0*/  STL [R1+0x1c28], R3 ;  /* 0x001c280301007387 */ /* 0x0001e80000100800 */
[----:B------:R-:W-:Y:S04]  /*2b000*/  STL [R1+0x1c34], R6 ;  /* 0x001c340601007387 */ /* 0x000fe80000100800 */
[----:B------:R2:W-:Y:S01]  /*2b010*/  STL [R1+0x1c30], R7 ;  /* 0x001c300701007387 */ /* 0x0005e20000100800 */
[----:B0-----:R-:W-:-:S05]  /*2b020*/  IMAD.WIDE R2, R0, 0x2, R10 ;  /* 0x0000000200027825 */ /* 0x001fca00078e020a */
[----:B------:R-:W-:Y:S04]  /*2b030*/  STL [R1+0x1c3c], R2 ;  /* 0x001c3c0201007387 */ /* 0x000fe80000100800 */
[----:B------:R-:W-:Y:S01]  /*2b040*/  STL [R1+0x1c38], R3 ;  /* 0x001c380301007387 */ /* 0x000fe20000100800 */
[----:B--2---:R-:W-:Y:S02]  /*2b050*/  IMAD.MOV.U32 R7, RZ, RZ, R4 ;  /* 0x000000ffff077224 */ /* 0x004fe400078e0004 */
[----:B----4-:R-:W-:Y:S02]  /*2b060*/  IMAD R6, R5, UR4, RZ ;  /* 0x0000000405067c24 */ /* 0x010fe4000f8e02ff */
[----:B------:R-:W-:-:S05]  /*2b070*/  IMAD.WIDE R4, R0, 0x2, R12 ;  /* 0x0000000200047825 */ /* 0x000fca00078e020c */
[----:B------:R0:W-:Y:S04]  /*2b080*/  STL [R1+0x1c44], R4 ;  /* 0x001c440401007387 */ /* 0x0001e80000100800 */
[----:B------:R1:W-:Y:S04]  /*2b090*/  STL [R1+0x1c40], R5 ;  /* 0x001c400501007387 */ /* 0x0003e80000100800 */
[----:B0-----:R-:W2:Y:S04]  /*2b0a0*/  LDL.LU R4, [R1+0x484] ;  /* 0x0004840001047983 */ /* 0x001ea80000300800 */
[----:B-1----:R-:W3:Y:S01]  /*2b0b0*/  LDL.LU R5, [R1+0x488] ;  /* 0x0004880001057983 */ /* 0x002ee20000300800 */
[----:B------:R-:W-:-:S04]  /*2b0c0*/  IMAD.WIDE R2, R6, 0x2, R10 ;  /* 0x0000000206027825 */ /* 0x000fc800078e020a */
[----:B------:R-:W-:Y:S02]  /*2b0d0*/  IMAD R0, R7, UR4, RZ ;  /* 0x0000000407007c24 */ /* 0x000fe4000f8e02ff */
[----:B------:R-:W-:Y:S01]  /*2b0e0*/  IMAD.WIDE R6, R6, 0x2, R12 ;  /* 0x0000000206067825 */ /* 0x000fe200078e020c */
[----:B------:R-:W-:Y:S04]  /*2b0f0*/  STL [R1+0x1c4c], R2 ;  /* 0x001c4c0201007387 */ /* 0x000fe80000100800 */
[----:B------:R0:W-:Y:S04]  /*2b100*/  STL [R1+0x1c48], R3 ;  /* 0x001c480301007387 */ /* 0x0001e80000100800 */
[----:B------:R-:W-:Y:S04]  /*2b110*/  STL [R1+0x1c54], R6 ;  /* 0x001c540601007387 */ /* 0x000fe80000100800 */
[----:B------:R2:W-:Y:S01]  /*2b120*/  STL [R1+0x1c50], R7 ;  /* 0x001c500701007387 */ /* 0x0005e20000100800 */
[----:B0-----:R-:W-:-:S05]  /*2b130*/  IMAD.WIDE R2, R0, 0x2, R10 ;  /* 0x0000000200027825 */ /* 0x001fca00078e020a */
[----:B------:R-:W-:Y:S04]  /*2b140*/  STL [R1+0x1c5c], R2 ;  /* 0x001c5c0201007387 */ /* 0x000fe80000100800 */
[----:B------:R-:W-:Y:S01]  /*2b150*/  STL [R1+0x1c58], R3 ;  /* 0x001c580301007387 */ /* 0x000fe20000100800 */
[----:B--2---:R-:W-:Y:S02]  /*2b160*/  IMAD.MOV.U32 R7, RZ, RZ, R4 ;  /* 0x000000ffff077224 */ /* 0x004fe400078e0004 */
[----:B---3--:R-:W-:Y:S02]  /*2b170*/  IMAD R6, R5, UR4, RZ ;  /* 0x0000000405067c24 */ /* 0x008fe4000f8e02ff */
        /* <DEDUP_REMOVED lines=1981> */
[----:B------:R2:W-:Y:S04]  /*32d50*/  STL [R1+0x2af4], R6 ;  /* 0x002af40601007387 */ /* 0x0005e80000100800 */
[----:B------:R-:W-:Y:S01]  /*32d60*/  STL [R1+0x2af0], R7 ;  /* 0x002af00701007387 */ /* 0x000fe20000100800 */
[----:B0-----:R-:W-:-:S05]  /*32d70*/  IMAD.WIDE R2, R0, 0x2, R10 ;  /* 0x0000000200027825 */ /* 0x001fca00078e020a */
[----:B------:R-:W-:Y:S04]  /*32d80*/  STL [R1+0x2afc], R2 ;  /* 0x002afc0201007387 */ /* 0x000fe80000100800 */
[----:B------:R0:W-:Y:S01]  /*32d90*/  STL [R1+0x2af8], R3 ;  /* 0x002af80301007387 */ /* 0x0001e20000100800 */
[----:B------:R-:W-:Y:S01]  /*32da0*/  IMAD R8, R8, UR4, RZ ;  /* 0x0000000408087c24 */ /* 0x000fe2000f8e02ff */
[----:B------:R-:W-:Y:S01]  /*32db0*/  USHF.L.U32 UR6, UR6, 0x8, URZ ;  /* 0x0000000806067899 */ /* 0x000fe2000800063f */
[----:B--2---:R-:W-:Y:S02]  /*32dc0*/  IMAD R6, R5, UR4, RZ ;  /* 0x0000000405067c24 */ /* 0x004fe4000f8e02ff */
[----:B------:R-:W-:-:S04]  /*32dd0*/  IMAD.WIDE R4, R0, 0x2, R12 ;  /* 0x0000000200047825 */ /* 0x000fc800078e020c */
[----:B0-----:R-:W-:-:S04]  /*32de0*/  IMAD.WIDE R2, R6, 0x2, R10 ;  /* 0x0000000206027825 */ /* 0x001fc800078e020a */
[----:B------:R-:W-:Y:S02]  /*32df0*/  IMAD R0, R20, UR4, RZ ;  /* 0x0000000414007c24 */ /* 0x000fe4000f8e02ff */
[----:B------:R-:W-:Y:S01]  /*32e00*/  IMAD.WIDE R6, R6, 0x2, R12 ;  /* 0x0000000206067825 */ /* 0x000fe200078e020c */
[----:B------:R-:W-:Y:S04]  /*32e10*/  STL [R1+0x2b04], R4 ;  /* 0x002b040401007387 */ /* 0x000fe80000100800 */
[----:B------:R-:W-:Y:S04]  /*32e20*/  STL [R1+0x2b00], R5 ;  /* 0x002b000501007387 */ /* 0x000fe80000100800 */
[----:B------:R-:W-:Y:S04]  /*32e30*/  STL [R1+0x2b0c], R2 ;  /* 0x002b0c0201007387 */ /* 0x000fe80000100800 */
[----:B------:R0:W-:Y:S04]  /*32e40*/  STL [R1+0x2b08], R3 ;  /* 0x002b080301007387 */ /* 0x0001e80000100800 */
[----:B------:R1:W-:Y:S04]  /*32e50*/  STL [R1+0x2b14], R6 ;  /* 0x002b140601007387 */ /* 0x0003e80000100800 */
[----:B------:R-:W-:Y:S01]  /*32e60*/  STL [R1+0x2b10], R7 ;  /* 0x002b100701007387 */ /* 0x000fe20000100800 */
[----:B0-----:R-:W-:-:S04]  /*32e70*/  IMAD.WIDE R2, R0, 0x2, R10 ;  /* 0x0000000200027825 */ /* 0x001fc800078e020a */
[----:B-1----:R-:W-:Y:S02]  /*32e80*/  IMAD R6, R15, UR4, RZ ;  /* 0x000000040f067c24 */ /* 0x002fe4000f8e02ff */
[----:B------:R-:W-:Y:S01]  /*32e90*/  IMAD.WIDE R4, R0, 0x2, R12 ;  /* 0x0000000200047825 */ /* 0x000fe200078e020c */
[----:B------:R-:W-:Y:S04]  /*32ea0*/  STL [R1+0x2b1c], R2 ;  /* 0x002b1c0201007387 */ /* 0x000fe80000100800 */
[----:B------:R0:W-:Y:S01]  /*32eb0*/  STL [R1+0x2b18], R3 ;  /* 0x002b180301007387 */ /* 0x0001e20000100800 */
[----:B------:R-:W-:-:S03]  /*32ec0*/  IMAD R0, R16, UR4, RZ ;  /* 0x0000000410007c24 */ /* 0x000fc6000f8e02ff */
[----:B------:R-:W-:Y:S04]  /*32ed0*/  STL [R1+0x2b24], R4 ;  /* 0x002b240401007387 */ /* 0x000fe80000100800 */
[----:B------:R1:W-:Y:S01]  /*32ee0*/  STL [R1+0x2b20], R5 ;  /* 0x002b200501007387 */ /* 0x0003e20000100800 */
[----:B0-----:R-:W-:-:S04]  /*32ef0*/  IMAD.WIDE R2, R6, 0x2, R10 ;  /* 0x0000000206027825 */ /* 0x001fc800078e020a */
[--C-:B------:R-:W-:Y:S01]  /*32f00*/  IMAD.WIDE R6, R6, 0x2, R12.reuse ;  /* 0x0000000206067825 */ /* 0x100fe200078e020c */
[----:B------:R-:W-:Y:S04]  /*32f10*/  STL [R1+0x2b2c], R2 ;  /* 0x002b2c0201007387 */ /* 0x000fe80000100800 */
[----:B------:R0:W-:Y:S04]  /*32f20*/  STL [R1+0x2b28], R3 ;  /* 0x002b280301007387 */ /* 0x0001e80000100800 */
[----:B------:R2:W-:Y:S01]  /*32f30*/  STL [R1+0x2b34], R6 ;  /* 0x002b340601007387 */ /* 0x0005e20000100800 */
[----:B-1----:R-:W-:-:S03]  /*32f40*/  IMAD.WIDE R4, R0, 0x2, R12 ;  /* 0x0000000200047825 */ /* 0x002fc600078e020c */
[----:B------:R-:W-:Y:S01]  /*32f50*/  STL [R1+0x2b30], R7 ;  /* 0x002b300701007387 */ /* 0x000fe20000100800 */
[----:B0-----:R-:W-:-:S04]  /*32f60*/  IMAD.WIDE R2, R0, 0x2, R10 ;  /* 0x0000000200027825 */ /* 0x001fc800078e020a */
[----:B--2---:R-:W-:Y:S01]  /*32f70*/  IMAD R6, R9, UR4, RZ ;  /* 0x0000000409067c24 */ /* 0x004fe2000f8e02ff */
[----:B------:R-:W-:Y:S04]  /*32f80*/  STL [R1+0x2b3c], R2 ;  /* 0x002b3c0201007387 */ /* 0x000fe80000100800 */
[----:B------:R0:W-:Y:S04]  /*32f90*/  STL [R1+0x2b38], R3 ;  /* 0x002b380301007387 */ /* 0x0001e80000100800 */
[----:B------:R-:W-:Y:S04]  /*32fa0*/  STL [R1+0x2b44], R4 ;  /* 0x002b440401007387 */ /* 0x000fe80000100800 */
[----:B------:R1:W-:Y:S01]  /*32fb0*/  STL [R1+0x2b40], R5 ;  /* 0x002b400501007387 */ /* 0x0003e20000100800 */
[----:B------:R-:W-:-:S02]  /*32fc0*/  IMAD R0, R14, UR4, RZ ;  /* 0x000000040e007c24 */ /* 0x000fc4000f8e02ff */
[----:B0-----:R-:W-:-:S04]  /*32fd0*/  IMAD.WIDE R2, R6, 0x2, R10 ;  /* 0x0000000206027825 */ /* 0x001fc800078e020a */
[----:B-1----:R-:W-:-:S04]  /*32fe0*/  IMAD.WIDE R4, R6, 0x2, R12 ;  /* 0x0000000206047825 */ /* 0x002fc800078e020c */
[--C-:B------:R-:W-:Y:S01]  /*32ff0*/  IMAD.WIDE R6, R8, 0x2, R10.reuse ;  /* 0x0000000208067825 */ /* 0x100fe200078e020a */
[----:B------:R-:W-:Y:S04]  /*33000*/  STL [R1+0x2b4c], R2 ;  /* 0x002b4c0201007387 */ /* 0x000fe80000100800 */
[----:B------:R0:W-:Y:S04]  /*33010*/  STL [R1+0x2b48], R3 ;  /* 0x002b480301007387 */ /* 0x0001e80000100800 */
[----:B------:R-:W-:Y:S04]  /*33020*/  STL [R1+0x2b54], R4 ;  /* 0x002b540401007387 */ /* 0x000fe80000100800 */
[----:B------:R1:W-:Y:S04]  /*33030*/  STL [R1+0x2b50], R5 ;  /* 0x002b500501007387 */ /* 0x0003e80000100800 */
[----:B------:R2:W-:Y:S04]  /*33040*/  STL [R1+0x2b5c], R6 ;  /* 0x002b5c0601007387 */ /* 0x0005e80000100800 */
[----:B------:R-:W-:Y:S01]  /*33050*/  STL [R1+0x2b58], R7 ;  /* 0x002b580701007387 */ /* 0x000fe20000100800 */
[----:B0-----:R-:W-:-:S04]  /*33060*/  IMAD.WIDE R2, R0, 0x2, R10 ;  /* 0x0000000200027825 */ /* 0x001fc800078e020a */
[----:B-1----:R-:W-:-:S04]  /*33070*/  IMAD.WIDE R4, R0, 0x2, R12 ;  /* 0x0000000200047825 */ /* 0x002fc800078e020c */
[----:B--2---:R-:W-:Y:S01]  /*33080*/  IMAD R6, R21, UR4, RZ ;  /* 0x0000000415067c24 */ /* 0x004fe2000f8e02ff */
        /* <DEDUP_REMOVED lines=9> */
[----:B------:R2:W-:Y:S04]  /*33120*/  STL [R1+0x2b7c], R6 ;  /* 0x002b7c0601007387 */ /* 0x0005e80000100800 */
[----:B------:R-:W-:Y:S01]  /*33130*/  STL [R1+0x2b78], R7 ;  /* 0x002b780701007387 */ /* 0x000fe20000100800 */
[----:B-1----:R-:W-:-:S04]  /*33140*/  IMAD.WIDE R4, R0, 0x2, R12 ;  /* 0x0000000200047825 */ /* 0x002fc800078e020c */
[----:B0-----:R-:W-:-:S04]  /*33150*/  IMAD.WIDE R2, R0, 0x2, R10 ;  /* 0x0000000200027825 */ /* 0x001fc800078e020a */
        /* <DEDUP_REMOVED lines=44> */
[----:B------:R0:W-:Y:S04]  /*33420*/  STL [R1+0x2be0], R3 ;  /* 0x002be00301007387 */ /* 0x0001e80000100800 */
[----:B------:R-:W-:Y:S04]  /*33430*/  STL [R1+0x2bec], R4 ;  /* 0x002bec0401007387 */ /* 0x000fe80000100800 */
[----:B------:R-:W-:Y:S01]  /*33440*/  STL [R1+0x2be8], R5 ;  /* 0x002be80501007387 */ /* 0x000fe20000100800 */
[----:B0-----:R-:W-:-:S04]  /*33450*/  IMAD.WIDE R2, R6, 0x2, R10 ;  /* 0x0000000206027825 */ /* 0x001fc800078e020a */
[----:B------:R-:W-:Y:S01]  /*33460*/  IMAD.WIDE R6, R6, 0x2, R12 ;  /* 0x0000000206067825 */ /* 0x000fe200078e020c */
[----:B------:R-:W-:Y:S04]  /*33470*/  STL [R1+0x2bf4], R2 ;  /* 0x002bf40201007387 */ /* 0x000fe80000100800 */
[----:B------:R-:W-:Y:S04]  /*33480*/  STL [R1+0x2bf0], R3 ;  /* 0x002bf00301007387 */ /* 0x000fe80000100800 */
[----:B------:R0:W-:Y:S01]  /*33490*/  STL [R1+0x2bfc], R6 ;  /* 0x002bfc0601007387 */ /* 0x0001e20000100800 */
[----:B------:R-:W-:-:S03]  /*334a0*/  IMAD R0, R27, UR4, RZ ;  /* 0x000000041b007c24 */ /* 0x000fc6000f8e02ff */
[----:B------:R-:W-:Y:S01]  /*334b0*/  STL [R1+0x2bf8], R7 ;  /* 0x002bf80701007387 */ /* 0x000fe20000100800 */
[----:B------:R-:W1:Y:S01]  /*334c0*/  LDC R27, c[0x0][0x230] ;  /* 0x00008c00ff1b7b82 */ /* 0x000e620000000800 */
[----:B0-----:R-:W-:Y:S02]  /*334d0*/  IMAD R6, R28, UR4, RZ ;  /* 0x000000041c067c24 */ /* 0x001fe4000f8e02ff */
[----:B------:R-:W0:Y:S01]  /*334e0*/  S2R R28, SR_TID.X ;  /* 0x00000000001c7919 */ /* 0x000e220000002100 */
[----:B------:R-:W-:-:S04]  /*334f0*/  IMAD.WIDE R2, R0, 0x2, R10 ;  /* 0x0000000200027825 */ /* 0x000fc800078e020a */
[----:B------:R-:W-:Y:S01]  /*33500*/  IMAD.WIDE R4, R0, 0x2, R12 ;  /* 0x0000000200047825 */ /* 0x000fe200078e020c */
[----:B------:R-:W-:Y:S04]  /*33510*/  STL [R1+0x2c04], R2 ;  /* 0x002c040201007387 */ /* 0x000fe80000100800 */
[----:B------:R2:W-:Y:S04]  /*33520*/  STL [R1+0x2c00], R3 ;  /* 0x002c000301007387 */ /* 0x0005e80000100800 */
[----:B------:R-:W-:Y:S04]  /*33530*/  STL [R1+0x2c0c], R4 ;  /* 0x002c0c0401007387 */ /* 0x000fe80000100800 */
[----:B------:R-:W-:Y:S01]  /*33540*/  STL [R1+0x2c08], R5 ;  /* 0x002c080501007387 */ /* 0x000fe20000100800 */
[----:B--2---:R-:W-:-:S05]  /*33550*/  IMAD.WIDE R2, R6, 0x2, R10 ;  /* 0x0000000206027825 */ /* 0x004fca00078e020a */
[----:B------:R-:W-:Y:S04]  /*33560*/  STL [R1+0x2c14], R2 ;  /* 0x002c140201007387 */ /* 0x000fe80000100800 */
[----:B------:R2:W-:Y:S01]  /*33570*/  STL [R1+0x2c10], R3 ;  /* 0x002c100301007387 */ /* 0x0005e20000100800 */
[----:B------:R-:W-:Y:S02]  /*33580*/  IMAD R0, R29, UR4, RZ ;  /* 0x000000041d007c24 */ /* 0x000fe4000f8e02ff */
[----:B------:R-:W3:Y:S01]  /*33590*/  LDC R29, c[0x0][0x23c] ;  /* 0x00008f00ff1d7b82 */ /* 0x000ee20000000800 */
[----:B--2---:R-:W-:-:S04]  /*335a0*/  IMAD.WIDE R2, R6, 0x2, R12 ;  /* 0x0000000206027825 */ /* 0x004fc800078e020c */
[----:B------:R-:W-:Y:S01]  /*335b0*/  IMAD.WIDE R10, R0, 0x2, R10 ;  /* 0x00000002000a7825 */ /* 0x000fe200078e020a */
[----:B------:R-:W-:Y:S04]  /*335c0*/  STL [R1+0x2c1c], R2 ;  /* 0x002c1c0201007387 */ /* 0x000fe80000100800 */
[----:B------:R2:W-:Y:S01]  /*335d0*/  STL [R1+0x2c18], R3 ;  /* 0x002c180301007387 */ /* 0x0005e20000100800 */
[----:B0-----:R-:W-:Y:S02]  /*335e0*/  IMAD.SHL.U32 R4, R28, 0x20, RZ ;  /* 0x000000201c047824 */ /* 0x001fe400078e00ff */
[----:B--2---:R-:W-:-:S04]  /*335f0*/  IMAD.WIDE R2, R8, 0x2, R12 ;  /* 0x0000000208027825 */ /* 0x004fc800078e020c */
[----:B------:R-:W-:Y:S01]  /*33600*/  IMAD.WIDE R12, R0, 0x2, R12 ;  /* 0x00000002000c7825 */ /* 0x000fe200078e020c */
[----:B------:R3:W-:Y:S04]  /*33610*/  STL [R1+0xfb8], R2 ;  /* 0x000fb80201007387 */ /* 0x0007e80000100800 */
[----:B------:R0:W-:Y:S04]  /*33620*/  STL [R1+0xfb4], R3 ;  /* 0x000fb40301007387 */ /* 0x0001e80000100800 */
[----:B------:R-:W-:Y:S04]  /*33630*/  STL [R1+0xfc0], R10 ;  /* 0x000fc00a01007387 */ /* 0x000fe80000100800 */
[----:B------:R-:W-:Y:S04]  /*33640*/  STL [R1+0xfbc], R11 ;  /* 0x000fbc0b01007387 */ /* 0x000fe80000100800 */
[----:B------:R-:W-:Y:S04]  /*33650*/  STL [R1+0xfc8], R12 ;  /* 0x000fc80c01007387 */ /* 0x000fe80000100800 */
[----:B------:R-:W-:Y:S04]  /*33660*/  STL [R1+0xfc4], R13 ;  /* 0x000fc40d01007387 */ /* 0x000fe80000100800 */
[----:B------:R-:W-:Y:S01]  /*33670*/  STL [R1+0x32bc], R4 ;  /* 0x0032bc0401007387 */ /* 0x000fe20000100800 */
[----:B-1----:R-:W-:-:S05]  /*33680*/  VIADD R27, R27, 0xff ;  /* 0x000000ff1b1b7836 */ /* 0x002fca0000000000 */
[----:B------:R-:W-:Y:S01]  /*33690*/  SHF.R.S32.HI R0, RZ, 0x1f, R27 ;  /* 0x0000001fff007819 */ /* 0x000fe2000001141b */
[----:B---3--:R-:W-:-:S03]  /*336a0*/  IMAD.SHL.U32 R2, R29, 0x100, RZ ;  /* 0x000001001d027824 */ /* 0x008fc600078e00ff */
[----:B------:R-:W-:Y:S01]  /*336b0*/  LEA.HI R0, R0, R27, RZ, 0x8 ;  /* 0x0000001b00007211 */ /* 0x000fe200078f40ff */
[----:B------:R-:W-:Y:S01]  /*336c0*/  UMOV UR4, URZ ;  /* 0x0000003f00047c82 */ /* 0x000fe20008000000 */
[----:B0-----:R-:W-:Y:S01]  /*336d0*/  SHF.R.S32.HI R3, RZ, 0x1f, R2 ;  /* 0x0000001fff037819 */ /* 0x001fe20000011402 */
[----:B------:R-:W-:Y:S01]  /*336e0*/  USHF.R.S32.HI UR7, URZ, 0x1f, UR6 ;  /* 0x0000001f3f077899 */ /* 0x000fe20008011406 */
[----:B------:R-:W-:Y:S01]  /*336f0*/  SHF.R.S32.HI R5, RZ, 0x8, R0 ;  /* 0x00000008ff057819 */ /* 0x000fe20000011400 */
[----:B------:R-:W-:Y:S01]  /*33700*/  USHF.L.U32 UR10, UR6, 0x1, URZ ;  /* 0x00000001060a7899 */ /* 0x000fe2000800063f */
[----:B------:R-:W-:Y:S01]  /*33710*/  SHF.L.U64.HI R0, R2, 0x1, R3 ;  /* 0x0000000102007819 */ /* 0x000fe20000010203 */
[----:B------:R-:W2:Y:S01]  /*33720*/  LDL.LU R29, [R1+0x83c] ;  /* 0x00083c00011d7983 */ /* 0x000ea20000300800 */
[----:B------:R-:W-:Y:S01]  /*33730*/  USHF.L.U64.HI UR7, UR6, 0x1, UR7 ;  /* 0x0000000106077899 */ /* 0x000fe20008010207 */
[----:B------:R-:W-:Y:S02]  /*33740*/  ULDC UR11, c[0x0][0x230] ;  /* 0x00008c00000b7ab9 */ /* 0x000fe40000000800 */
[----:B------:R-:W-:Y:S04]  /*33750*/  STL [R1+0x720], RZ ;  /* 0x000720ff01007387 */ /* 0x000fe80000100800 */
[----:B------:R-:W-:Y:S04]  /*33760*/  STL [R1+0x724], RZ ;  /* 0x000724ff01007387 */ /* 0x000fe80000100800 */
[----:B------:R-:W-:Y:S01]  /*33770*/  STL [R1+0x728], RZ ;  /* 0x000728ff01007387 */ /* 0x000fe20000100800 */
[----:B--2---:R-:W-:-:S05]  /*33780*/  LOP3.LUT R3, R29, 0x200, R4, 0xf8, !PT ;  /* 0x000002001d037812 */ /* 0x004fca00078ef804 */
[----:B------:R0:W-:Y:S04]  /*33790*/  STL [R1+0x4c0], R3 ;  /* 0x0004c00301007387 */ /* 0x0001e80000100800 */
        /* <DEDUP_REMOVED lines=105> */
[----:B------:R-:W2:Y:S01]  /*33e30*/  LDL R29, [R1+0x4b4] ;  /* 0x0004b400011d7983 */ /* 0x000ea20000100800 */
[----:B0-----:R-:W-:Y:S01]  /*33e40*/  LOP3.LUT R3, R3, 0x20, RZ, 0x3c, !PT ;  /* 0x0000002003037812 */ /* 0x001fe200078e3cff */
[----:B------:R-:W0:Y:S02]  /*33e50*/  S2R R27, SR_TID.X ;  /* 0x00000000001b7919 */ /* 0x000e240000002100 */
[----:B------:R1:W-:Y:S04]  /*33e60*/  STL [R1+0x5d0], RZ ;  /* 0x0005d0ff01007387 */ /* 0x0003e80000100800 */
[----:B------:R1:W-:Y:S04]  /*33e70*/  STL [R1+0x5d4], RZ ;  /* 0x0005d4ff01007387 */ /* 0x0003e80000100800 */
[----:B------:R1:W-:Y:S04]  /*33e80*/  STL [R1+0x5d8], RZ ;  /* 0x0005d8ff01007387 */ /* 0x0003e80000100800 */
[----:B------:R1:W-:Y:S04]  /*33e90*/  STL [R1+0x5dc], RZ ;  /* 0x0005dcff01007387 */ /* 0x0003e80000100800 */
[----:B------:R1:W-:Y:S04]  /*33ea0*/  STL [R1+0x5c0], RZ ;  /* 0x0005c0ff01007387 */ /* 0x0003e80000100800 */
[----:B------:R1:W-:Y:S04]  /*33eb0*/  STL [R1+0x5c4], RZ ;  /* 0x0005c4ff01007387 */ /* 0x0003e80000100800 */
[----:B------:R1:W-:Y:S01]  /*33ec0*/  STL [R1+0x5c8], RZ ;  /* 0x0005c8ff01007387 */ /* 0x0003e20000100800 */
[----:B0-----:R-:W-:-:S03]  /*33ed0*/  LOP3.LUT R27, R27, 0x7f, RZ, 0xc0, !PT ;  /* 0x0000007f1b1b7812 */ /* 0x001fc600078ec0ff */
[----:B------:R1:W-:Y:S02]  /*33ee0*/  STL [R1+0x5cc], RZ ;  /* 0x0005ccff01007387 */ /* 0x0003e40000100800 */
[----:B------:R-:W-:Y:S02]  /*33ef0*/  IMAD.SHL.U32 R2, R27, 0x2, RZ ;  /* 0x000000021b027824 */ /* 0x000fe400078e00ff */
[----:B------:R1:W-:Y:S01]  /*33f00*/  STL [R1+0x5b0], RZ ;  /* 0x0005b0ff01007387 */ /* 0x0003e20000100800 */
[----:B------:R-:W-:Y:S01]  /*33f10*/  IMAD.SHL.U32 R27, R28, 0x2, RZ ;  /* 0x000000021c1b7824 */ /* 0x000fe200078e00ff */
[----:B------:R-:W-:Y:S02]  /*33f20*/  SHF.R.S32.HI R28, RZ, 0x6, R28 ;  /* 0x00000006ff1c7819 */ /* 0x000fe4000001141c */
[----:B------:R1:W-:Y:S01]  /*33f30*/  STL [R1+0x5b4], RZ ;  /* 0x0005b4ff01007387 */ /* 0x0003e20000100800 */
[----:B------:R-:W-:Y:S02]  /*33f40*/  LOP3.LUT R4, R2, 0x10, RZ, 0x3c, !PT ;  /* 0x0000001002047812 */ /* 0x000fe400078e3cff */
[----:B------:R-:W-:Y:S01]  /*33f50*/  SGXT R28, R28, 0x1 ;  /* 0x000000011c1c781a */ /* 0x000fe20000000200 */
[----:B------:R1:W-:Y:S01]  /*33f60*/  STL [R1+0x5b8], RZ ;  /* 0x0005b8ff01007387 */ /* 0x0003e20000100800 */
[----:B------:R-:W-:-:S02]  /*33f70*/  LOP3.LUT R5, R2, 0x30, RZ, 0x3c, !PT ;  /* 0x0000003002057812 */ /* 0x000fc400078e3cff */
[----:B------:R-:W-:Y:S01]  /*33f80*/  LOP3.LUT R28, R28, 0x90, RZ, 0xc0, !PT ;  /* 0x000000901c1c7812 */ /* 0x000fe200078ec0ff */
[----:B------:R1:W-:Y:S01]  /*33f90*/  STL [R1+0x5bc], RZ ;  /* 0x0005bcff01007387 */ /* 0x0003e20000100800 */
[----:B------:R-:W-:Y:S02]  /*33fa0*/  LOP3.LUT R4, R2, 0x40, RZ, 0x3c, !PT ;  /* 0x0000004002047812 */ /* 0x000fe400078e3cff */
[----:B------:R-:W-:Y:S01]  /*33fb0*/  LOP3.LUT R28, R28, 0x7e, R27, 0x78, !PT ;  /* 0x0000007e1c1c7812 */ /* 0x000fe200078e781b */
[----:B------:R1:W-:Y:S01]  /*33fc0*/  STL [R1+0x2a0], RZ ;  /* 0x0002a0ff01007387 */ /* 0x0003e20000100800 */
[C---:B------:R-:W-:Y:S02]  /*33fd0*/  LOP3.LUT R5, R2.reuse, 0x50, RZ, 0x3c, !PT ;  /* 0x0000005002057812 */ /* 0x040fe400078e3cff */
[----:B------:R-:W-:Y:S01]  /*33fe0*/  LOP3.LUT R4, R2, 0x60, RZ, 0x3c, !PT ;  /* 0x0000006002047812 */ /* 0x000fe200078e3cff */
[----:B------:R1:W-:Y:S01]  /*33ff0*/  STL [R1+0x2a4], RZ ;  /* 0x0002a4ff01007387 */ /* 0x0003e20000100800 */
[----:B------:R-:W-:-:S02]  /*34000*/  LOP3.LUT R5, R28, 0x20, RZ, 0x3c, !PT ;  /* 0x000000201c057812 */ /* 0x000fc400078e3cff */
[C---:B------:R-:W-:Y:S01]  /*34010*/  LOP3.LUT R6, R2.reuse, 0x20, RZ, 0x3c, !PT ;  /* 0x0000002002067812 */ /* 0x040fe200078e3cff */
[----:B------:R1:W-:Y:S01]  /*34020*/  STL [R1+0x2a8], RZ ;  /* 0x0002a8ff01007387 */ /* 0x0003e20000100800 */
[----:B------:R-:W-:-:S03]  /*34030*/  LOP3.LUT R6, R2, 0x70, RZ, 0x3c, !PT ;  /* 0x0000007002067812 */ /* 0x000fc600078e3cff */
[----:B------:R1:W-:Y:S04]  /*34040*/  STL [R1+0x2ac], RZ ;  /* 0x0002acff01007387 */ /* 0x0003e80000100800 */
[----:B------:R1:W-:Y:S04]  /*34050*/  STL [R1+0x290], RZ ;  /* 0x000290ff01007387 */ /* 0x0003e80000100800 */
[----:B------:R1:W-:Y:S04]  /*34060*/  STL [R1+0x294], RZ ;  /* 0x000294ff01007387 */ /* 0x0003e80000100800 */
[----:B------:R1:W-:Y:S04]  /*34070*/  STL [R1+0x298], RZ ;  /* 0x000298ff01007387 */ /* 0x0003e80000100800 */
[----:B------:R1:W-:Y:S04]  /*34080*/  STL [R1+0x29c], RZ ;  /* 0x00029cff01007387 */ /* 0x0003e80000100800 */
[----:B------:R1:W-:Y:S01]  /*34090*/  STL [R1+0x31b8], R5 ;  /* 0x0031b80501007387 */ /* 0x0003e20000100800 */
[----:B--2---:R-:W-:-:S05]  /*340a0*/  LOP3.LUT R4, R29, 0x40, RZ, 0x3c, !PT ;  /* 0x000000401d047812 */ /* 0x004fca00078e3cff */
[----:B------:R1:W-:Y:S04]  /*340b0*/  STL [R1+0x31b4], R4 ;  /* 0x0031b40401007387 */ /* 0x0003e80000100800 */
[----:B------:R1:W-:Y:S02]  /*340c0*/  STL [R1+0x4c4], R3 ;  /* 0x0004c40301007387 */ /* 0x0003e40000100800 */
.L_x_2:
[----:B-1---5:R-:W2:Y:S01]  /*340d0*/  LDL R5, [R1+0x2fb4] ;  /* 0x002fb40001057983 */ /* 0x022ea20000100800 */
[----:B------:R-:W-:-:S03]  /*340e0*/  UIMAD UR6, UR4, -0x100, UR11 ;  /* 0xffffff00040678a4 */ /* 0x000fc6000f8e020b */
[----:B--2---:R-:W-:Y:S04]  /*340f0*/  STL [R1+0x44e0], R5 ;  /* 0x0044e00501007387 */ /* 0x004fe80000100800 */
[----:B------:R-:W2:Y:S04]  /*34100*/  LDL R4, [R1+0x2fc4] ;  /* 0x002fc40001047983 */ /* 0x000ea80000100800 */
[----:B------:R-:W-:Y:S04]  /*34110*/  STL [R1+0x4418], R3 ;  /* 0x0044180301007387 */ /* 0x000fe80000100800 */
        /* <DEDUP_REMOVED lines=25> */
[----:B0-----:R0:W-:Y:S04]  /*342b0*/  STL [R1+0x4450], R2 ;  /* 0x0044500201007387 */ /* 0x0011e80000100800 */
        /* <DEDUP_REMOVED lines=57> */
[----:B------:R1:W-:Y:S04]  /*34650*/  STL [R1+0x44d4], R14 ;  /* 0x0044d40e01007387 */ /* 0x0003e80000100800 */
        /* <DEDUP_REMOVED lines=30> */
[----:B------:R-:W-:Y:S01]  /*34840*/  STL [R1+0x4378], R15 ;  /* 0x0043780f01007387 */ /* 0x000fe20000100800 */
[----:B0-----:R-:W0:Y:S03]  /*34850*/  S2R R2, SR_TID.X ;  /* 0x0000000000027919 */ /* 0x001e260000002100 */
        /* <DEDUP_REMOVED lines=8> */
[----:B0-----:R-:W-:-:S02]  /*348e0*/  SHF.R.U32.HI R5, RZ, 0x5, R2 ;  /* 0x00000005ff057819 */ /* 0x001fc40000011602 */
[----:B------:R-:W-:Y:S01]  /*348f0*/  SHF.R.U32.HI R2, RZ, 0x5, R2 ;  /* 0x00000005ff027819 */ /* 0x000fe20000011602 */
[----:B------:R-:W-:Y:S01]  /*34900*/  STL [R1+0x43c0], R15 ;  /* 0x0043c00f01007387 */ /* 0x000fe20000100800 */
[----:B------:R-:W-:Y:S02]  /*34910*/  SGXT.U32 R5, R5, 0x2 ;  /* 0x000000020505781a */ /* 0x000fe40000000000 */
[----:B------:R-:W-:Y:S01]  /*34920*/  SGXT.U32 R2, R2, 0x2 ;  /* 0x000000020202781a */ /* 0x000fe20000000000 */
[----:B------:R-:W-:Y:S01]  /*34930*/  STL [R1+0x43c8], R15 ;  /* 0x0043c80f01007387 */ /* 0x000fe20000100800 */
[----:B------:R-:W-:Y:S02]  /*34940*/  LOP3.LUT R5, R5, 0x8, RZ, 0xfc, !PT ;  /* 0x0000000805057812 */ /* 0x000fe400078efcff */
[----:B------:R-:W-:Y:S01]  /*34950*/  LOP3.LUT R2, R2, 0x4, RZ, 0xfc, !PT ;  /* 0x0000000402027812 */ /* 0x000fe200078efcff */
[----:B------:R-:W-:Y:S01]  /*34960*/  STL [R1+0x43d0], R15 ;  /* 0x0043d00f01007387 */ /* 0x000fe20000100800 */
[----:B------:R-:W-:-:S02]  /*34970*/  ISETP.GE.AND P1, PT, R5, UR6, PT ;  /* 0x0000000605007c0c */ /* 0x000fc4000bf26270 */
[----:B------:R-:W-:Y:S01]  /*34980*/  ISETP.GE.AND P0, PT, R2, UR6, PT ;  /* 0x0000000602007c0c */ /* 0x000fe2000bf06270 */
[----:B------:R-:W-:Y:S04]  /*34990*/  STL [R1+0x43d8], R15 ;  /* 0x0043d80f01007387 */ /* 0x000fe80000100800 */
[----:B------:R-:W-:Y:S01]  /*349a0*/  STL [R1+0x43e4], R15 ;  /* 0x0043e40f01007387 */ /* 0x000fe20000100800 */
[----:B-1----:R-:W0:Y:S03]  /*349b0*/  S2R R14, SR_TID.X ;  /* 0x00000000000e7919 */ /* 0x002e260000002100 */
        /* <DEDUP_REMOVED lines=27> */
[----:B------:R-:W-:Y:S01]  /*34b70*/  STL [R1+0x426c], R23 ;  /* 0x00426c1701007387 */ /* 0x000fe20000100800 */
[----:B0-----:R-:W-:-:S03]  /*34b80*/  SHF.R.U32.HI R5, RZ, 0x5, R14 ;  /* 0x00000005ff057819 */ /* 0x001fc6000001160e */
[----:B------:R-:W-:Y:S04]  /*34b90*/  STL [R1+0x4268], R13 ;  /* 0x0042680d01007387 */ /* 0x000fe80000100800 */
[----:B------:R-:W-:Y:S04]  /*34ba0*/  STL [R1+0x4264], R12 ;  /* 0x0042640c01007387 */ /* 0x000fe80000100800 */
[----:B------:R-:W-:Y:S04]  /*34bb0*/  STL [R1+0x4260], R11 ;  /* 0x0042600b01007387 */ /* 0x000fe80000100800 */
[----:B------:R-:W-:Y:S01]  /*34bc0*/  STL [R1+0x425c], R10 ;  /* 0x00425c0a01007387 */ /* 0x000fe20000100800 */
[----:B------:R-:W-:-:S03]  /*34bd0*/  SGXT.U32 R5, R5, 0x2 ;  /* 0x000000020505781a */ /* 0x000fc60000000000 */
[----:B------:R-:W-:Y:S04]  /*34be0*/  STL [R1+0x4258], R9 ;  /* 0x0042580901007387 */ /* 0x000fe80000100800 */
[----:B------:R-:W-:Y:S04]  /*34bf0*/  STL [R1+0x4254], R8 ;  /* 0x0042540801007387 */ /* 0x000fe80000100800 */
[----:B------:R-:W-:Y:S04]  /*34c00*/  STL [R1+0x4250], R7 ;  /* 0x0042500701007387 */ /* 0x000fe80000100800 */
[----:B------:R-:W-:Y:S01]  /*34c10*/  STL [R1+0x424c], R6 ;  /* 0x00424c0601007387 */ /* 0x000fe20000100800 */
[----:B------:R-:W-:-:S03]  /*34c20*/  LOP3.LUT R5, R5, 0xc, RZ, 0xfc, !PT ;  /* 0x0000000c05057812 */ /* 0x000fc600078efcff */
[----:B------:R-:W-:Y:S04]  /*34c30*/  STL [R1+0x4248], R22 ;  /* 0x0042481601007387 */ /* 0x000fe80000100800 */
[----:B------:R-:W-:Y:S04]  /*34c40*/  STL [R1+0x4244], R18 ;  /* 0x0042441201007387 */ /* 0x000fe80000100800 */
[----:B------:R-:W-:Y:S04]  /*34c50*/  STL [R1+0x4240], R16 ;  /* 0x0042401001007387 */ /* 0x000fe80000100800 */
[----:B------:R-:W-:Y:S04]  /*34c60*/  STL [R1+0x423c], R17 ;  /* 0x00423c1101007387 */ /* 0x000fe80000100800 */
[----:B------:R-:W-:Y:S01]  /*34c70*/  STL [R1+0x4238], R19 ;  /* 0x0042381301007387 */ /* 0x000fe20000100800 */
[----:B------:R-:W-:-:S03]  /*34c80*/  ISETP.GE.AND P2, PT, R5, UR6, PT ;  /* 0x0000000605007c0c */ /* 0x000fc6000bf46270 */
[----:B------:R-:W-:Y:S04]  /*34c90*/  STL [R1+0x4234], R20 ;  /* 0x0042341401007387 */ /* 0x000fe80000100800 */
[----:B------:R-:W-:Y:S04]  /*34ca0*/  STL [R1+0x4230], R21 ;  /* 0x0042301501007387 */ /* 0x000fe80000100800 */
[----:B------:R-:W-:Y:S04]  /*34cb0*/  STL [R1+0x32c4], R0 ;  /* 0x0032c40001007387 */ /* 0x000fe80000100800 */
[----:B-1----:R-:W4:Y:S04]  /*34cc0*/  LDL R29, [R1+0x2fb8] ;  /* 0x002fb800011d7983 */ /* 0x002f280000100800 */
[----:B------:R-:W4:Y:S01]  /*34cd0*/  LDL R2, [R1+0x2fc8] ;  /* 0x002fc80001027983 */ /* 0x000f220000100800 */
[----:B---3--:R-:W-:-:S02]  /*34ce0*/  PRMT R28, RZ, 0x7610, R28 ;  /* 0x00007610ff1c7816 */ /* 0x008fc4000000001c */
[----:B------:R-:W-:Y:S01]  /*34cf0*/  PRMT R15, RZ, 0x7610, R15 ;  /* 0x00007610ff0f7816 */ /* 0x000fe2000000000f */
[----:B------:R-:W2:Y:S01]  /*34d00*/  LDL.LU R5, [R1+0x44e0] ;  /* 0x0044e00001057983 */ /* 0x000ea20000300800 */
[----:B------:R-:W-:-:S04]  /*34d10*/  SHF.R.U32.HI R14, RZ, 0x5, R14 ;  /* 0x00000005ff0e7819 */ /* 0x000fc8000001160e */
[----:B------:R-:W-:-:S04]  /*34d20*/  SGXT.U32 R14, R14, 0x2 ;  /* 0x000000020e0e781a */ /* 0x000fc80000000000 */
[----:B------:R-:W-:Y:S01]  /*34d30*/  LOP3.LUT R14, R14, 0x10, RZ, 0xfc, !PT ;  /* 0x000000100e0e7812 */ /* 0x000fe200078efcff */
[----:B--2---:R-:W2:Y:S04]  /*34d40*/  @!P0 LDG.E.U16 R28, desc[UR8][R4.64] ;  /* 0x00000008041c8981 */ /* 0x004ea8000c1e1500 */
[----:B------:R-:W3:Y:S04]  /*34d50*/  LDL R4, [R1+0x2fc0] ;  /* 0x002fc00001047983 */ /* 0x000ee80000100800 */
[----:B--2---:R0:W-:Y:S04]  /*34d60*/  STL [R1+0x2d4], R28 ;  /* 0x0002d41c01007387 */ /* 0x0041e80000100800 */
[----:B------:R-:W3:Y:S01]  /*34d70*/  LDL R5, [R1+0x2fd0] ;  /* 0x002fd00001057983 */ /* 0x000ee20000100800 */
[----:B------:R-:W-:-:S02]  /*34d80*/  ISETP.GE.AND P3, PT, R14, UR6, PT ;  /* 0x000000060e007c0c */ /* 0x000fc4000bf66270 */
[----:B------:R-:W0:Y:S01]  /*34d90*/  S2R R14, SR_TID.X ;  /* 0x00000000000e7919 */ /* 0x000e220000002100 */
[----:B---3--:R-:W-:-:S04]  /*34da0*/  @!P1 LOP3.LUT R5, R5, R4, RZ, 0x3c, !PT ;  /* 0x0000000405059212 */ /* 0x008fc800078e3cff */
[----:B------:R-:W-:-:S04]  /*34db0*/  @!P1 LOP3.LUT R4, R5, R4, RZ, 0x3c, !PT ;  /* 0x0000000405049212 */ /* 0x000fc800078e3cff */
[----:B------:R-:W-:-:S05]  /*34dc0*/  @!P1 LOP3.LUT R5, R5, R4, RZ, 0x3c, !PT ;  /* 0x0000000405059212 */ /* 0x000fca00078e3cff */
[----:B------:R-:W2:Y:S01]  /*34dd0*/  @!P1 LDG.E.U16 R15, desc[UR8][R4.64] ;  /* 0x00000008040f9981 */ /* 0x000ea2000c1e1500 */
[----:B0-----:R-:W-:-:S04]  /*34de0*/  SHF.R.U32.HI R28, RZ, 0x5, R14 ;  /* 0x00000005ff1c7819 */ /* 0x001fc8000001160e */
[----:B------:R-:W-:-:S04]  /*34df0*/  SGXT.U32 R28, R28, 0x2 ;  /* 0x000000021c1c781a */ /* 0x000fc80000000000 */
[----:B------:R-:W-:-:S04]  /*34e00*/  LOP3.LUT R28, R28, 0x14, RZ, 0xfc, !PT ;  /* 0x000000141c1c7812 */ /* 0x000fc800078efcff */
[----:B------:R-:W-:Y:S02]  /*34e10*/  ISETP.GE.AND P0, PT, R28, UR6, PT ;  /* 0x000000061c007c0c */ /* 0x000fe4000bf06270 */
[----:B------:R-:W3:Y:S04]  /*34e20*/  LDL.LU R28, [R1+0x44dc] ;  /* 0x0044dc00011c7983 */ /* 0x000ee80000300800 */
[----:B--2---:R0:W-:Y:S04]  /*34e30*/  STL [R1+0x2d0], R15 ;  /* 0x0002d00f01007387 */ /* 0x0041e80000100800 */
[----:B0-----:R-:W2:Y:S04]  /*34e40*/  LDL.LU R15, [R1+0x44d8] ;  /* 0x0044d800010f7983 */ /* 0x001ea80000300800 */
[----:B------:R-:W4:Y:S04]  /*34e50*/  LDL R4, [R1+0x2fbc] ;  /* 0x002fbc0001047983 */ /* 0x000f280000100800 */
[----:B------:R-:W4:Y:S01]  /*34e60*/  LDL R5, [R1+0x2fcc] ;  /* 0x002fcc0001057983 */ /* 0x000f220000100800 */
[----:B------:R-:W-:-:S02]  /*34e70*/  PRMT R3, RZ, 0x7610, R3 ;  /* 0x00007610ff037816 */ /* 0x000fc40000000003 */
[----:B----4-:R-:W-:-:S04]  /*34e80*/  @!P2 LOP3.LUT R5, R5, R4, RZ, 0x3c, !PT ;  /* 0x000000040505a212 */ /* 0x010fc800078e3cff */
[----:B------:R-:W-:-:S04]  /*34e90*/  @!P2 LOP3.LUT R4, R5, R4, RZ, 0x3c, !PT ;  /* 0x000000040504a212 */ /* 0x000fc800078e3cff */
[----:B------:R-:W-:-:S05]  /*34ea0*/  @!P2 LOP3.LUT R5, R5, R4, RZ, 0x3c, !PT ;  /* 0x000000040505a212 */ /* 0x000fca00078e3cff */
[----:B------:R0:W4:Y:S02]  /*34eb0*/  @!P2 LDG.E.U16 R3, desc[UR8][R4.64] ;  /* 0x000000080403a981 */ /* 0x000124000c1e1500 */
[----:B0-----:R-:W0:Y:S01]  /*34ec0*/  S2R R5, SR_TID.X ;  /* 0x0000000000057919 */ /* 0x001e220000002100 */
[----:B--2---:R-:W-:Y:S01]  /*34ed0*/  PRMT R15, RZ, 0x7610, R15 ;  /* 0x00007610ff0f7816 */ /* 0x004fe2000000000f */
[----:B------:R-:W-:Y:S01]  /*34ee0*/  @!P3 IMAD.MOV.U32 R4, RZ, RZ, R2 ;  /* 0x000000ffff04b224 */ /* 0x000fe200078e0002 */
[----:B0-----:R-:W-:-:S04]  /*34ef0*/  SHF.R.U32.HI R5, RZ, 0x5, R5 ;  /* 0x00000005ff057819 */ /* 0x001fc80000011605 */
[----:B------:R-:W-:-:S04]  /*34f00*/  SGXT.U32 R5, R5, 0x2 ;  /* 0x000000020505781a */ /* 0x000fc80000000000 */
[----:B------:R-:W-:-:S04]  /*34f10*/  LOP3.LUT R5, R5, 0x1c, RZ, 0xfc, !PT ;  /* 0x0000001c05057812 */ /* 0x000fc800078efcff */
[----:B------:R-:W-:Y:S01]  /*34f20*/  ISETP.GE.AND P2, PT, R5, UR6, PT ;  /* 0x0000000605007c0c */ /* 0x000fe2000bf46270 */
[----:B------:R-:W-:-:S05]  /*34f30*/  @!P3 IMAD.MOV.U32 R5, RZ, RZ, R29 ;  /* 0x000000ffff05b224 */ /* 0x000fca00078e001d */
[----:B------:R-:W2:Y:S01]  /*34f40*/  @!P3 LDG.E.U16 R15, desc[UR8][R4.64] ;  /* 0x00000008040fb981 */ /* 0x000ea2000c1e1500 */
[----:B------:R-:W-:-:S04]  /*34f50*/  SHF.R.U32.HI R14, RZ, 0x5, R14 ;  /* 0x00000005ff0e7819 */ /* 0x000fc8000001160e */
[----:B------:R-:W-:-:S04]  /*34f60*/  SGXT.U32 R14, R14, 0x2 ;  /* 0x000000020e0e781a */ /* 0x000fc80000000000 */
[----:B------:R-:W-:-:S04]  /*34f70*/  LOP3.LUT R14, R14, 0x18, RZ, 0xfc, !PT ;  /* 0x000000180e0e7812 */ /* 0x000fc800078efcff */
[----:B------:R-:W-:Y:S02]  /*34f80*/  ISETP.GE.AND P1, PT, R14, UR6, PT ;  /* 0x000000060e007c0c */ /* 0x000fe4000bf26270 */
[----:B------:R-:W3:Y:S04]  /*34f90*/  LDL.LU R14, [R1+0x44d4] ;  /* 0x0044d400010e7983 */ /* 0x000ee80000300800 */
[----:B----4-:R0:W-:Y:S04]  /*34fa0*/  STL [R1+0x2cc], R3 ;  /* 0x0002cc0301007387 */ /* 0x0101e80000100800 */
[----:B0-----:R-:W4:Y:S04]  /*34fb0*/  LDL.LU R3, [R1+0x44d0] ;  /* 0x0044d00001037983 */ /* 0x001f280000300800 */
[----:B------:R-:W3:Y:S04]  /*34fc0*/  LDL R29, [R1+0x3004] ;  /* 0x00300400011d7983 */ /* 0x000ee80000100800 */
[----:B------:R-:W3:Y:S04]  /*34fd0*/  LDL R4, [R1+0x2fec] ;  /* 0x002fec0001047983 */ /* 0x000ee80000100800 */
[----:B--2---:R0:W-:Y:S04]  /*34fe0*/  STL [R1+0x2c8], R15 ;  /* 0x0002c80f01007387 */ /* 0x0041e80000100800 */
[----:B------:R-:W3:Y:S01]  /*34ff0*/  LDL R5, [R1+0x2ff0] ;  /* 0x002ff00001057983 */ /* 0x000ee20000100800 */
[----:B----4-:R-:W-:-:S02]  /*35000*/  PRMT R3, RZ, 0x7610, R3 ;  /* 0x00007610ff037816 */ /* 0x010fc40000000003 */
[----:B---3--:R-:W-:-:S04]  /*35010*/  @!P0 LOP3.LUT R5, R5, R4, RZ, 0x3c, !PT ;  /* 0x0000000405058212 */ /* 0x008fc800078e3cff */
[----:B------:R-:W-:-:S04]  /*35020*/  @!P0 LOP3.LUT R4, R5, R4, RZ, 0x3c, !PT ;  /* 0x0000000405048212 */ /* 0x000fc800078e3cff */
[----:B------:R-:W-:-:S05]  /*35030*/  @!P0 LOP3.LUT R5, R5, R4, RZ, 0x3c, !PT ;  /* 0x0000000405058212 */ /* 0x000fca00078e3cff */
[----:B------:R-:W2:Y:S01]  /*35040*/  @!P0 LDG.E.U16 R3, desc[UR8][R4.64] ;  /* 0x0000000804038981 */ /* 0x000ea2000c1e1500 */
[----:B------:R-:W0:Y:S02]  /*35050*/  S2R R2, SR_TID.X ;  /* 0x0000000000027919 */ /* 0x000e240000002100 */
        /* <DEDUP_REMOVED lines=13> */
[----:B------:R-:W4:Y:S04]  /*35130*/  @!P1 LDG.E.U16 R14, desc[UR8][R4.64] ;  /* 0x00000008040e9981 */ /* 0x000f28000c1e1500 */
[----:B------:R-:W3:Y:S04]  /*35140*/  LDL R4, [R1+0x2fdc] ;  /* 0x002fdc0001047983 */ /* 0x000ee80000100800 */
[----:B----4-:R0:W-:Y:S04]  /*35150*/  STL [R1+0x2c0], R14 ;  /* 0x0002c00e01007387 */ /* 0x0101e80000100800 */
[----:B------:R-:W3:Y:S01]  /*35160*/  LDL R5, [R1+0x2fe0] ;  /* 0x002fe00001057983 */ /* 0x000ee20000100800 */
[----:B--2---:R-:W-:-:S02]  /*35170*/  PRMT R3, RZ, 0x7610, R3 ;  /* 0x00007610ff037816 */ /* 0x004fc40000000003 */
[----:B------:R-:W-:-:S04]  /*35180*/  SHF.R.U32.HI R2, RZ, 0x5, R2 ;  /* 0x00000005ff027819 */ /* 0x000fc80000011602 */
[----:B------:R-:W-:-:S04]  /*35190*/  SGXT.U32 R2, R2, 0x2 ;  /* 0x000000020202781a */ /* 0x000fc80000000000 */
[----:B------:R-:W-:-:S04]  /*351a0*/  LOP3.LUT R2, R2, 0x24, RZ, 0xfc, !PT ;  /* 0x0000002402027812 */ /* 0x000fc800078efcff */
[----:B------:R-:W-:Y:S02]  /*351b0*/  ISETP.GE.AND P0, PT, R2, UR6, PT ;  /* 0x0000000602007c0c */ /* 0x000fe4000bf06270 */
[----:B------:R-:W0:Y:S01]  /*351c0*/  S2R R2, SR_TID.X ;  /* 0x0000000000027919 */ /* 0x000e220000002100 */
[----:B---3--:R-:W-:-:S04]  /*351d0*/  @!P2 LOP3.LUT R5, R5, R4, RZ, 0x3c, !PT ;  /* 0x000000040505a212 */ /* 0x008fc800078e3cff */
[----:B------:R-:W-:-:S04]  /*351e0*/  @!P2 LOP3.LUT R4, R5, R4, RZ, 0x3c, !PT ;  /* 0x000000040504a212 */ /* 0x000fc800078e3cff */
[----:B------:R-:W-:-:S05]  /*351f0*/  @!P2 LOP3.LUT R5, R5, R4, RZ, 0x3c, !PT ;  /* 0x000000040505a212 */ /* 0x000fca00078e3cff */
[----:B------:R1:W2:Y:S01]  /*35200*/  @!P2 LDG.E.U16 R3, desc[UR8][R4.64] ;  /* 0x000000080403a981 */ /* 0x0002a2000c1e1500 */
[----:B0-----:R-:W-:-:S04]  /*35210*/  SHF.R.U32.HI R14, RZ, 0x5, R2 ;  /* 0x00000005ff0e7819 */ /* 0x001fc80000011602 */
[----:B------:R-:W-:-:S04]  /*35220*/  SGXT.U32 R14, R14, 0x2 ;  /* 0x000000020e0e781a */ /* 0x000fc80000000000 */
[----:B------:R-:W-:-:S04]  /*35230*/  LOP3.LUT R14, R14, 0x28, RZ, 0xfc, !PT ;  /* 0x000000280e0e7812 */ /* 0x000fc800078efcff */
[----:B------:R-:W-:Y:S02]  /*35240*/  ISETP.GE.AND P1, PT, R14, UR6, PT ;  /* 0x000000060e007c0c */ /* 0x000fe4000bf26270 */
[----:B------:R-:W3:Y:S01]  /*35250*/  LDL.LU R14, [R1+0x44c4] ;  /* 0x0044c400010e7983 */ /* 0x000ee20000300800 */
[----:B-1----:R-:W-:-:S03]  /*35260*/  SHF.R.U32.HI R4, RZ, 0x5, R2 ;  /* 0x00000005ff047819 */ /* 0x002fc60000011602 */
[----:B--2---:R0:W-:Y:S04]  /*35270*/  STL [R1+0x2bc], R3 ;  /* 0x0002bc0301007387 */ /* 0x0041e80000100800 */
[----:B0-----:R-:W2:Y:S04]  /*35280*/  LDL.LU R3, [R1+0x44c0] ;  /* 0x0044c00001037983 */ /* 0x001ea80000300800 */
[----:B------:R-:W4:Y:S01]  /*35290*/  LDL R5, [R1+0x2fd8] ;  /* 0x002fd80001057983 */ /* 0x000f220000100800 */
[----:B------:R-:W-:-:S04]  /*352a0*/  SGXT.U32 R4, R4, 0x2 ;  /* 0x000000020404781a */ /* 0x000fc80000000000 */
[----:B------:R-:W-:Y:S02]  /*352b0*/  LOP3.LUT R4, R4, 0x2c, RZ, 0xfc, !PT ;  /* 0x0000002c04047812 */ /* 0x000fe400078efcff */
[----:B------:R-:W-:Y:S02]  /*352c0*/  PRMT R15, RZ, 0x7610, R15 ;  /* 0x00007610ff0f7816 */ /* 0x000fe4000000000f */
[----:B------:R-:W-:Y:S01]  /*352d0*/  ISETP.GE.AND P2, PT, R4, UR6, PT ;  /* 0x0000000604007c0c */ /* 0x000fe2000bf46270 */
[----:B------:R-:W-:Y:S01]  /*352e0*/  @!P3 IMAD.MOV.U32 R4, RZ, RZ, R29 ;  /* 0x000000ffff04b224 */ /* 0x000fe200078e001d */
[----:B------:R-:W-:Y:S01]  /*352f0*/  SHF.R.U32.HI R2, RZ, 0x5, R2 ;  /* 0x00000005ff027819 */ /* 0x000fe20000011602 */
[----:B------:R-:W3:Y:S04]  /*35300*/  LDL R29, [R1+0x300c] ;  /* 0x00300c00011d7983 */ /* 0x000ee80000100800 */
[----:B----4-:R0:W4:Y:S04]  /*35310*/  @!P3 LDG.E.U16 R15, desc[UR8][R4.64] ;  /* 0x00000008040fb981 */ /* 0x010128000c1e1500 */
[----:B------:R-:W0:Y:S04]  /*35320*/  LDL R4, [R1+0x2fd4] ;  /* 0x002fd40001047983 */ /* 0x000e280000100800 */
[----:B------:R-:W0:Y:S01]  /*35330*/  LDL R5, [R1+0x3000] ;  /* 0x0030000001057983 */ /* 0x000e220000100800 */
[----:B--2---:R-:W-:-:S02]  /*35340*/  PRMT R3, RZ, 0x7610, R3 ;  /* 0x00007610ff037816 */ /* 0x004fc40000000003 */
[----:B0-----:R-:W-:-:S04]  /*35350*/  @!P0 LOP3.LUT R5, R5, R4, RZ, 0x3c, !PT ;  /* 0x0000000405058212 */ /* 0x001fc800078e3cff */
[----:B------:R-:W-:-:S04]  /*35360*/  @!P0 LOP3.LUT R4, R5, R4, RZ, 0x3c, !PT ;  /* 0x0000000405048212 */ /* 0x000fc800078e3cff */
[----:B------:R-:W-:-:S05]  /*35370*/  @!P0 LOP3.LUT R5, R5, R4, RZ, 0x3c, !PT ;  /* 0x0000000405058212 */ /* 0x000fca00078e3cff */
[----:B------:R-:W2:Y:S01]  /*35380*/  @!P0 LDG.E.U16 R3, desc[UR8][R4.64] ;  /* 0x0000000804038981 */ /* 0x000ea2000c1e1500 */
[----:B------:R-:W-:-:S04]  /*35390*/  SGXT.U32 R2, R2, 0x2 ;  /* 0x000000020202781a */ /* 0x000fc80000000000 */
[----:B------:R-:W-:Y:S01]  /*353a0*/  LOP3.LUT R2, R2, 0x30, RZ, 0xfc, !PT ;  /* 0x0000003002027812 */ /* 0x000fe200078efcff */
[----:B----4-:R-:W-:Y:S03]  /*353b0*/  STL [R1+0x2b8], R15 ;  /* 0x0002b80f01007387 */ /* 0x010fe60000100800 */
[----:B------:R-:W-:Y:S02]  /*353c0*/  ISETP.GE.AND P3, PT, R2, UR6, PT ;  /* 0x0000000602007c0c */ /* 0x000fe4000bf66270 */
[----:B------:R-:W4:Y:S04]  /*353d0*/  LDL R2, [R1+0x3014] ;  /* 0x0030140001027983 */ /* 0x000f280000100800 */
[----:B--2---:R0:W-:Y:S04]  /*353e0*/  STL [R1+0x2b4], R3 ;  /* 0x0002b40301007387 */ /* 0x0041e80000100800 */
[----:B0-----:R-:W2:Y:S04]  /*353f0*/  LDL.LU R3, [R1+0x44bc] ;  /* 0x0044bc0001037983 */ /* 0x001ea80000300800 */
[----:B------:R-:W3:Y:S04]  /*35400*/  LDL R4, [R1+0x2ff4] ;  /* 0x002ff40001047983 */ /* 0x000ee80000100800 */
[----:B------:R-:W3:Y:S01]  /*35410*/  LDL R5, [R1+0x2ffc] ;  /* 0x002ffc0001057983 */ /* 0x000ee20000100800 */
[----:B------:R-:W-:-:S02]  /*35420*/  PRMT R28, RZ, 0x7610, R28 ;  /* 0x00007610ff1c7816 */ /* 0x000fc4000000001c */
[----:B---3--:R-:W-:-:S04]  /*35430*/  @!P1 LOP3.LUT R5, R5, R4, RZ, 0x3c, !PT ;  /* 0x0000000405059212 */ /* 0x008fc800078e3cff */
[----:B------:R-:W-:-:S04]  /*35440*/  @!P1 LOP3.LUT R4, R5, R4, RZ, 0x3c, !PT ;  /* 0x0000000405049212 */ /* 0x000fc800078e3cff */
[----:B------:R-:W-:-:S05]  /*35450*/  @!P1 LOP3.LUT R5, R5, R4, RZ, 0x3c, !PT ;  /* 0x0000000405059212 */ /* 0x000fca00078e3cff */
[----:B------:R-:W3:Y:S04]  /*35460*/  @!P1 LDG.E.U16 R28, desc[UR8][R4.64] ;  /* 0x00000008041c9981 */ /* 0x000ee8000c1e1500 */
[----:B------:R-:W4:Y:S04]  /*35470*/  LDL R4, [R1+0x2ff8] ;  /* 0x002ff80001047983 */ /* 0x000f280000100800 */
[----:B---3--:R0:W-:Y:S04]  /*35480*/  STL [R1+0x2b0], R28 ;  /* 0x0002b01c01007387 */ /* 0x0081e80000100800 */
[----:B------:R-:W4:Y:S01]  /*35490*/  LDL R5, [R1+0x301c] ;  /* 0x00301c0001057983 */ /* 0x000f220000100800 */
[----:B------:R-:W-:Y:S01]  /*354a0*/  PRMT R14, RZ, 0x7610, R14 ;  /* 0x00007610ff0e7816 */ /* 0x000fe2000000000e */
[----:B------:R-:W1:Y:S02]  /*354b0*/  S2R R15, SR_TID.X ;  /* 0x00000000000f7919 */ /* 0x000e640000002100 */
[----:B-1----:R-:W-:-:S04]  /*354c0*/  SHF.R.U32.HI R15, RZ, 0x5, R15 ;  /* 0x00000005ff0f7819 */ /* 0x002fc8000001160f */
[----:B------:R-:W-:Y:S02]  /*354d0*/  SGXT.U32 R15, R15, 0x2 ;  /* 0x000000020f0f781a */ /* 0x000fe40000000000 */
[----:B----4-:R-:W-:-:S04]  /*354e0*/  @!P2 LOP3.LUT R5, R5, R4, RZ, 0x3c, !PT ;  /* 0x000000040505a212 */ /* 0x010fc800078e3cff */
[----:B------:R-:W-:-:S04]  /*354f0*/  @!P2 LOP3.LUT R4, R5, R4, RZ, 0x3c, !PT ;  /* 0x000000040504a212 */ /* 0x000fc800078e3cff */
[----:B------:R-:W-:-:S05]  /*35500*/  @!P2 LOP3.LUT R5, R5, R4, RZ, 0x3c, !PT ;  /* 0x000000040505a212 */ /* 0x000fca00078e3cff */
[----:B------:R-:W3:Y:S01]  /*35510*/  @!P2 LDG.E.U16 R14, desc[UR8][R4.64] ;  /* 0x00000008040ea981 */ /* 0x000ee2000c1e1500 */
[----:B------:R-:W-:-:S04]  /*35520*/  LOP3.LUT R15, R15, 0x34, RZ, 0xfc, !PT ;  /* 0x000000340f0f7812 */ /* 0x000fc800078efcff */
[----:B------:R-:W-:Y:S02]  /*35530*/  ISETP.GE.AND P0, PT, R15, UR6, PT ;  /* 0x000000060f007c0c */ /* 0x000fe4000bf06270 */
[----:B------:R-:W0:Y:S02]  /*35540*/  S2R R15, SR_TID.X ;  /* 0x00000000000f7919 */ /* 0x000e240000002100 */
[----:B0-----:R-:W-:-:S04]  /*35550*/  SHF.R.U32.HI R28, RZ, 0x5, R15 ;  /* 0x00000005ff1c7819 */ /* 0x001fc8000001160f */
[----:B------:R-:W-:-:S04]  /*35560*/  SGXT.U32 R28, R28, 0x2 ;  /* 0x000000021c1c781a */ /* 0x000fc80000000000 */
[----:B------:R-:W-:-:S04]  /*35570*/  LOP3.LUT R28, R28, 0x38, RZ, 0xfc, !PT ;  /* 0x000000381c1c7812 */ /* 0x000fc800078efcff */
[----:B------:R-:W-:Y:S02]  /*35580*/  ISETP.GE.AND P1, PT, R28, UR6, PT ;  /* 0x000000061c007c0c */ /* 0x000fe4000bf26270 */
[----:B------:R-:W4:Y:S04]  /*35590*/  LDL.LU R28, [R1+0x44b8] ;  /* 0x0044b800011c7983 */ /* 0x000f280000300800 */
[----:B---3--:R0:W-:Y:S04]  /*355a0*/  STL [R1+0x28c], R14 ;  /* 0x00028c0e01007387 */ /* 0x0081e80000100800 */
[----:B0-----:R-:W3:Y:S04]  /*355b0*/  LDL.LU R14, [R1+0x44b4] ;  /* 0x0044b400010e7983 */ /* 0x001ee80000300800 */
[----:B------:R-:W4:Y:S04]  /*355c0*/  LDL R4, [R1+0x3008] ;  /* 0x0030080001047983 */ /* 0x000f280000100800 */
[----:B------:R-:W4:Y:S01]  /*355d0*/  LDL R5, [R1+0x3018] ;  /* 0x0030180001057983 */ /* 0x000f220000100800 */
[----:B--2---:R-:W-:-:S02]  /*355e0*/  PRMT R3, RZ, 0x7610, R3 ;  /* 0x00007610ff037816 */ /* 0x004fc40000000003 */
[----:B----4-:R-:W-:-:S04]  /*355f0*/  @!P3 LOP3.LUT R5, R5, R4, RZ, 0x3c, !PT ;  /* 0x000000040505b212 */ /* 0x010fc800078e3cff */
[----:B------:R-:W-:-:S04]  /*35600*/  @!P3 LOP3.LUT R4, R5, R4, RZ, 0x3c, !PT ;  /* 0x000000040504b212 */ /* 0x000fc800078e3cff */
[----:B------:R-:W-:-:S05]  /*35610*/  @!P3 LOP3.LUT R5, R5, R4, RZ, 0x3c, !PT ;  /* 0x000000040505b212 */ /* 0x000fca00078e3cff */
[----:B------:R0:W2:Y:S02]  /*35620*/  @!P3 LDG.E.U16 R3, desc[UR8][R4.64] ;  /* 0x000000080403b981 */ /* 0x0000a4000c1e1500 */
[----:B0-----:R-:W0:Y:S01]  /*35630*/  S2R R5, SR_TID.X ;  /* 0x0000000000057919 */ /* 0x001e220000002100 */
[----:B---3--:R-:W-:Y:S01]  /*35640*/  PRMT R14, RZ, 0x7610, R14 ;  /* 0x00007610ff0e7816 */ /* 0x008fe2000000000e */
[----:B------:R-:W-:Y:S01]  /*35650*/  @!P0 IMAD.MOV.U32 R4, RZ, RZ, R2 ;  /* 0x000000ffff048224 */ /* 0x000fe200078e0002 */
[----:B0-----:R-:W-:-:S04]  /*35660*/  SHF.R.U32.HI R5, RZ, 0x5, R5 ;  /* 0x00000005ff057819 */ /* 0x001fc80000011605 */
[----:B------:R-:W-:-:S04]  /*35670*/  SGXT.U32 R5, R5, 0x2 ;  /* 0x000000020505781a */ /* 0x000fc80000000000 */
[----:B------:R-:W-:-:S04]  /*35680*/  LOP3.LUT R5, R5, 0x40, RZ, 0xfc, !PT ;  /* 0x0000004005057812 */ /* 0x000fc800078efcff */
[----:B------:R-:W-:Y:S01]  /*35690*/  ISETP.GE.AND P3, PT, R5, UR6, PT ;  /* 0x0000000605007c0c */ /* 0x000fe2000bf66270 */
[----:B------:R-:W-:-:S05]  /*356a0*/  @!P0 IMAD.MOV.U32 R5, RZ, RZ, R29 ;  /* 0x000000ffff058224 */ /* 0x000fca00078e001d */
[----:B------:R-:W3:Y:S01]  /*356b0*/  @!P0 LDG.E.U16 R14, desc[UR8][R4.64] ;  /* 0x00000008040e8981 */ /* 0x000ee2000c1e1500 */
[----:B------:R-:W-:-:S04]  /*356c0*/  SHF.R.U32.HI R15, RZ, 0x5, R15 ;  /* 0x00000005ff0f7819 */ /* 0x000fc8000001160f */
[----:B------:R-:W-:-:S04]  /*356d0*/  SGXT.U32 R15, R15, 0x2 ;  /* 0x000000020f0f781a */ /* 0x000fc80000000000 */
[----:B------:R-:W-:-:S04]  /*356e0*/  LOP3.LUT R15, R15, 0x3c, RZ, 0xfc, !PT ;  /* 0x0000003c0f0f7812 */ /* 0x000fc800078efcff */
[----:B------:R-:W-:Y:S02]  /*356f0*/  ISETP.GE.AND P2, PT, R15, UR6, PT ;  /* 0x000000060f007c0c */ /* 0x000fe4000bf46270 */
[----:B------:R-:W4:Y:S04]  /*35700*/  LDL.LU R15, [R1+0x44b0] ;  /* 0x0044b000010f7983 */ /* 0x000f280000300800 */
[----:B--2---:R0:W-:Y:S04]  /*35710*/  STL [R1+0x288], R3 ;  /* 0x0002880301007387 */ /* 0x0041e80000100800 */
[----:B0-----:R-:W2:Y:S04]  /*35720*/  LDL.LU R3, [R1+0x44ac] ;  /* 0x0044ac0001037983 */ /* 0x001ea80000300800 */
[----:B------:R-:W4:Y:S04]  /*35730*/  LDL R29, [R1+0x304c] ;  /* 0x00304c00011d7983 */ /* 0x000f280000100800 */
[----:B------:R-:W4:Y:S04]  /*35740*/  LDL R4, [R1+0x3010] ;  /* 0x0030100001047983 */ /* 0x000f280000100800 */
[----:B---3--:R0:W-:Y:S04]  /*35750*/  STL [R1+0x284], R14 ;  /* 0x0002840e01007387 */ /* 0x0081e80000100800 */
[----:B------:R-:W4:Y:S01]  /*35760*/  LDL R5, [R1+0x3034] ;  /* 0x0030340001057983 */ /* 0x000f220000100800 */
[----:B--2---:R-:W-:-:S02]  /*35770*/  PRMT R3, RZ, 0x7610, R3 ;  /* 0x00007610ff037816 */ /* 0x004fc40000000003 */
[----:B----4-:R-:W-:-:S04]  /*35780*/  @!P1 LOP3.LUT R5, R5, R4, RZ, 0x3c, !PT ;  /* 0x0000000405059212 */ /* 0x010fc800078e3cff */
        /* <DEDUP_REMOVED lines=163> */
[----:B------:R-:W-:-:S05]  /*361c0*/  @!P1 IMAD.MOV.U32 R4, RZ, RZ, R29 ;  /* 0x000000ffff049224 */ /* 0x000fca00078e001d */
[----:B----4-:R0:W4:Y:S04]  /*361d0*/  @!P1 LDG.E.U16 R15, desc[UR8][R4.64] ;  /* 0x00000008040f9981 */ /* 0x010128000c1e1500 */
[----:B------:R-:W0:Y:S04]  /*361e0*/  LDL R4, [R1+0x3080] ;  /* 0x0030800001047983 */ /* 0x000e280000100800 */
[----:B------:R-:W0:Y:S01]  /*361f0*/  LDL R5, [R1+0x3090] ;  /* 0x0030900001057983 */ /* 0x000e220000100800 */
[----:B--2---:R-:W-:Y:S02]  /*36200*/  PRMT R3, RZ, 0x7610, R3 ;  /* 0x00007610ff037816 */ /* 0x004fe40000000003 */
[----:B0-----:R-:W-:-:S04]  /*36210*/  @!P2 LOP3.LUT R5, R5, R4, RZ, 0x3c, !PT ;  /* 0x000000040505a212 */ /* 0x001fc800078e3cff */
[----:B------:R-:W-:-:S04]  /*36220*/  @!P2 LOP3.LUT R4, R5, R4, RZ, 0x3c, !PT ;  /* 0x000000040504a212 */ /* 0x000fc800078e3cff */
[----:B------:R-:W-:-:S05]  /*36230*/  @!P2 LOP3.LUT R5, R5, R4, RZ, 0x3c, !PT ;  /* 0x000000040505a212 */ /* 0x000fca00078e3cff */
[----:B------:R-:W2:Y:S01]  /*36240*/  @!P2 LDG.E.U16 R3, desc[UR8][R4.64] ;  /* 0x000000080403a981 */ /* 0x000ea2000c1e1500 */
[----:B------:R-:W-:-:S04]  /*36250*/  SHF.R.U32.HI R2, RZ, 0x5, R2 ;  /* 0x00000005ff027819 */ /* 0x000fc80000011602 */
[----:B------:R-:W-:-:S04]  /*36260*/  SGXT.U32 R2, R2, 0x2 ;  /* 0x000000020202781a */ /* 0x000fc80000000000 */
[----:B------:R-:W-:Y:S01]  /*36270*/  LOP3.LUT R2, R2, 0x78, RZ, 0xfc, !PT ;  /* 0x0000007802027812 */ /* 0x000fe200078efcff */
[----:B----4-:R0:W-:Y:S03]  /*36280*/  STL [R1+0x250], R15 ;  /* 0x0002500f01007387 */ /* 0x0101e60000100800 */
[----:B------:R-:W-:Y:S02]  /*36290*/  ISETP.GE.AND P1, PT, R2, UR6, PT ;  /* 0x0000000602007c0c */ /* 0x000fe4000bf26270 */
[----:B------:R-:W4:Y:S04]  /*362a0*/  LDL R2, [R1+0x30a4] ;  /* 0x0030a40001027983 */ /* 0x000f280000100800 */
[----:B0-----:R-:W4:Y:S04]  /*362b0*/  LDL R15, [R1+0x309c] ;  /* 0x00309c00010f7983 */ /* 0x001f280000100800 */
        /* <DEDUP_REMOVED lines=104> */
[----:B---3--:R-:W-:Y:S01]  /*36940*/  PRMT R29, RZ, 0x7610, R29 ;  /* 0x00007610ff1d7816 */ /* 0x008fe2000000001d */
[----:B------:R-:W3:Y:S04]  /*36950*/  LDL R15, [R1+0x30e4] ;  /* 0x0030e400010f7983 */ /* 0x000ee80000100800 */
[----:B----4-:R-:W4:Y:S04]  /*36960*/  @!P2 LDG.E.U16 R14, desc[UR8][R4.64] ;  /* 0x00000008040ea981 */ /* 0x010f28000c1e1500 */
[----:B------:R-:W3:Y:S04]  /*36970*/  LDL R4, [R1+0x30c8] ;  /* 0x0030c80001047983 */ /* 0x000ee80000100800 */
[----:B------:R-:W3:Y:S04]  /*36980*/  LDL R5, [R1+0x30d8] ;  /* 0x0030d80001057983 */ /* 0x000ee80000100800 */
[----:B----4-:R0:W-:Y:S01]  /*36990*/  STL [R1+0x22c], R14 ;  /* 0x00022c0e01007387 */ /* 0x0101e20000100800 */
[----:B--2---:R-:W-:-:S02]  /*369a0*/  PRMT R3, RZ, 0x7610, R3 ;  /* 0x00007610ff037816 */ /* 0x004fc40000000003 */
[----:B------:R-:W-:Y:S02]  /*369b0*/  SHF.R.U32.HI R2, RZ, 0x5, R2 ;  /* 0x00000005ff027819 */ /* 0x000fe40000011602 */
[-C--:B---3--:R-:W-:Y:S01]  /*369c0*/  @!P3 LOP3.LUT R5, R5, R4.reuse, RZ, 0x3c, !PT ;  /* 0x000000040505b212 */ /* 0x088fe200078e3cff */
[----:B0-----:R-:W2:Y:S03]  /*369d0*/  LDL R14, [R1+0x30ec] ;  /* 0x0030ec00010e7983 */ /* 0x001ea60000100800 */
[----:B------:R-:W-:-:S04]  /*369e0*/  @!P3 LOP3.LUT R4, R5, R4, RZ, 0x3c, !PT ;  /* 0x000000040504b212 */ /* 0x000fc800078e3cff */
[----:B------:R-:W-:-:S05]  /*369f0*/  @!P3 LOP3.LUT R5, R5, R4, RZ, 0x3c, !PT ;  /* 0x000000040505b212 */ /* 0x000fca00078e3cff */
[----:B------:R0:W3:Y:S04]  /*36a00*/  @!P3 LDG.E.U16 R29, desc[UR8][R4.64] ;  /* 0x00000008041db981 */ /* 0x0000e8000c1e1500 */
[----:B------:R-:W0:Y:S04]  /*36a10*/  LDL R4, [R1+0x30cc] ;  /* 0x0030cc0001047983 */ /* 0x000e280000100800 */
[----:B------:R-:W0:Y:S01]  /*36a20*/  LDL R5, [R1+0x30d4] ;  /* 0x0030d40001057983 */ /* 0x000e220000100800 */
[----:B------:R-:W-:-:S04]  /*36a30*/  SGXT.U32 R2, R2, 0x2 ;  /* 0x000000020202781a */ /* 0x000fc80000000000 */
[----:B------:R-:W-:-:S04]  /*36a40*/  LOP3.LUT R2, R2, 0x9c, RZ, 0xfc, !PT ;  /* 0x0000009c02027812 */ /* 0x000fc800078efcff */
[----:B------:R-:W-:Y:S02]  /*36a50*/  ISETP.GE.AND P2, PT, R2, UR6, PT ;  /* 0x0000000602007c0c */ /* 0x000fe4000bf46270 */
[----:B------:R-:W1:Y:S01]  /*36a60*/  S2R R2, SR_TID.X ;  /* 0x0000000000027919 */ /* 0x000e620000002100 */
[----:B0-----:R-:W-:-:S04]  /*36a70*/  @!P0 LOP3.LUT R5, R5, R4, RZ, 0x3c, !PT ;  /* 0x0000000405058212 */ /* 0x001fc800078e3cff */
[----:B------:R-:W-:-:S04]  /*36a80*/  @!P0 LOP3.LUT R4, R5, R4, RZ, 0x3c, !PT ;  /* 0x0000000405048212 */ /* 0x000fc800078e3cff */
[----:B------:R-:W-:-:S05]  /*36a90*/  @!P0 LOP3.LUT R5, R5, R4, RZ, 0x3c, !PT ;  /* 0x0000000405058212 */ /* 0x000fca00078e3cff */
[----:B------:R-:W4:Y:S01]  /*36aa0*/  @!P0 LDG.E.U16 R3, desc[UR8][R4.64] ;  /* 0x0000000804038981 */ /* 0x000f22000c1e1500 */
[----:B-1----:R-:W-:-:S04]  /*36ab0*/  SHF.R.U32.HI R2, RZ, 0x5, R2 ;  /* 0x00000005ff027819 */ /* 0x002fc80000011602 */
[----:B------:R-:W-:-:S04]  /*36ac0*/  SGXT.U32 R2, R2, 0x2 ;  /* 0x000000020202781a */ /* 0x000fc80000000000 */
[----:B------:R-:W-:Y:S01]  /*36ad0*/  LOP3.LUT R2, R2, 0xa0, RZ, 0xfc, !PT ;  /* 0x000000a002027812 */ /* 0x000fe200078efcff */
[----:B---3--:R-:W-:Y:S03]  /*36ae0*/  STL [R1+0x228], R29 ;  /* 0x0002281d01007387 */ /* 0x008fe60000100800 */
[----:B------:R-:W-:Y:S02]  /*36af0*/  ISETP.GE.AND P3, PT, R2, UR6, PT ;  /* 0x0000000602007c0c */ /* 0x000fe4000bf66270 */
[----:B------:R-:W3:Y:S04]  /*36b00*/  LDL.LU R2, [R1+0x4450] ;  /* 0x0044500001027983 */ /* 0x000ee80000300800 */
[----:B----4-:R0:W-:Y:S04]  /*36b10*/  STL [R1+0x224], R3 ;  /* 0x0002240301007387 */ /* 0x0101e80000100800 */
[----:B0-----:R-:W4:Y:S04]  /*36b20*/  LDL.LU R3, [R1+0x444c] ;  /* 0x00444c0001037983 */ /* 0x001f280000300800 */
[----:B------:R-:W2:Y:S04]  /*36b30*/  LDL R4, [R1+0x30d0] ;  /* 0x0030d00001047983 */ /* 0x000ea80000100800 */
[----:B------:R-:W2:Y:S01]  /*36b40*/  LDL R5, [R1+0x30f4] ;  /* 0x0030f40001057983 */ /* 0x000ea20000100800 */
[----:B------:R-:W-:-:S02]  /*36b50*/  PRMT R28, RZ, 0x7610, R28 ;  /* 0x00007610ff1c7816 */ /* 0x000fc4000000001c */
[----:B--2---:R-:W-:-:S04]  /*36b60*/  @!P1 LOP3.LUT R5, R5, R4, RZ, 0x3c, !PT ;  /* 0x0000000405059212 */ /* 0x004fc800078e3cff */
[----:B------:R-:W-:-:S04]  /*36b70*/  @!P1 LOP3.LUT R4, R5, R4, RZ, 0x3c, !PT ;  /* 0x0000000405049212 */ /* 0x000fc800078e3cff */
[----:B------:R-:W-:-:S05]  /*36b80*/  @!P1 LOP3.LUT R5, R5, R4, RZ, 0x3c, !PT ;  /* 0x0000000405059212 */ /* 0x000fca00078e3cff */
[----:B------:R-:W2:Y:S04]  /*36b90*/  @!P1 LDG.E.U16 R28, desc[UR8][R4.64] ;  /* 0x00000008041c9981 */ /* 0x000ea8000c1e1500 */
[----:B------:R-:W3:Y:S04]  /*36ba0*/  LDL R4, [R1+0x30e0] ;  /* 0x0030e00001047983 */ /* 0x000ee80000100800 */
[----:B--2---:R0:W-:Y:S04]  /*36bb0*/  STL [R1+0x220], R28 ;  /* 0x0002201c01007387 */ /* 0x0041e80000100800 */
[----:B------:R-:W2:Y:S01]  /*36bc0*/  LDL R5, [R1+0x30f0] ;  /* 0x0030f00001057983 */ /* 0x000ea20000100800 */
[----:B----4-:R-:W-:-:S02]  /*36bd0*/  PRMT R3, RZ, 0x7610, R3 ;  /* 0x00007610ff037816 */ /* 0x010fc40000000003 */
[----:B---3--:R-:W-:Y:S01]  /*36be0*/  PRMT R2, RZ, 0x7610, R2 ;  /* 0x00007610ff027816 */ /* 0x008fe20000000002 */
[----:B------:R-:W1:Y:S02]  /*36bf0*/  S2R R29, SR_TID.X ;  /* 0x00000000001d7919 */ /* 0x000e640000002100 */
[----:B-1----:R-:W-:-:S04]  /*36c00*/  SHF.R.U32.HI R29, RZ, 0x5, R29 ;  /* 0x00000005ff1d7819 */ /* 0x002fc8000001161d */
[----:B------:R-:W-:Y:S02]  /*36c10*/  SGXT.U32 R29, R29, 0x2 ;  /* 0x000000021d1d781a */ /* 0x000fe40000000000 */
[----:B--2---:R-:W-:-:S04]  /*36c20*/  @!P2 LOP3.LUT R5, R5, R4, RZ, 0x3c, !PT ;  /* 0x000000040505a212 */ /* 0x004fc800078e3cff */
[----:B------:R-:W-:-:S04]  /*36c30*/  @!P2 LOP3.LUT R4, R5, R4, RZ, 0x3c, !PT ;  /* 0x000000040504a212 */ /* 0x000fc800078e3cff */
[----:B------:R-:W-:-:S05]  /*36c40*/  @!P2 LOP3.LUT R5, R5, R4, RZ, 0x3c, !PT ;  /* 0x000000040505a212 */ /* 0x000fca00078e3cff */
[----:B------:R1:W2:Y:S02]  /*36c50*/  @!P2 LDG.E.U16 R3, desc[UR8][R4.64] ;  /* 0x000000080403a981 */ /* 0x0002a4000c1e1500 */
[----:B-1----:R-:W-:Y:S02]  /*36c60*/  @!P3 IMAD.MOV.U32 R4, RZ, RZ, R14 ;  /* 0x000000ffff04b224 */ /* 0x002fe400078e000e */
[----:B------:R-:W-:-:S05]  /*36c70*/  @!P3 IMAD.MOV.U32 R5, RZ, RZ, R15 ;  /* 0x000000ffff05b224 */ /* 0x000fca00078e000f */
        /* <DEDUP_REMOVED lines=9> */
[----:B--2---:R0:W-:Y:S04]  /*36d10*/  STL [R1+0x21c], R3 ;  /* 0x00021c0301007387 */ /* 0x0041e80000100800 */
[----:B0-----:R-:W2:Y:S04]  /*36d20*/  LDL.LU R3, [R1+0x4444] ;  /* 0x0044440001037983 */ /* 0x001ea80000300800 */
[----:B---3--:R0:W-:Y:S04]  /*36d30*/  STL [R1+0x218], R2 ;  /* 0x0002180201007387 */ /* 0x0081e80000100800 */
[----:B------:R-:W3:Y:S04]  /*36d40*/  LDL R4, [R1+0x30e8] ;  /* 0x0030e80001047983 */ /* 0x000ee80000100800 */
[----:B------:R-:W3:Y:S01]  /*36d50*/  LDL R5, [R1+0x3108] ;  /* 0x0031080001057983 */ /* 0x000ee20000100800 */
[----:B0-----:R-:W0:Y:S01]  /*36d60*/  S2R R2, SR_TID.X ;  /* 0x0000000000027919 */ /* 0x001e220000002100 */
[----:B------:R-:W-:-:S02]  /*36d70*/  SHF.R.U32.HI R29, RZ, 0x5, R29 ;  /* 0x00000005ff1d7819 */ /* 0x000fc4000001161d */
[----:B------:R-:W4:Y:S01]  /*36d80*/  LDL R15, [R1+0x3138] ;  /* 0x00313800010f7983 */ /* 0x000f220000100800 */
[----:B--2---:R-:W-:Y:S02]  /*36d90*/  PRMT R3, RZ, 0x7610, R3 ;  /* 0x00007610ff037816 */ /* 0x004fe40000000003 */
[----:B---3--:R-:W-:-:S04]  /*36da0*/  @!P0 LOP3.LUT R5, R5, R4, RZ, 0x3c, !PT ;  /* 0x0000000405058212 */ /* 0x008fc800078e3cff */
[----:B------:R-:W-:-:S04]  /*36db0*/  @!P0 LOP3.LUT R4, R5, R4, RZ, 0x3c, !PT ;  /* 0x0000000405048212 */ /* 0x000fc800078e3cff */
[----:B------:R-:W-:-:S05]  /*36dc0*/  @!P0 LOP3.LUT R5, R5, R4, RZ, 0x3c, !PT ;  /* 0x0000000405058212 */ /* 0x000fca00078e3cff */
[----:B------:R-:W2:Y:S01]  /*36dd0*/  @!P0 LDG.E.U16 R3, desc[UR8][R4.64] ;  /* 0x0000000804038981 */ /* 0x000ea2000c1e1500 */
[----:B0-----:R-:W-:Y:S02]  /*36de0*/  SHF.R.U32.HI R2, RZ, 0x5, R2 ;  /* 0x00000005ff027819 */ /* 0x001fe40000011602 */
[----:B------:R-:W-:Y:S02]  /*36df0*/  SGXT.U32 R29, R29, 0x2 ;  /* 0x000000021d1d781a */ /* 0x000fe40000000000 */
[----:B------:R-:W-:Y:S02]  /*36e00*/  SGXT.U32 R2, R2, 0x2 ;  /* 0x000000020202781a */ /* 0x000fe40000000000 */
[----:B------:R-:W-:Y:S02]  /*36e10*/  LOP3.LUT R29, R29, 0xac, RZ, 0xfc, !PT ;  /* 0x000000ac1d1d7812 */ /* 0x000fe400078efcff */
[----:B------:R-:W-:Y:S02]  /*36e20*/  LOP3.LUT R2, R2, 0xb0, RZ, 0xfc, !PT ;  /* 0x000000b002027812 */ /* 0x000fe400078efcff */
[----:B------:R-:W-:-:S02]  /*36e30*/  ISETP.GE.AND P2, PT, R29, UR6, PT ;  /* 0x000000061d007c0c */ /* 0x000fc4000bf46270 */
[----:B------:R-:W3:Y:S01]  /*36e40*/  LDL R29, [R1+0x3110] ;  /* 0x00311000011d7983 */ /* 0x000ee20000100800 */
[----:B------:R-:W-:-:S03]  /*36e50*/  ISETP.GE.AND P3, PT, R2, UR6, PT ;  /* 0x0000000602007c0c */ /* 0x000fc6000bf66270 */
[----:B------:R-:W3:Y:S04]  /*36e60*/  LDL.LU R2, [R1+0x4440] ;  /* 0x0044400001027983 */ /* 0x000ee80000300800 */
[----:B--2---:R0:W-:Y:S04]  /*36e70*/  STL [R1+0x214], R3 ;  /* 0x0002140301007387 */ /* 0x0041e80000100800 */
[----:B0-----:R-:W2:Y:S04]  /*36e80*/  LDL.LU R3, [R1+0x443c] ;  /* 0x00443c0001037983 */ /* 0x001ea80000300800 */
[----:B------:R-:W3:Y:S04]  /*36e90*/  LDL R4, [R1+0x30f8] ;  /* 0x0030f80001047983 */ /* 0x000ee80000100800 */
[----:B------:R-:W3:Y:S01]  /*36ea0*/  LDL R5, [R1+0x3104] ;  /* 0x0031040001057983 */ /* 0x000ee20000100800 */
[----:B----4-:R-:W-:-:S02]  /*36eb0*/  PRMT R28, RZ, 0x7610, R28 ;  /* 0x00007610ff1c7816 */ /* 0x010fc4000000001c */
[----:B---3--:R-:W-:-:S04]  /*36ec0*/  @!P1 LOP3.LUT R5, R5, R4, RZ, 0x3c, !PT ;  /* 0x0000000405059212 */ /* 0x008fc800078e3cff */
[----:B------:R-:W-:-:S04]  /*36ed0*/  @!P1 LOP3.LUT R4, R5, R4, RZ, 0x3c, !PT ;  /* 0x0000000405049212 */ /* 0x000fc800078e3cff */
[----:B------:R-:W-:-:S05]  /*36ee0*/  @!P1 LOP3.LUT R5, R5, R4, RZ, 0x3c, !PT ;  /* 0x0000000405059212 */ /* 0x000fca00078e3cff */
[----:B------:R-:W3:Y:S04]  /*36ef0*/  @!P1 LDG.E.U16 R28, desc[UR8][R4.64] ;  /* 0x00000008041c9981 */ /* 0x000ee8000c1e1500 */
[----:B------:R-:W4:Y:S04]  /*36f00*/  LDL R4, [R1+0x3100] ;  /* 0x0031000001047983 */ /* 0x000f280000100800 */
[----:B---3--:R0:W-:Y:S04]  /*36f10*/  STL [R1+0x210], R28 ;  /* 0x0002101c01007387 */ /* 0x0081e80000100800 */
[----:B------:R-:W4:Y:S01]  /*36f20*/  LDL R5, [R1+0x3128] ;  /* 0x0031280001057983 */ /* 0x000f220000100800 */
[----:B--2---:R-:W-:Y:S01]  /*36f30*/  PRMT R3, RZ, 0x7610, R3 ;  /* 0x00007610ff037816 */ /* 0x004fe20000000003 */
[----:B------:R-:W1:Y:S02]  /*36f40*/  S2R R14, SR_TID.X ;  /* 0x00000000000e7919 */ /* 0x000e640000002100 */
[----:B-1----:R-:W-:-:S04]  /*36f50*/  SHF.R.U32.HI R14, RZ, 0x5, R14 ;  /* 0x00000005ff0e7819 */ /* 0x002fc8000001160e */
[----:B------:R-:W-:Y:S02]  /*36f60*/  SGXT.U32 R14, R14, 0x2 ;  /* 0x000000020e0e781a */ /* 0x000fe40000000000 */
[----:B----4-:R-:W-:-:S04]  /*36f70*/  @!P2 LOP3.LUT R5, R5, R4, RZ, 0x3c, !PT ;  /* 0x000000040505a212 */ /* 0x010fc800078e3cff */
[----:B------:R-:W-:-:S04]  /*36f80*/  @!P2 LOP3.LUT R4, R5, R4, RZ, 0x3c, !PT ;  /* 0x000000040504a212 */ /* 0x000fc800078e3cff */
[----:B------:R-:W-:-:S05]  /*36f90*/  @!P2 LOP3.LUT R5, R5, R4, RZ, 0x3c, !PT ;  /* 0x000000040505a212 */ /* 0x000fca00078e3cff */
[----:B------:R-:W2:Y:S01]  /*36fa0*/  @!P2 LDG.E.U16 R3, desc[UR8][R4.64] ;  /* 0x000000080403a981 */ /* 0x000ea2000c1e1500 */
[----:B------:R-:W-:-:S04]  /*36fb0*/  LOP3.LUT R14, R14, 0xb4, RZ, 0xfc, !PT ;  /* 0x000000b40e0e7812 */ /* 0x000fc800078efcff */
[----:B------:R-:W-:Y:S02]  /*36fc0*/  ISETP.GE.AND P4, PT, R14, UR6, PT ;  /* 0x000000060e007c0c */ /* 0x000fe4000bf86270 */
        /* <DEDUP_REMOVED lines=16> */
[----:B------:R-:W-:-:S04]  /*370d0*/  SHF.R.U32.HI R14, RZ, 0x5, R14 ;  /* 0x00000005ff0e7819 */ /* 0x000fc8000001160e */
[----:B------:R-:W-:Y:S01]  /*370e0*/  SGXT.U32 R14, R14, 0x2 ;  /* 0x000000020e0e781a */ /* 0x000fe20000000000 */
[----:B------:R-:W-:Y:S01]  /*370f0*/  @!P4 IMAD.MOV.U32 R4, RZ, RZ, R15 ;  /* 0x000000ffff04c224 */ /* 0x000fe200078e000f */
[----:B--2---:R-:W-:Y:S02]  /*37100*/  PRMT R3, RZ, 0x7610, R3 ;  /* 0x00007610ff037816 */ /* 0x004fe40000000003 */
[----:B------:R-:W-:-:S04]  /*37110*/  LOP3.LUT R14, R14, 0xbc, RZ, 0xfc, !PT ;  /* 0x000000bc0e0e7812 */ /* 0x000fc800078efcff */
[----:B------:R-:W-:Y:S02]  /*37120*/  ISETP.GE.AND P1, PT, R14, UR6, PT ;  /* 0x000000060e007c0c */ /* 0x000fe4000bf26270 */
[----:B------:R-:W2:Y:S01]  /*37130*/  LDL.LU R14, [R1+0x4430] ;  /* 0x00443000010e7983 */ /* 0x000ea20000300800 */
[----:B0-----:R-:W-:-:S04]  /*37140*/  SHF.R.U32.HI R5, RZ, 0x5, R5 ;  /* 0x00000005ff057819 */ /* 0x001fc80000011605 */
[----:B------:R-:W-:-:S04]  /*37150*/  SGXT.U32 R5, R5, 0x2 ;  /* 0x000000020505781a */ /* 0x000fc80000000000 */
[----:B------:R-:W-:-:S04]  /*37160*/  LOP3.LUT R5, R5, 0xc0, RZ, 0xfc, !PT ;  /* 0x000000c005057812 */ /* 0x000fc800078efcff */
[----:B------:R-:W-:Y:S01]  /*37170*/  ISETP.GE.AND P2, PT, R5, UR6, PT ;  /* 0x0000000605007c0c */ /* 0x000fe2000bf46270 */
[----:B------:R-:W-:-:S05]  /*37180*/  @!P4 IMAD.MOV.U32 R5, RZ, RZ, R29 ;  /* 0x000000ffff05c224 */ /* 0x000fca00078e001d */
[----:B------:R-:W3:Y:S04]  /*37190*/  @!P4 LDG.E.U16 R3, desc[UR8][R4.64] ;  /* 0x000000080403c981 */ /* 0x000ee8000c1e1500 */
[----:B----4-:R0:W-:Y:S04]  /*371a0*/  STL [R1+0x208], R2 ;  /* 0x0002080201007387 */ /* 0x0101e80000100800 */
[----:B0-----:R-:W4:Y:S04]  /*371b0*/  LDL.LU R2, [R1+0x442c] ;  /* 0x00442c0001027983 */ /* 0x001f280000300800 */
[----:B------:R-:W4:Y:S04]  /*371c0*/  LDL R4, [R1+0x3114] ;  /* 0x0031140001047983 */ /* 0x000f280000100800 */
[----:B------:R-:W4:Y:S01]  /*371d0*/  LDL R5, [R1+0x3140] ;  /* 0x0031400001057983 */ /* 0x000f220000100800 */
[----:B------:R-:W0:Y:S03]  /*371e0*/  S2R R15, SR_TID.X ;  /* 0x00000000000f7919 */ /* 0x000e260000002100 */
[----:B------:R-:W4:Y:S01]  /*371f0*/  LDL R29, [R1+0x3158] ;  /* 0x00315800011d7983 */ /* 0x000f220000100800 */
[----:B--2---:R-:W-:-:S03]  /*37200*/  PRMT R14, RZ, 0x7610, R14 ;  /* 0x00007610ff0e7816 */ /* 0x004fc6000000000e */
[----:B---3--:R0:W-:Y:S02]  /*37210*/  STL [R1+0x204], R3 ;  /* 0x0002040301007387 */ /* 0x0081e40000100800 */
[--C-:B0-----:R-:W-:Y:S02]  /*37220*/  SHF.R.U32.HI R3, RZ, 0x5, R15.reuse ;  /* 0x00000005ff037819 */ /* 0x101fe4000001160f */
[----:B------:R-:W-:Y:S02]  /*37230*/  SHF.R.U32.HI R15, RZ, 0x5, R15 ;  /* 0x00000005ff0f7819 */ /* 0x000fe4000001160f */
[----:B------:R-:W-:Y:S02]  /*37240*/  SGXT.U32 R3, R3, 0x2 ;  /* 0x000000020303781a */ /* 0x000fe40000000000 */
[----:B------:R-:W-:Y:S02]  /*37250*/  SGXT.U32 R15, R15, 0x2 ;  /* 0x000000020f0f781a */ /* 0x000fe40000000000 */
[----:B------:R-:W-:-:S02]  /*37260*/  LOP3.LUT R3, R3, 0xc8, RZ, 0xfc, !PT ;  /* 0x000000c803037812 */ /* 0x000fc400078efcff */
[----:B------:R-:W-:Y:S02]  /*37270*/  LOP3.LUT R15, R15, 0xc4, RZ, 0xfc, !PT ;  /* 0x000000c40f0f7812 */ /* 0x000fe400078efcff */
[----:B------:R-:W-:Y:S02]  /*37280*/  ISETP.GE.AND P4, PT, R3, UR6, PT ;  /* 0x0000000603007c0c */ /* 0x000fe4000bf86270 */
[----:B------:R-:W-:Y:S02]  /*37290*/  ISETP.GE.AND P3, PT, R15, UR6, PT ;  /* 0x000000060f007c0c */ /* 0x000fe4000bf66270 */
[----:B------:R-:W2:Y:S04]  /*372a0*/  LDL.LU R15, [R1+0x4428] ;  /* 0x00442800010f7983 */ /* 0x000ea80000300800 */
[----:B------:R-:W3:Y:S01]  /*372b0*/  LDL.LU R3, [R1+0x4424] ;  /* 0x0044240001037983 */ /* 0x000ee20000300800 */
[----:B----4-:R-:W-:-:S04]  /*372c0*/  @!P0 LOP3.LUT R5, R5, R4, RZ, 0x3c, !PT ;  /* 0x0000000405058212 */ /* 0x010fc800078e3cff */
[----:B------:R-:W-:-:S04]  /*372d0*/  @!P0 LOP3.LUT R4, R5, R4, RZ, 0x3c, !PT ;  /* 0x0000000405048212 */ /* 0x000fc800078e3cff */
[----:B------:R-:W-:-:S05]  /*372e0*/  @!P0 LOP3.LUT R5, R5, R4, RZ, 0x3c, !PT ;  /* 0x0000000405058212 */ /* 0x000fca00078e3cff */
[----:B------:R0:W4:Y:S04]  /*372f0*/  @!P0 LDG.E.U16 R14, desc[UR8][R4.64] ;  /* 0x00000008040e8981 */ /* 0x000128000c1e1500 */
[----:B------:R-:W0:Y:S04]  /*37300*/  LDL R4, [R1+0x3118] ;  /* 0x0031180001047983 */ /* 0x000e280000100800 */
[----:B------:R-:W0:Y:S01]  /*37310*/  LDL R5, [R1+0x3148] ;  /* 0x0031480001057983 */ /* 0x000e220000100800 */
[----:B------:R-:W-:Y:S02]  /*37320*/  PRMT R2, RZ, 0x7610, R2 ;  /* 0x00007610ff027816 */ /* 0x000fe40000000002 */
[----:B0-----:R-:W-:-:S04]  /*37330*/  @!P1 LOP3.LUT R5, R5, R4, RZ, 0x3c, !PT ;  /* 0x0000000405059212 */ /* 0x001fc800078e3cff */
[----:B------:R-:W-:-:S04]  /*37340*/  @!P1 LOP3.LUT R4, R5, R4, RZ, 0x3c, !PT ;  /* 0x0000000405049212 */ /* 0x000fc800078e3cff */
[----:B------:R-:W-:-:S05]  /*37350*/  @!P1 LOP3.LUT R5, R5, R4, RZ, 0x3c, !PT ;  /* 0x0000000405059212 */ /* 0x000fca00078e3cff */
[----:B------:R-:W2:Y:S04]  /*37360*/  @!P1 LDG.E.U16 R2, desc[UR8][R4.64] ;  /* 0x0000000804029981 */ /* 0x000ea8000c1e1500 */
[----:B----4-:R-:W-:Y:S04]  /*37370*/  STL [R1+0x200], R14 ;  /* 0x0002000e01007387 */ /* 0x010fe80000100800 */
[----:B--2---:R0:W-:Y:S04]  /*37380*/  STL [R1+0x1fc], R2 ;  /* 0x0001fc0201007387 */ /* 0x0041e80000100800 */
[----:B0-----:R-:W2:Y:S04]  /*37390*/  LDL.LU R2, [R1+0x4420] ;  /* 0x0044200001027983 */ /* 0x001ea80000300800 */
[----:B------:R-:W4:Y:S04]  /*373a0*/  LDL R4, [R1+0x311c] ;  /* 0x00311c0001047983 */ /* 0x000f280000100800 */
[----:B------:R-:W4:Y:S01]  /*373b0*/  LDL R5, [R1+0x3150] ;  /* 0x0031500001057983 */ /* 0x000f220000100800 */
[----:B---3--:R-:W-:Y:S01]  /*373c0*/  PRMT R3, RZ, 0x7610, R3 ;  /* 0x00007610ff037816 */ /* 0x008fe20000000003 */
[----:B------:R-:W0:Y:S01]  /*373d0*/  S2R R14, SR_TID.X ;  /* 0x00000000000e7919 */ /* 0x000e220000002100 */
[----:B----4-:R-:W-:-:S04]  /*373e0*/  @!P2 LOP3.LUT R5, R5, R4, RZ, 0x3c, !PT ;  /* 0x000000040505a212 */ /* 0x010fc800078e3cff */
[----:B------:R-:W-:-:S04]  /*373f0*/  @!P2 LOP3.LUT R4, R5, R4, RZ, 0x3c, !PT ;  /* 0x000000040504a212 */ /* 0x000fc800078e3cff */
[----:B------:R-:W-:-:S05]  /*37400*/  @!P2 LOP3.LUT R5, R5, R4, RZ, 0x3c, !PT ;  /* 0x000000040505a212 */ /* 0x000fca00078e3cff */
[----:B------:R1:W3:Y:S02]  /*37410*/  @!P2 LDG.E.U16 R3, desc[UR8][R4.64] ;  /* 0x000000080403a981 */ /* 0x0002e4000c1e1500 */
[----:B-1----:R-:W1:Y:S01]  /*37420*/  S2R R5, SR_TID.X ;  /* 0x0000000000057919 */ /* 0x002e620000002100 */
[----:B0-----:R-:W-:-:S04]  /*37430*/  SHF.R.U32.HI R14, RZ, 0x5, R14 ;  /* 0x00000005ff0e7819 */ /* 0x001fc8000001160e */
[----:B------:R-:W-:-:S04]  /*37440*/  SGXT.U32 R14, R14, 0x2 ;  /* 0x000000020e0e781a */ /* 0x000fc80000000000 */
[----:B------:R-:W-:-:S04]  /*37450*/  LOP3.LUT R14, R14, 0xcc, RZ, 0xfc, !PT ;  /* 0x000000cc0e0e7812 */ /* 0x000fc800078efcff */
[----:B------:R-:W-:Y:S02]  /*37460*/  ISETP.GE.AND P0, PT, R14, UR6, PT ;  /* 0x000000060e007c0c */ /* 0x000fe4000bf06270 */
[----:B------:R-:W4:Y:S01]  /*37470*/  LDL.LU R14, [R1+0x441c] ;  /* 0x00441c00010e7983 */ /* 0x000f220000300800 */
[----:B-1----:R-:W-:-:S03]  /*37480*/  SHF.R.U32.HI R4, RZ, 0x5, R5 ;  /* 0x00000005ff047819 */ /* 0x002fc60000011605 */
[----:B---3--:R0:W-:Y:S04]  /*37490*/  STL [R1+0x1f8], R3 ;  /* 0x0001f80301007387 */ /* 0x0081e80000100800 */
[----:B0-----:R-:W3:Y:S04]  /*374a0*/  LDL.LU R3, [R1+0x4418] ;  /* 0x0044180001037983 */ /* 0x001ee80000300800 */
[----:B------:R-:W4:Y:S01]  /*374b0*/  LDL R5, [R1+0x3124] ;  /* 0x0031240001057983 */ /* 0x000f220000100800 */
[----:B------:R-:W-:-:S04]  /*374c0*/  SGXT.U32 R4, R4, 0x2 ;  /* 0x000000020404781a */ /* 0x000fc80000000000 */
[----:B------:R-:W-:Y:S02]  /*374d0*/  LOP3.LUT R4, R4, 0xd0, RZ, 0xfc, !PT ;  /* 0x000000d004047812 */ /* 0x000fe400078efcff */
[----:B--2---:R-:W-:Y:S02]  /*374e0*/  PRMT R2, RZ, 0x7610, R2 ;  /* 0x00007610ff027816 */ /* 0x004fe40000000002 */
[----:B------:R-:W-:Y:S01]  /*374f0*/  ISETP.GE.AND P1, PT, R4, UR6, PT ;  /* 0x0000000604007c0c */ /* 0x000fe2000bf26270 */
[----:B------:R-:W-:-:S05]  /*37500*/  @!P3 IMAD.MOV.U32 R4, RZ, RZ, R29 ;  /* 0x000000ffff04b224 */ /* 0x000fca00078e001d */
[----:B----4-:R0:W2:Y:S04]  /*37510*/  @!P3 LDG.E.U16 R2, desc[UR8][R4.64] ;  /* 0x000000080402b981 */ /* 0x0100a8000c1e1500 */
[----:B------:R-:W0:Y:S04]  /*37520*/  LDL R4, [R1+0x312c] ;  /* 0x00312c0001047983 */ /* 0x000e280000100800 */
[----:B------:R-:W0:Y:S01]  /*37530*/  LDL R5, [R1+0x3160] ;  /* 0x0031600001057983 */ /* 0x000e220000100800 */
[----:B------:R-:W-:Y:S02]  /*37540*/  PRMT R28, RZ, 0x7610, R28 ;  /* 0x00007610ff1c7816 */ /* 0x000fe4000000001c */
[----:B0-----:R-:W-:-:S04]  /*37550*/  @!P4 LOP3.LUT R5, R5, R4, RZ, 0x3c, !PT ;  /* 0x000000040505c212 */ /* 0x001fc800078e3cff */
[----:B------:R-:W-:-:S04]  /*37560*/  @!P4 LOP3.LUT R4, R5, R4, RZ, 0x3c, !PT ;  /* 0x000000040504c212 */ /* 0x000fc800078e3cff */
[----:B------:R-:W-:-:S05]  /*37570*/  @!P4 LOP3.LUT R5, R5, R4, RZ, 0x3c, !PT ;  /* 0x000000040505c212 */ /* 0x000fca00078e3cff */
[----:B------:R-:W4:Y:S04]  /*37580*/  @!P4 LDG.E.U16 R28, desc[UR8][R4.64] ;  /* 0x00000008041cc981 */ /* 0x000f28000c1e1500 */
[----:B--2---:R0:W-:Y:S04]  /*37590*/  STL [R1+0x1f4], R2 ;  /* 0x0001f40201007387 */ /* 0x0041e80000100800 */
[----:B0-----:R-:W2:Y:S04]  /*375a0*/  LDL R2, [R1+0x3178] ;  /* 0x0031780001027983 */ /* 0x001ea80000100800 */
[----:B----4-:R0:W-:Y:S04]  /*375b0*/  STL [R1+0x1f0], R28 ;  /* 0x0001f01c01007387 */ /* 0x0101e80000100800 */
[----:B------:R-:W4:Y:S04]  /*375c0*/  LDL R4, [R1+0x3134] ;  /* 0x0031340001047983 */ /* 0x000f280000100800 */
[----:B------:R-:W4:Y:S01]  /*375d0*/  LDL R5, [R1+0x3168] ;  /* 0x0031680001057983 */ /* 0x000f220000100800 */
[----:B------:R-:W-:Y:S01]  /*375e0*/  PRMT R15, RZ, 0x7610, R15 ;  /* 0x00007610ff0f7816 */ /* 0x000fe2000000000f */
[----:B------:R-:W0:Y:S01]  /*375f0*/  S2R R29, SR_TID.X ;  /* 0x00000000001d7919 */ /* 0x000e220000002100 */
[----:B----4-:R-:W-:-:S04]  /*37600*/  @!P0 LOP3.LUT R5, R5, R4, RZ, 0x3c, !PT ;  /* 0x0000000405058212 */ /* 0x010fc800078e3cff */
[----:B------:R-:W-:-:S04]  /*37610*/  @!P0 LOP3.LUT R4, R5, R4, RZ, 0x3c, !PT ;  /* 0x0000000405048212 */ /* 0x000fc800078e3cff */
[----:B------:R-:W-:-:S05]  /*37620*/  @!P0 LOP3.LUT R5, R5, R4, RZ, 0x3c, !PT ;  /* 0x0000000405058212 */ /* 0x000fca00078e3cff */
[----:B------:R-:W4:Y:S01]  /*37630*/  @!P0 LDG.E.U16 R15, desc[UR8][R4.64] ;  /* 0x00000008040f8981 */ /* 0x000f22000c1e1500 */
[----:B0-----:R-:W-:-:S04]  /*37640*/  SHF.R.U32.HI R28, RZ, 0x5, R29 ;  /* 0x00000005ff1c7819 */ /* 0x001fc8000001161d */
[----:B------:R-:W-:-:S04]  /*37650*/  SGXT.U32 R28, R28, 0x2 ;  /* 0x000000021c1c781a */ /* 0x000fc80000000000 */
[----:B------:R-:W-:-:S04]  /*37660*/  LOP3.LUT R28, R28, 0xd4, RZ, 0xfc, !PT ;  /* 0x000000d41c1c7812 */ /* 0x000fc800078efcff */
[----:B------:R-:W-:Y:S02]  /*37670*/  ISETP.GE.AND P2, PT, R28, UR6, PT ;  /* 0x000000061c007c0c */ /* 0x000fe4000bf46270 */
[----:B------:R-:W-:Y:S02]  /*37680*/  SHF.R.U32.HI R28, RZ, 0x5, R29 ;  /* 0x00000005ff1c7819 */ /* 0x000fe4000001161d */
[----:B------:R-:W3:Y:S04]  /*37690*/  LDL R29, [R1+0x3180] ;  /* 0x00318000011d7983 */ /* 0x000ee80000100800 */
[----:B----4-:R0:W-:Y:S04]  /*376a0*/  STL [R1+0x1ec], R15 ;  /* 0x0001ec0f01007387 */ /* 0x0101e80000100800 */
[----:B0-----:R-:W4:Y:S04]  /*376b0*/  LDL.LU R15, [R1+0x4414] ;  /* 0x00441400010f7983 */ /* 0x001f280000300800 */
[----:B------:R-:W2:Y:S04]  /*376c0*/  LDL R4, [R1+0x313c] ;  /* 0x00313c0001047983 */ /* 0x000ea80000100800 */
[----:B------:R-:W2:Y:S01]  /*376d0*/  LDL R5, [R1+0x3170] ;  /* 0x0031700001057983 */ /* 0x000ea20000100800 */
[----:B------:R-:W-:-:S02]  /*376e0*/  PRMT R14, RZ, 0x7610, R14 ;  /* 0x00007610ff0e7816 */ /* 0x000fc4000000000e */
[----:B------:R-:W-:-:S04]  /*376f0*/  SGXT.U32 R28, R28, 0x2 ;  /* 0x000000021c1c781a */ /* 0x000fc80000000000 */
[----:B------:R-:W-:-:S04]  /*37700*/  LOP3.LUT R28, R28, 0xd8, RZ, 0xfc, !PT ;  /* 0x000000d81c1c7812 */ /* 0x000fc800078efcff */
[----:B------:R-:W-:Y:S02]  /*37710*/  ISETP.GE.AND P3, PT, R28, UR6, PT ;  /* 0x000000061c007c0c */ /* 0x000fe4000bf66270 */
[----:B------:R-:W0:Y:S01]  /*37720*/  S2R R28, SR_TID.X ;  /* 0x00000000001c7919 */ /* 0x000e220000002100 */
[----:B--2---:R-:W-:-:S04]  /*37730*/  @!P1 LOP3.LUT R5, R5, R4, RZ, 0x3c, !PT ;  /* 0x0000000405059212 */ /* 0x004fc800078e3cff */
[----:B------:R-:W-:-:S04]  /*37740*/  @!P1 LOP3.LUT R4, R5, R4, RZ, 0x3c, !PT ;  /* 0x0000000405049212 */ /* 0x000fc800078e3cff */
[----:B------:R-:W-:-:S05]  /*37750*/  @!P1 LOP3.LUT R5, R5, R4, RZ, 0x3c, !PT ;  /* 0x0000000405059212 */ /* 0x000fca00078e3cff */
[----:B------:R1:W2:Y:S02]  /*37760*/  @!P1 LDG.E.U16 R14, desc[UR8][R4.64] ;  /* 0x00000008040e9981 */ /* 0x0002a4000c1e1500 */
[----:B-1----:R-:W1:Y:S01]  /*37770*/  S2R R5, SR_TID.X ;  /* 0x0000000000057919 */ /* 0x002e620000002100 */
        /* <DEDUP_REMOVED lines=8> */
[----:B------:R-:W3:Y:S01]  /*37800*/  LDL R5, [R1+0x3144] ;  /* 0x0031440001057983 */ /* 0x000ee20000100800 */
[----:B------:R-:W-:-:S04]  /*37810*/  SGXT.U32 R4, R4, 0x2 ;  /* 0x000000020404781a */ /* 0x000fc80000000000 */
[----:B------:R-:W-:Y:S02]  /*37820*/  LOP3.LUT R4, R4, 0xe0, RZ, 0xfc, !PT ;  /* 0x000000e004047812 */ /* 0x000fe400078efcff */
[----:B----4-:R-:W-:Y:S02]  /*37830*/  PRMT R15, RZ, 0x7610, R15 ;  /* 0x00007610ff0f7816 */ /* 0x010fe4000000000f */
[----:B------:R-:W-:Y:S01]  /*37840*/  ISETP.GE.AND P1, PT, R4, UR6, PT ;  /* 0x0000000604007c0c */ /* 0x000fe2000bf26270 */
[----:B------:R-:W-:Y:S02]  /*37850*/  @!P2 IMAD.MOV.U32 R4, RZ, RZ, R2 ;  /* 0x000000ffff04a224 */ /* 0x000fe400078e0002 */
[----:B------:R-:W4:Y:S04]  /*37860*/  LDL R2, [R1+0x3198] ;  /* 0x0031980001027983 */ /* 0x000f280000100800 */
[----:B---3--:R0:W3:Y:S02]  /*37870*/  @!P2 LDG.E.U16 R15, desc[UR8][R4.64] ;  /* 0x00000008040fa981 */ /* 0x0080e4000c1e1500 */
[----:B0-----:R-:W0:Y:S02]  /*37880*/  S2R R5, SR_TID.X ;  /* 0x0000000000057919 */ /* 0x001e240000002100 */
[----:B0-----:R-:W-:Y:S01]  /*37890*/  SHF.R.U32.HI R4, RZ, 0x5, R5 ;  /* 0x00000005ff047819 */ /* 0x001fe20000011605 */
[----:B---3--:R0:W-:Y:S04]  /*378a0*/  STL [R1+0x1e4], R15 ;  /* 0x0001e40f01007387 */ /* 0x0081e80000100800 */
[----:B0-----:R-:W3:Y:S04]  /*378b0*/  LDL.LU R15, [R1+0x4408] ;  /* 0x00440800010f7983 */ /* 0x001ee80000300800 */
[----:B------:R-:W4:Y:S01]  /*378c0*/  LDL R5, [R1+0x314c] ;  /* 0x00314c0001057983 */ /* 0x000f220000100800 */
[----:B------:R-:W-:-:S04]  /*378d0*/  SGXT.U32 R4, R4, 0x2 ;  /* 0x000000020404781a */ /* 0x000fc80000000000 */
[----:B------:R-:W-:Y:S02]  /*378e0*/  LOP3.LUT R4, R4, 0xe4, RZ, 0xfc, !PT ;  /* 0x000000e404047812 */ /* 0x000fe400078efcff */
[----:B--2---:R-:W-:Y:S02]  /*378f0*/  PRMT R14, RZ, 0x7610, R14 ;  /* 0x00007610ff0e7816 */ /* 0x004fe4000000000e */
[----:B------:R-:W-:Y:S01]  /*37900*/  ISETP.GE.AND P2, PT, R4, UR6, PT ;  /* 0x0000000604007c0c */ /* 0x000fe2000bf46270 */
[----:B------:R-:W-:Y:S02]  /*37910*/  @!P3 IMAD.MOV.U32 R4, RZ, RZ, R29 ;  /* 0x000000ffff04b224 */ /* 0x000fe400078e001d */
[----:B------:R-:W0:Y:S03]  /*37920*/  S2R R29, SR_TID.X ;  /* 0x00000000001d7919 */ /* 0x000e260000002100 */
[----:B----4-:R-:W2:Y:S04]  /*37930*/  @!P3 LDG.E.U16 R14, desc[UR8][R4.64] ;  /* 0x00000008040eb981 */ /* 0x010ea8000c1e1500 */
[----:B------:R-:W4:Y:S04]  /*37940*/  LDL R4, [R1+0x3154] ;  /* 0x0031540001047983 */ /* 0x000f280000100800 */
[----:B------:R-:W4:Y:S01]  /*37950*/  LDL R5, [R1+0x3188] ;  /* 0x0031880001057983 */ /* 0x000f220000100800 */
[----:B---3--:R-:W-:-:S03]  /*37960*/  PRMT R15, RZ, 0x7610, R15 ;  /* 0x00007610ff0f7816 */ /* 0x008fc6000000000f */
[----:B--2---:R0:W-:Y:S02]  /*37970*/  STL [R1+0x1e0], R14 ;  /* 0x0001e00e01007387 */ /* 0x0041e40000100800 */
[--C-:B0-----:R-:W-:Y:S02]  /*37980*/  SHF.R.U32.HI R14, RZ, 0x5, R29.reuse ;  /* 0x00000005ff0e7819 */ /* 0x101fe4000001161d */
[----:B------:R-:W-:Y:S02]  /*37990*/  SHF.R.U32.HI R29, RZ, 0x5, R29 ;  /* 0x00000005ff1d7819 */ /* 0x000fe4000001161d */
[----:B----4-:R-:W-:Y:S02]  /*379a0*/  @!P0 LOP3.LUT R5, R5, R4, RZ, 0x3c, !PT ;  /* 0x0000000405058212 */ /* 0x010fe400078e3cff */
[----:B------:R-:W-:Y:S02]  /*379b0*/  SGXT.U32 R29, R29, 0x2 ;  /* 0x000000021d1d781a */ /* 0x000fe40000000000 */
[----:B------:R-:W-:-:S02]  /*379c0*/  SGXT.U32 R14, R14, 0x2 ;  /* 0x000000020e0e781a */ /* 0x000fc40000000000 */
[----:B------:R-:W-:Y:S02]  /*379d0*/  @!P0 LOP3.LUT R4, R5, R4, RZ, 0x3c, !PT ;  /* 0x0000000405048212 */ /* 0x000fe400078e3cff */
[----:B------:R-:W-:Y:S02]  /*379e0*/  LOP3.LUT R29, R29, 0xe8, RZ, 0xfc, !PT ;  /* 0x000000e81d1d7812 */ /* 0x000fe400078efcff */
[----:B------:R-:W-:Y:S02]  /*379f0*/  LOP3.LUT R14, R14, 0xec, RZ, 0xfc, !PT ;  /* 0x000000ec0e0e7812 */ /* 0x000fe400078efcff */
[----:B------:R-:W-:Y:S02]  /*37a00*/  @!P0 LOP3.LUT R5, R5, R4, RZ, 0x3c, !PT ;  /* 0x0000000405058212 */ /* 0x000fe400078e3cff */
[----:B------:R-:W-:Y:S02]  /*37a10*/  ISETP.GE.AND P3, PT, R29, UR6, PT ;  /* 0x000000061d007c0c */ /* 0x000fe4000bf66270 */
[----:B------:R-:W2:Y:S01]  /*37a20*/  LDL.LU R29, [R1+0x4404] ;  /* 0x00440400011d7983 */ /* 0x000ea20000300800 */
[----:B------:R-:W-:-:S03]  /*37a30*/  ISETP.GE.AND P4, PT, R14, UR6, PT ;  /* 0x000000060e007c0c */ /* 0x000fc6000bf86270 */
[----:B------:R-:W3:Y:S04]  /*37a40*/  LDL.LU R14, [R1+0x4400] ;  /* 0x00440000010e7983 */ /* 0x000ee80000300800 */
[----:B------:R0:W4:Y:S04]  /*37a50*/  @!P0 LDG.E.U16 R15, desc[UR8][R4.64] ;  /* 0x00000008040f8981 */ /* 0x000128000c1e1500 */
[----:B------:R-:W0:Y:S04]  /*37a60*/  LDL R4, [R1+0x315c] ;  /* 0x00315c0001047983 */ /* 0x000e280000100800 */
[----:B------:R-:W0:Y:S01]  /*37a70*/  LDL R5, [R1+0x3190] ;  /* 0x0031900001057983 */ /* 0x000e220000100800 */
[----:B--2---:R-:W-:-:S02]  /*37a80*/  PRMT R29, RZ, 0x7610, R29 ;  /* 0x00007610ff1d7816 */ /* 0x004fc4000000001d */
[----:B0-----:R-:W-:-:S04]  /*37a90*/  @!P1 LOP3.LUT R5, R5, R4, RZ, 0x3c, !PT ;  /* 0x0000000405059212 */ /* 0x001fc800078e3cff */
[----:B------:R-:W-:-:S04]  /*37aa0*/  @!P1 LOP3.LUT R4, R5, R4, RZ, 0x3c, !PT ;  /* 0x0000000405049212 */ /* 0x000fc800078e3cff */
[----:B------:R-:W-:-:S05]  /*37ab0*/  @!P1 LOP3.LUT R5, R5, R4, RZ, 0x3c, !PT ;  /* 0x0000000405059212 */ /* 0x000fca00078e3cff */
[----:B------:R0:W2:Y:S02]  /*37ac0*/  @!P1 LDG.E.U16 R29, desc[UR8][R4.64] ;  /* 0x00000008041d9981 */ /* 0x0000a4000c1e1500 */
[----:B0-----:R-:W0:Y:S02]  /*37ad0*/  S2R R5, SR_TID.X ;  /* 0x0000000000057919 */ /* 0x001e240000002100 */
[----:B----4-:R1:W-:Y:S04]  /*37ae0*/  STL [R1+0x1dc], R15 ;  /* 0x0001dc0f01007387 */ /* 0x0103e80000100800 */
[----:B-1----:R-:W4:Y:S01]  /*37af0*/  LDL R15, [R1+0x31a8] ;  /* 0x0031a800010f7983 */ /* 0x002f220000100800 */
[----:B0-----:R-:W-:-:S03]  /*37b00*/  SHF.R.U32.HI R4, RZ, 0x5, R5 ;  /* 0x00000005ff047819 */ /* 0x001fc60000011605 */
[----:B--2---:R0:W-:Y:S04]  /*37b10*/  STL [R1+0x1d8], R29 ;  /* 0x0001d81d01007387 */ /* 0x0041e80000100800 */
[----:B0-----:R-:W2:Y:S04]  /*37b20*/  LDL.LU R29, [R1+0x43fc] ;  /* 0x0043fc00011d7983 */ /* 0x001ea80000300800 */
[----:B------:R-:W4:Y:S01]  /*37b30*/  LDL R5, [R1+0x3164] ;  /* 0x0031640001057983 */ /* 0x000f220000100800 */
[----:B------:R-:W-:-:S04]  /*37b40*/  SGXT.U32 R4, R4, 0x2 ;  /* 0x000000020404781a */ /* 0x000fc80000000000 */
[----:B------:R-:W-:Y:S02]  /*37b50*/  LOP3.LUT R4, R4, 0xf0, RZ, 0xfc, !PT ;  /* 0x000000f004047812 */ /* 0x000fe400078efcff */
[----:B---3--:R-:W-:Y:S02]  /*37b60*/  PRMT R14, RZ, 0x7610, R14 ;  /* 0x00007610ff0e7816 */ /* 0x008fe4000000000e */
[----:B------:R-:W-:Y:S01]  /*37b70*/  ISETP.GE.AND P0, PT, R4, UR6, PT ;  /* 0x0000000604007c0c */ /* 0x000fe2000bf06270 */
[----:B------:R-:W-:-:S05]  /*37b80*/  @!P2 IMAD.MOV.U32 R4, RZ, RZ, R2 ;  /* 0x000000ffff04a224 */ /* 0x000fca00078e0002 */
[----:B----4-:R-:W3:Y:S04]  /*37b90*/  @!P2 LDG.E.U16 R14, desc[UR8][R4.64] ;  /* 0x00000008040ea981 */ /* 0x010ee8000c1e1500 */
        /* <DEDUP_REMOVED lines=8> */
[----:B------:R-:W2:Y:S04]  /*37c20*/  @!P3 LDG.E.U16 R29, desc[UR8][R4.64] ;  /* 0x00000008041db981 */ /* 0x000ea8000c1e1500 */
[----:B--2---:R0:W-:Y:S04]  /*37c30*/  STL [R1+0x1cc], R29 ;  /* 0x0001cc1d01007387 */ /* 0x0041e80000100800 */
[----:B0-----:R-:W2:Y:S04]  /*37c40*/  LDL.LU R29, [R1+0x43f4] ;  /* 0x0043f400011d7983 */ /* 0x001ea80000300800 */
[----:B------:R-:W4:Y:S04]  /*37c50*/  LDL R4, [R1+0x3174] ;  /* 0x0031740001047983 */ /* 0x000f280000100800 */
[----:B------:R-:W4:Y:S01]  /*37c60*/  LDL R5, [R1+0x31ac] ;  /* 0x0031ac0001057983 */ /* 0x000f220000100800 */
[----:B---3--:R-:W-:-:S02]  /*37c70*/  PRMT R14, RZ, 0x7610, R14 ;  /* 0x00007610ff0e7816 */ /* 0x008fc4000000000e */
[----:B----4-:R-:W-:-:S04]  /*37c80*/  @!P4 LOP3.LUT R5, R5, R4, RZ, 0x3c, !PT ;  /* 0x000000040505c212 */ /* 0x010fc800078e3cff */
[----:B------:R-:W-:-:S04]  /*37c90*/  @!P4 LOP3.LUT R4, R5, R4, RZ, 0x3c, !PT ;  /* 0x000000040504c212 */ /* 0x000fc800078e3cff */
[----:B------:R-:W-:-:S05]  /*37ca0*/  @!P4 LOP3.LUT R5, R5, R4, RZ, 0x3c, !PT ;  /* 0x000000040505c212 */ /* 0x000fca00078e3cff */
[----:B------:R-:W3:Y:S01]  /*37cb0*/  @!P4 LDG.E.U16 R14, desc[UR8][R4.64] ;  /* 0x00000008040ec981 */ /* 0x000ee2000c1e1500 */
[----:B------:R-:W0:Y:S02]  /*37cc0*/  S2R R2, SR_TID.X ;  /* 0x0000000000027919 */ /* 0x000e240000002100 */
[----:B0-----:R-:W-:-:S04]  /*37cd0*/  SHF.R.U32.HI R2, RZ, 0x5, R2 ;  /* 0x00000005ff027819 */ /* 0x001fc80000011602 */
[----:B------:R-:W-:-:S04]  /*37ce0*/  SGXT.U32 R2, R2, 0x2 ;  /* 0x000000020202781a */ /* 0x000fc80000000000 */
[----:B------:R-:W-:-:S04]  /*37cf0*/  LOP3.LUT R2, R2, 0xf4, RZ, 0xfc, !PT ;  /* 0x000000f402027812 */ /* 0x000fc800078efcff */
[----:B------:R-:W-:Y:S01]  /*37d00*/  ISETP.GE.AND P1, PT, R2, UR6, PT ;  /* 0x0000000602007c0c */ /* 0x000fe2000bf26270 */
[----:B---3--:R0:W-:Y:S04]  /*37d10*/  STL [R1+0x1c8], R14 ;  /* 0x0001c80e01007387 */ /* 0x0081e80000100800 */
[----:B0-----:R-:W3:Y:S04]  /*37d20*/  LDL.LU R14, [R1+0x43f0] ;  /* 0x0043f000010e7983 */ /* 0x001ee80000300800 */
[----:B------:R-:W4:Y:S01]  /*37d30*/  LDL R5, [R1+0x317c] ;  /* 0x00317c0001057983 */ /* 0x000f220000100800 */
[----:B------:R-:W0:Y:S01]  /*37d40*/  S2R R2, SR_TID.X ;  /* 0x0000000000027919 */ /* 0x000e220000002100 */
[----:B------:R-:W-:-:S02]  /*37d50*/  PRMT R3, RZ, 0x7610, R3 ;  /* 0x00007610ff037816 */ /* 0x000fc40000000003 */
[----:B0-----:R-:W-:-:S04]  /*37d60*/  SHF.R.U32.HI R4, RZ, 0x5, R2 ;  /* 0x00000005ff047819 */ /* 0x001fc80000011602 */
[----:B------:R-:W-:-:S04]  /*37d70*/  SGXT.U32 R4, R4, 0x2 ;  /* 0x000000020404781a */ /* 0x000fc80000000000 */
[----:B------:R-:W-:-:S04]  /*37d80*/  LOP3.LUT R4, R4, 0xfc, RZ, 0xfc, !PT ;  /* 0x000000fc04047812 */ /* 0x000fc800078efcff */
[----:B------:R-:W-:Y:S01]  /*37d90*/  ISETP.GE.AND P3, PT, R4, UR6, PT ;  /* 0x0000000604007c0c */ /* 0x000fe2000bf66270 */
[----:B------:R-:W-:-:S05]  /*37da0*/  @!P0 IMAD.MOV.U32 R4, RZ, RZ, R15 ;  /* 0x000000ffff048224 */ /* 0x000fca00078e000f */
[----:B----4-:R-:W4:Y:S01]  /*37db0*/  @!P0 LDG.E.U16 R3, desc[UR8][R4.64] ;  /* 0x0000000804038981 */ /* 0x010f22000c1e1500 */
[----:B------:R-:W-:-:S04]  /*37dc0*/  SHF.R.U32.HI R2, RZ, 0x5, R2 ;  /* 0x00000005ff027819 */ /* 0x000fc80000011602 */
[----:B------:R-:W-:-:S04]  /*37dd0*/  SGXT.U32 R2, R2, 0x2 ;  /* 0x000000020202781a */ /* 0x000fc80000000000 */
[----:B------:R-:W-:-:S04]  /*37de0*/  LOP3.LUT R2, R2, 0xf8, RZ, 0xfc, !PT ;  /* 0x000000f802027812 */ /* 0x000fc800078efcff */
[----:B------:R-:W-:Y:S02]  /*37df0*/  ISETP.GE.AND P2, PT, R2, UR6, PT ;  /* 0x0000000602007c0c */ /* 0x000fe4000bf46270 */
[----:B------:R-:W2:Y:S04]  /*37e00*/  LDL.LU R2, [R1+0x43ec] ;  /* 0x0043ec0001027983 */ /* 0x000ea80000300800 */
[----:B----4-:R-:W-:Y:S04]  /*37e10*/  STL [R1+0x1c4], R3 ;  /* 0x0001c40301007387 */ /* 0x010fe80000100800 */
        /* <DEDUP_REMOVED lines=16> */
[----:B------:R-:W3:Y:S01]  /*37f20*/  @!P2 LDG.E.U16 R14, desc[UR8][R4.64] ;  /* 0x00000008040ea981 */ /* 0x000ee2000c1e1500 */
[----:B0-----:R-:W-:-:S04]  /*37f30*/  LOP3.LUT R15, R15, 0x7f, RZ, 0xc0, !PT ;  /* 0x0000007f0f0f7812 */ /* 0x001fc800078ec0ff */
[C---:B------:R-:W-:Y:S02]  /*37f40*/  ISETP.GE.AND P4, PT, R15.reuse, UR6, PT ;  /* 0x000000060f007c0c */ /* 0x040fe4000bf86270 */
[----:B------:R-:W-:-:S04]  /*37f50*/  LOP3.LUT R15, R15, 0x80, RZ, 0xfc, !PT ;  /* 0x000000800f0f7812 */ /* 0x000fc800078efcff */
[----:B------:R-:W-:Y:S02]  /*37f60*/  ISETP.GE.AND P1, PT, R15, UR6, PT ;  /* 0x000000060f007c0c */ /* 0x000fe4000bf26270 */
[----:B------:R-:W4:Y:S04]  /*37f70*/  LDL.LU R15, [R1+0x43e4] ;  /* 0x0043e400010f7983 */ /* 0x000f280000300800 */
[----:B---3--:R0:W-:Y:S04]  /*37f80*/  STL [R1+0x1bc], R14 ;  /* 0x0001bc0e01007387 */ /* 0x0081e80000100800 */
[----:B0-----:R-:W3:Y:S04]  /*37f90*/  LDL.LU R14, [R1+0x43e0] ;  /* 0x0043e000010e7983 */ /* 0x001ee80000300800 */
[----:B------:R-:W4:Y:S04]  /*37fa0*/  LDL R4, [R1+0x3194] ;  /* 0x0031940001047983 */ /* 0x000f280000100800 */
[----:B------:R-:W4:Y:S01]  /*37fb0*/  LDL R5, [R1+0x319c] ;  /* 0x00319c0001057983 */ /* 0x000f220000100800 */
[----:B--2---:R-:W-:Y:S01]  /*37fc0*/  PRMT R2, RZ, 0x7610, R2 ;  /* 0x00007610ff027816 */ /* 0x004fe20000000002 */
[----:B------:R-:W0:Y:S01]  /*37fd0*/  S2R R3, SR_TID.X ;  /* 0x0000000000037919 */ /* 0x000e220000002100 */
[----:B----4-:R-:W-:-:S04]  /*37fe0*/  @!P3 LOP3.LUT R5, R5, R4, RZ, 0x3c, !PT ;  /* 0x000000040505b212 */ /* 0x010fc800078e3cff */
[----:B------:R-:W-:-:S04]  /*37ff0*/  @!P3 LOP3.LUT R4, R5, R4, RZ, 0x3c, !PT ;  /* 0x000000040504b212 */ /* 0x000fc800078e3cff */
[----:B------:R-:W-:-:S05]  /*38000*/  @!P3 LOP3.LUT R5, R5, R4, RZ, 0x3c, !PT ;  /* 0x000000040505b212 */ /* 0x000fca00078e3cff */
[----:B------:R1:W2:Y:S04]  /*38010*/  @!P3 LDG.E.U16 R2, desc[UR8][R4.64] ;  /* 0x000000080402b981 */ /* 0x0002a8000c1e1500 */
[----:B------:R-:W1:Y:S04]  /*38020*/  LDL R4, [R1+0x30fc] ;  /* 0x0030fc0001047983 */ /* 0x000e680000100800 */
[----:B------:R-:W1:Y:S01]  /*38030*/  LDL R5, [R1+0x3120] ;  /* 0x0031200001057983 */ /* 0x000e620000100800 */
[----:B0-----:R-:W-:-:S04]  /*38040*/  SHF.R.U32.HI R3, RZ, 0x5, R3 ;  /* 0x00000005ff037819 */ /* 0x001fc80000011603 */
[----:B------:R-:W-:-:S04]  /*38050*/  SGXT.U32 R3, R3, 0x2 ;  /* 0x000000020303781a */ /* 0x000fc80000000000 */
[----:B------:R-:W-:Y:S02]  /*38060*/  ISETP.GE.AND P0, PT, R3, UR6, PT ;  /* 0x0000000603007c0c */ /* 0x000fe4000bf06270 */
[----:B---3--:R-:W-:-:S11]  /*38070*/  PRMT R14, RZ, 0x7610, R14 ;  /* 0x00007610ff0e7816 */ /* 0x008fd6000000000e */
[----:B-1----:R-:W-:-:S04]  /*38080*/  @!P0 LOP3.LUT R5, R5, R4, RZ, 0x3c, !PT ;  /* 0x0000000405058212 */ /* 0x002fc800078e3cff */
[----:B------:R-:W-:-:S04]  /*38090*/  @!P0 LOP3.LUT R4, R5, R4, RZ, 0x3c, !PT ;  /* 0x0000000405048212 */ /* 0x000fc800078e3cff */
[----:B------:R-:W-:-:S05]  /*380a0*/  @!P0 LOP3.LUT R5, R5, R4, RZ, 0x3c, !PT ;  /* 0x0000000405058212 */ /* 0x000fca00078e3cff */
[----:B------:R-:W3:Y:S04]  /*380b0*/  @!P0 LDG.E.U16 R14, desc[UR8][R4.64] ;  /* 0x00000008040e8981 */ /* 0x000ee8000c1e1500 */
[----:B--2---:R-:W-:Y:S01]  /*380c0*/  STL [R1+0x4218], R2 ;  /* 0x0042180201007387 */ /* 0x004fe20000100800 */
[----:B------:R-:W-:Y:S01]  /*380d0*/  PRMT R15, RZ, 0x7610, R15 ;  /* 0x00007610ff0f7816 */ /* 0x000fe2000000000f */
[----:B------:R-:W-:Y:S06]  /*380e0*/  BAR.SYNC.DEFER_BLOCKING 0x0 ;  /* 0x0000000000007b1d */ /* 0x000fec0000010000 */
[----:B---3--:R0:W-:Y:S04]  /*380f0*/  STL [R1+0x1d4], R14 ;  /* 0x0001d40e01007387 */ /* 0x0081e80000100800 */
[----:B0-----:R-:W2:Y:S04]  /*38100*/  LDL.LU R14, [R1+0x43dc] ;  /* 0x0043dc00010e7983 */ /* 0x001ea80000300800 */
[----:B------:R-:W3:Y:S04]  /*38110*/  LDL R4, [R1+0x2c18] ;  /* 0x002c180001047983 */ /* 0x000ee80000100800 */
[----:B------:R-:W3:Y:S02]  /*38120*/  LDL R5, [R1+0x2c1c] ;  /* 0x002c1c0001057983 */ /* 0x000ee40000100800 */
[----:B---3--:R-:W-:-:S04]  /*38130*/  @!P4 LOP3.LUT R5, R5, R4, RZ, 0x3c, !PT ;  /* 0x000000040505c212 */ /* 0x008fc800078e3cff */
[----:B------:R-:W-:-:S04]  /*38140*/  @!P4 LOP3.LUT R4, R5, R4, RZ, 0x3c, !PT ;  /* 0x000000040504c212 */ /* 0x000fc800078e3cff */
[----:B------:R-:W-:-:S05]  /*38150*/  @!P4 LOP3.LUT R5, R5, R4, RZ, 0x3c, !PT ;  /* 0x000000040505c212 */ /* 0x000fca00078e3cff */
[----:B------:R-:W3:Y:S04]  /*38160*/  @!P4 LDG.E.U16 R15, desc[UR8][R4.64] ;  /* 0x00000008040fc981 */ /* 0x000ee8000c1e1500 */
        /* <DEDUP_REMOVED lines=760> */
[----:B------:R-:W-:-:S02]  /*3b0f0*/  PRMT R29, RZ, 0x7610, R29 ;  /* 0x00007610ff1d7816 */ /* 0x000fc4000000001d */
[----:B----4-:R-:W-:-:S04]  /*3b100*/  @!P1 LOP3.LUT R5, R5, R4, RZ, 0x3c, !PT ;  /* 0x0000000405059212 */ /* 0x010fc800078e3cff */
[----:B------:R-:W-:-:S04]  /*3b110*/  @!P1 LOP3.LUT R4, R5, R4, RZ, 0x3c, !PT ;  /* 0x0000000405049212 */ /* 0x000fc800078e3cff */
[----:B------:R-:W-:-:S05]  /*3b120*/  @!P1 LOP3.LUT R5, R5, R4, RZ, 0x3c, !PT ;  /* 0x0000000405059212 */ /* 0x000fca00078e3cff */
[----:B------:R-:W4:Y:S04]  /*3b130*/  @!P1 LDG.E.U16 R29, desc[UR8][R4.64] ;  /* 0x00000008041d9981 */ /* 0x000f28000c1e1500 */
        /* <DEDUP_REMOVED lines=169> */
[----:B----4-:R0:W-:Y:S04]  /*3bbd0*/  STL [R1+0x18], R14 ;  /* 0x0000180e01007387 */ /* 0x0101e80000100800 */
        /* <DEDUP_REMOVED lines=36> */
[----:B------:R-:W3:Y:S01]  /*3be20*/  @!P4 LDG.E.U16 R21, desc[UR8][R4.64] ;  /* 0x000000080415c981 */ /* 0x000ee2000c1e1500 */
[----:B------:R-:W-:-:S03]  /*3be30*/  PRMT R2, RZ, 0x7610, R2 ;  /* 0x00007610ff027816 */ /* 0x000fc60000000002 */
[----:B---3--:R0:W-:Y:S04]  /*3be40*/  STL [R1+0x4], R21 ;  /* 0x0000041501007387 */ /* 0x0081e80000100800 */
[----:B0-----:R-:W3:Y:S04]  /*3be50*/  LDL.LU R21, [R1+0x4230] ;  /* 0x0042300001157983 */ /* 0x001ee80000300800 */
[----:B------:R-:W4:Y:S01]  /*3be60*/  LDL R5, [R1+0x1128] ;  /* 0x0011280001057983 */ /* 0x000f220000100800 */
[----:B------:R-:W-:Y:S01]  /*3be70*/  @!P1 IMAD.MOV.U32 R4, RZ, RZ, R14 ;  /* 0x000000ffff049224 */ /* 0x000fe200078e000e */
[----:B------:R-:W-:-:S02]  /*3be80*/  PRMT R29, RZ, 0x7610, R29 ;  /* 0x00007610ff1d7816 */ /* 0x000fc4000000001d */
[----:B------:R-:W2:Y:S04]  /*3be90*/  LDL R14, [R1+0x1028] ;  /* 0x00102800010e7983 */ /* 0x000ea80000100800 */
[----:B----4-:R0:W4:Y:S04]  /*3bea0*/  @!P1 LDG.E.U16 R2, desc[UR8][R4.64] ;  /* 0x0000000804029981 */ /* 0x010128000c1e1500 */
[----:B------:R-:W0:Y:S04]  /*3beb0*/  LDL R4, [R1+0x10b0] ;  /* 0x0010b00001047983 */ /* 0x000e280000100800 */
[----:B------:R-:W0:Y:S02]  /*3bec0*/  LDL R5, [R1+0x10b4] ;  /* 0x0010b40001057983 */ /* 0x000e240000100800 */
[----:B0-----:R-:W-:-:S04]  /*3bed0*/  @!P4 LOP3.LUT R5, R5, R4, RZ, 0x3c, !PT ;  /* 0x000000040505c212 */ /* 0x001fc800078e3cff */
[----:B------:R-:W-:-:S04]  /*3bee0*/  @!P4 LOP3.LUT R4, R5, R4, RZ, 0x3c, !PT ;  /* 0x000000040504c212 */ /* 0x000fc800078e3cff */
[----:B------:R-:W-:Y:S01]  /*3bef0*/  @!P4 LOP3.LUT R5, R5, R4, RZ, 0x3c, !PT ;  /* 0x000000040505c212 */ /* 0x000fe200078e3cff */
[----:B----4-:R0:W-:Y:S04]  /*3bf00*/  STL [R1], R2 ;  /* 0x0000000201007387 */ /* 0x0101e80000100800 */
[----:B------:R1:W4:Y:S01]  /*3bf10*/  @!P4 LDG.E.U16 R29, desc[UR8][R4.64] ;  /* 0x00000008041dc981 */ /* 0x000322000c1e1500 */
[----:B------:R-:W-:-:S03]  /*3bf20*/  PRMT R28, RZ, 0x7610, R28 ;  /* 0x00007610ff1c7816 */ /* 0x000fc6000000001c */
[----:B0-----:R-:W3:Y:S04]  /*3bf30*/  LDL R2, [R1+0x102c] ;  /* 0x00102c0001027983 */ /* 0x001ee80000100800 */
[----:B------:R-:W2:Y:S01]  /*3bf40*/  LDL R5, [R1+0x10a8] ;  /* 0x0010a80001057983 */ /* 0x000ea20000100800 */
[----:B-1----:R-:W-:-:S03]  /*3bf50*/  @!P1 IMAD.MOV.U32 R4, RZ, RZ, R15 ;  /* 0x000000ffff049224 */ /* 0x002fc600078e000f */
[----:B----4-:R0:W-:Y:S01]  /*3bf60*/  STL [R1+0x4188], R29 ;  /* 0x0041881d01007387 */ /* 0x0101e20000100800 */
[----:B------:R-:W-:Y:S02]  /*3bf70*/  PRMT R27, RZ, 0x7610, R27 ;  /* 0x00007610ff1b7816 */ /* 0x000fe4000000001b */
[----:B------:R-:W-:Y:S01]  /*3bf80*/  PRMT R26, RZ, 0x7610, R26 ;  /* 0x00007610ff1a7816 */ /* 0x000fe2000000001a */
[----:B------:R-:W4:Y:S04]  /*3bf90*/  LDL R15, [R1+0x2c5c] ;  /* 0x002c5c00010f7983 */ /* 0x000f280000100800 */
[----:B0-----:R-:W3:Y:S04]  /*3bfa0*/  LDL R29, [R1+0x1034] ;  /* 0x00103400011d7983 */ /* 0x001ee80000100800 */
[----:B--2---:R3:W2:Y:S04]  /*3bfb0*/  @!P1 LDG.E.U16 R28, desc[UR8][R4.64] ;  /* 0x00000008041c9981 */ /* 0x0046a8000c1e1500 */
[----:B------:R-:W4:Y:S01]  /*3bfc0*/  LDL R5, [R1+0x1030] ;  /* 0x0010300001057983 */ /* 0x000f220000100800 */
[----:B---3--:R-:W-:-:S05]  /*3bfd0*/  @!P4 IMAD.MOV.U32 R4, RZ, RZ, R29 ;  /* 0x000000ffff04c224 */ /* 0x008fca00078e001d */
[----:B----4-:R0:W3:Y:S04]  /*3bfe0*/  @!P4 LDG.E.U16 R27, desc[UR8][R4.64] ;  /* 0x00000008041bc981 */ /* 0x0100e8000c1e1500 */
[----:B--2---:R1:W-:Y:S04]  /*3bff0*/  STL [R1+0x418c], R28 ;  /* 0x00418c1c01007387 */ /* 0x0043e80000100800 */
[----:B------:R-:W2:Y:S01]  /*3c000*/  LDL R29, [R1+0x2cd8] ;  /* 0x002cd800011d7983 */ /* 0x000ea20000100800 */
[----:B0-----:R-:W-:Y:S02]  /*3c010*/  @!P1 IMAD.MOV.U32 R4, RZ, RZ, R2 ;  /* 0x000000ffff049224 */ /* 0x001fe400078e0002 */
[----:B------:R-:W-:Y:S01]  /*3c020*/  @!P1 IMAD.MOV.U32 R5, RZ, RZ, R14 ;  /* 0x000000ffff059224 */ /* 0x000fe200078e000e */
[----:B-1----:R-:W4:Y:S04]  /*3c030*/  LDL R28, [R1+0x2c54] ;  /* 0x002c5400011c7983 */ /* 0x002f280000100800 */
[----:B------:R0:W2:Y:S04]  /*3c040*/  @!P1 LDG.E.U16 R26, desc[UR8][R4.64] ;  /* 0x00000008041a9981 */ /* 0x0000a8000c1e1500 */
[----:B---3--:R1:W-:Y:S04]  /*3c050*/  STL [R1+0x4190], R27 ;  /* 0x0041901b01007387 */ /* 0x0083e80000100800 */
[----:B------:R-:W0:Y:S04]  /*3c060*/  LDL R4, [R1+0x2c4c] ;  /* 0x002c4c0001047983 */ /* 0x000e280000100800 */
[----:B------:R-:W0:Y:S01]  /*3c070*/  LDL R5, [R1+0x2c58] ;  /* 0x002c580001057983 */ /* 0x000e220000100800 */
[----:B------:R-:W-:-:S02]  /*3c080*/  PRMT R25, RZ, 0x7610, R25 ;  /* 0x00007610ff197816 */ /* 0x000fc40000000019 */
[----:B------:R-:W-:Y:S02]  /*3c090*/  PRMT R24, RZ, 0x7610, R24 ;  /* 0x00007610ff187816 */ /* 0x000fe40000000018 */
[----:B------:R-:W-:Y:S01]  /*3c0a0*/  PRMT R23, RZ, 0x7610, R23 ;  /* 0x00007610ff177816 */ /* 0x000fe20000000017 */
[----:B------:R-:W3:Y:S04]  /*3c0b0*/  LDL R14, [R1+0x2cd4] ;  /* 0x002cd400010e7983 */ /* 0x000ee80000100800 */
[----:B------:R-:W3:Y:S04]  /*3c0c0*/  LDL R2, [R1+0x2cdc] ;  /* 0x002cdc0001027983 */ /* 0x000ee80000100800 */
[----:B-1----:R-:W3:Y:S01]  /*3c0d0*/  LDL R27, [R1+0x2ccc] ;  /* 0x002ccc00011b7983 */ /* 0x002ee20000100800 */
[----:B0-----:R-:W-:-:S04]  /*3c0e0*/  @!P4 LOP3.LUT R5, R5, R4, RZ, 0x3c, !PT ;  /* 0x000000040505c212 */ /* 0x001fc800078e3cff */
[----:B------:R-:W-:-:S04]  /*3c0f0*/  @!P4 LOP3.LUT R4, R5, R4, RZ, 0x3c, !PT ;  /* 0x000000040504c212 */ /* 0x000fc800078e3cff */
[----:B------:R-:W-:-:S05]  /*3c100*/  @!P4 LOP3.LUT R5, R5, R4, RZ, 0x3c, !PT ;  /* 0x000000040505c212 */ /* 0x000fca00078e3cff */
[----:B------:R0:W3:Y:S02]  /*3c110*/  @!P4 LDG.E.U16 R25, desc[UR8][R4.64] ;  /* 0x000000080419c981 */ /* 0x0000e4000c1e1500 */
[----:B0-----:R-:W-:Y:S02]  /*3c120*/  @!P1 IMAD.MOV.U32 R4, RZ, RZ, R15 ;  /* 0x000000ffff049224 */ /* 0x001fe400078e000f */
[----:B----4-:R-:W-:-:S05]  /*3c130*/  @!P1 IMAD.MOV.U32 R5, RZ, RZ, R28 ;  /* 0x000000ffff059224 */ /* 0x010fca00078e001c */
[----:B------:R2:W4:Y:S02]  /*3c140*/  @!P1 LDG.E.U16 R24, desc[UR8][R4.64] ;  /* 0x0000000804189981 */ /* 0x000524000c1e1500 */
[----:B--2---:R-:W-:Y:S02]  /*3c150*/  @!P4 IMAD.MOV.U32 R4, RZ, RZ, R29 ;  /* 0x000000ffff04c224 */ /* 0x004fe400078e001d */
[----:B---3--:R-:W-:-:S05]  /*3c160*/  @!P4 IMAD.MOV.U32 R5, RZ, RZ, R27 ;  /* 0x000000ffff05c224 */ /* 0x008fca00078e001b */
[----:B------:R0:W2:Y:S04]  /*3c170*/  @!P4 LDG.E.U16 R23, desc[UR8][R4.64] ;  /* 0x000000080417c981 */ /* 0x0000a8000c1e1500 */
[----:B------:R1:W-:Y:S01]  /*3c180*/  STL [R1+0x4194], R26 ;  /* 0x0041941a01007387 */ /* 0x0003e20000100800 */
[----:B------:R-:W-:Y:S01]  /*3c190*/  PRMT R13, RZ, 0x7610, R13 ;  /* 0x00007610ff0d7816 */ /* 0x000fe2000000000d */
[----:B0-----:R-:W-:Y:S02]  /*3c1a0*/  @!P1 IMAD.MOV.U32 R4, RZ, RZ, R2 ;  /* 0x000000ffff049224 */ /* 0x001fe400078e0002 */
[----:B------:R-:W-:-:S05]  /*3c1b0*/  @!P1 IMAD.MOV.U32 R5, RZ, RZ, R14 ;  /* 0x000000ffff059224 */ /* 0x000fca00078e000e */
[----:B------:R-:W3:Y:S04]  /*3c1c0*/  @!P1 LDG.E.U16 R13, desc[UR8][R4.64] ;  /* 0x00000008040d9981 */ /* 0x000ee8000c1e1500 */
[----:B------:R0:W-:Y:S04]  /*3c1d0*/  STL [R1+0x4198], R25 ;  /* 0x0041981901007387 */ /* 0x0001e80000100800 */
[----:B------:R-:W3:Y:S04]  /*3c1e0*/  LDL R28, [R1+0x2d4c] ;  /* 0x002d4c00011c7983 */ /* 0x000ee80000100800 */
[----:B------:R-:W3:Y:S04]  /*3c1f0*/  LDL R15, [R1+0x2d58] ;  /* 0x002d5800010f7983 */ /* 0x000ee80000100800 */
[----:B----4-:R4:W-:Y:S04]  /*3c200*/  STL [R1+0x419c], R24 ;  /* 0x00419c1801007387 */ /* 0x0109e80000100800 */
[----:B------:R-:W3:Y:S04]  /*3c210*/  LDL R27, [R1+0x2d54] ;  /* 0x002d5400011b7983 */ /* 0x000ee80000100800 */
[----:B-1----:R-:W3:Y:S04]  /*3c220*/  LDL R26, [R1+0x2d5c] ;  /* 0x002d5c00011a7983 */ /* 0x002ee80000100800 */
[----:B--2---:R1:W-:Y:S04]  /*3c230*/  STL [R1+0x41a0], R23 ;  /* 0x0041a01701007387 */ /* 0x0043e80000100800 */
[----:B0-----:R-:W2:Y:S04]  /*3c240*/  LDL R25, [R1+0x2dcc] ;  /* 0x002dcc0001197983 */ /* 0x001ea80000100800 */
[----:B----4-:R-:W4:Y:S01]  /*3c250*/  LDL R24, [R1+0x2dd8] ;  /* 0x002dd80001187983 */ /* 0x010f220000100800 */
[----:B------:R-:W-:-:S02]  /*3c260*/  PRMT R12, RZ, 0x7610, R12 ;  /* 0x00007610ff0c7816 */ /* 0x000fc4000000000c */
[----:B------:R-:W-:Y:S02]  /*3c270*/  PRMT R11, RZ, 0x7610, R11 ;  /* 0x00007610ff0b7816 */ /* 0x000fe4000000000b */
[----:B------:R-:W-:Y:S01]  /*3c280*/  PRMT R10, RZ, 0x7610, R10 ;  /* 0x00007610ff0a7816 */ /* 0x000fe2000000000a */
[----:B------:R-:W4:Y:S04]  /*3c290*/  LDL R14, [R1+0x2dd4] ;  /* 0x002dd400010e7983 */ /* 0x000f280000100800 */
[----:B------:R-:W4:Y:S04]  /*3c2a0*/  LDL R2, [R1+0x2ddc] ;  /* 0x002ddc0001027983 */ /* 0x000f280000100800 */
[----:B---3--:R0:W-:Y:S04]  /*3c2b0*/  STL [R1+0x41a4], R13 ;  /* 0x0041a40d01007387 */ /* 0x0081e80000100800 */
[----:B-1----:R-:W3:Y:S01]  /*3c2c0*/  LDL R23, [R1+0x2e4c] ;  /* 0x002e4c0001177983 */ /* 0x002ee20000100800 */
[----:B------:R-:W-:-:S02]  /*3c2d0*/  @!P4 IMAD.MOV.U32 R5, RZ, RZ, R28 ;  /* 0x000000ffff05c224 */ /* 0x000fc400078e001c */
[----:B------:R-:W-:Y:S02]  /*3c2e0*/  @!P4 IMAD.MOV.U32 R4, RZ, RZ, R15 ;  /* 0x000000ffff04c224 */ /* 0x000fe400078e000f */
[----:B------:R-:W3:Y:S04]  /*3c2f0*/  LDL R15, [R1+0x2e58] ;  /* 0x002e5800010f7983 */ /* 0x000ee80000100800 */
[----:B------:R1:W3:Y:S02]  /*3c300*/  @!P4 LDG.E.U16 R12, desc[UR8][R4.64] ;  /* 0x00000008040cc981 */ /* 0x0002e4000c1e1500 */
[----:B-1----:R-:W-:Y:S02]  /*3c310*/  @!P1 IMAD.MOV.U32 R5, RZ, RZ, R27 ;  /* 0x000000ffff059224 */ /* 0x002fe400078e001b */
[----:B------:R-:W-:-:S05]  /*3c320*/  @!P1 IMAD.MOV.U32 R4, RZ, RZ, R26 ;  /* 0x000000ffff049224 */ /* 0x000fca00078e001a */
[----:B------:R2:W3:Y:S02]  /*3c330*/  @!P1 LDG.E.U16 R11, desc[UR8][R4.64] ;  /* 0x00000008040b9981 */ /* 0x0004e4000c1e1500 */
[----:B--2---:R-:W-:Y:S02]  /*3c340*/  @!P4 IMAD.MOV.U32 R5, RZ, RZ, R25 ;  /* 0x000000ffff05c224 */ /* 0x004fe400078e0019 */
[----:B----4-:R-:W-:-:S05]  /*3c350*/  @!P4 IMAD.MOV.U32 R4, RZ, RZ, R24 ;  /* 0x000000ffff04c224 */ /* 0x010fca00078e0018 */
[----:B------:R1:W2:Y:S01]  /*3c360*/  @!P4 LDG.E.U16 R10, desc[UR8][R4.64] ;  /* 0x00000008040ac981 */ /* 0x0002a2000c1e1500 */
[----:B------:R-:W-:Y:S02]  /*3c370*/  PRMT R9, RZ, 0x7610, R9 ;  /* 0x00007610ff097816 */ /* 0x000fe40000000009 */
[----:B------:R-:W-:Y:S01]  /*3c380*/  PRMT R8, RZ, 0x7610, R8 ;  /* 0x00007610ff087816 */ /* 0x000fe20000000008 */
[----:B-1----:R-:W-:Y:S02]  /*3c390*/  @!P1 IMAD.MOV.U32 R5, RZ, RZ, R14 ;  /* 0x000000ffff059224 */ /* 0x002fe400078e000e */
[----:B------:R-:W-:-:S05]  /*3c3a0*/  @!P1 IMAD.MOV.U32 R4, RZ, RZ, R2 ;  /* 0x000000ffff049224 */ /* 0x000fca00078e0002 */
[----:B------:R3:W4:Y:S02]  /*3c3b0*/  @!P1 LDG.E.U16 R9, desc[UR8][R4.64] ;  /* 0x0000000804099981 */ /* 0x000724000c1e1500 */
[----:B---3--:R-:W-:Y:S02]  /*3c3c0*/  @!P4 IMAD.MOV.U32 R5, RZ, RZ, R23 ;  /* 0x000000ffff05c224 */ /* 0x008fe400078e0017 */
[----:B------:R1:W-:Y:S04]  /*3c3d0*/  STL [R1+0x41a8], R12 ;  /* 0x0041a80c01007387 */ /* 0x0003e80000100800 */
[----:B0-----:R-:W3:Y:S04]  /*3c3e0*/  LDL R13, [R1+0x2e54] ;  /* 0x002e5400010d7983 */ /* 0x001ee80000100800 */
[----:B-1----:R-:W3:Y:S04]  /*3c3f0*/  LDL R12, [R1+0x2e5c] ;  /* 0x002e5c00010c7983 */ /* 0x002ee80000100800 */
[----:B------:R0:W-:Y:S01]  /*3c400*/  STL [R1+0x41ac], R11 ;  /* 0x0041ac0b01007387 */ /* 0x0001e20000100800 */
[----:B------:R-:W-:-:S05]  /*3c410*/  @!P4 IMAD.MOV.U32 R4, RZ, RZ, R15 ;  /* 0x000000ffff04c224 */ /* 0x000fca00078e000f */
[----:B------:R3:W3:Y:S04]  /*3c420*/  @!P4 LDG.E.U16 R8, desc[UR8][R4.64] ;  /* 0x000000080408c981 */ /* 0x0006e8000c1e1500 */
[----:B--2---:R1:W-:Y:S04]  /*3c430*/  STL [R1+0x41b0], R10 ;  /* 0x0041b00a01007387 */ /* 0x0043e80000100800 */
[----:B------:R-:W2:Y:S04]  /*3c440*/  LDL R14, [R1+0x2ecc] ;  /* 0x002ecc00010e7983 */ /* 0x000ea80000100800 */
[----:B------:R-:W2:Y:S01]  /*3c450*/  LDL R2, [R1+0x2ed8] ;  /* 0x002ed80001027983 */ /* 0x000ea20000100800 */
[----:B------:R-:W-:-:S02]  /*3c460*/  PRMT R7, RZ, 0x7610, R7 ;  /* 0x00007610ff077816 */ /* 0x000fc40000000007 */
[----:B------:R-:W-:Y:S01]  /*3c470*/  PRMT R6, RZ, 0x7610, R6 ;  /* 0x00007610ff067816 */ /* 0x000fe20000000006 */
[----:B----4-:R4:W-:Y:S04]  /*3c480*/  STL [R1+0x41b4], R9 ;  /* 0x0041b40901007387 */ /* 0x0109e80000100800 */
[----:B------:R-:W4:Y:S04]  /*3c490*/  LDL R24, [R1+0x2ed4] ;  /* 0x002ed40001187983 */ /* 0x000f280000100800 */
[----:B------:R-:W4:Y:S01]  /*3c4a0*/  LDL R23, [R1+0x2edc] ;  /* 0x002edc0001177983 */ /* 0x000f220000100800 */
[----:B---3--:R-:W-:-:S02]  /*3c4b0*/  @!P1 IMAD.MOV.U32 R5, RZ, RZ, R13 ;  /* 0x000000ffff059224 */ /* 0x008fc400078e000d */
[----:B------:R-:W-:-:S05]  /*3c4c0*/  @!P1 IMAD.MOV.U32 R4, RZ, RZ, R12 ;  /* 0x000000ffff049224 */ /* 0x000fca00078e000c */
[----:B------:R3:W4:Y:S04]  /*3c4d0*/  @!P1 LDG.E.U16 R7, desc[UR8][R4.64] ;  /* 0x0000000804079981 */ /* 0x000728000c1e1500 */
[----:B------:R4:W-:Y:S04]  /*3c4e0*/  STL [R1+0x41b8], R8 ;  /* 0x0041b80801007387 */ /* 0x0009e80000100800 */
[----:B------:R-:W4:Y:S04]  /*3c4f0*/  LDL R13, [R1+0x2f4c] ;  /* 0x002f4c00010d7983 */ /* 0x000f280000100800 */
[----:B------:R-:W4:Y:S04]  /*3c500*/  LDL R12, [R1+0x2f58] ;  /* 0x002f5800010c7983 */ /* 0x000f280000100800 */
[----:B0-----:R-:W4:Y:S04]  /*3c510*/  LDL R11, [R1+0x2f54] ;  /* 0x002f5400010b7983 */ /* 0x001f280000100800 */
[----:B-1----:R-:W4:Y:S01]  /*3c520*/  LDL R10, [R1+0x2f5c] ;  /* 0x002f5c00010a7983 */ /* 0x002f220000100800 */
[----:B--2---:R-:W-:-:S02]  /*3c530*/  @!P4 IMAD.MOV.U32 R15, RZ, RZ, R14 ;  /* 0x000000ffff0fc224 */ /* 0x004fc400078e000e */
[----:B------:R-:W-:-:S05]  /*3c540*/  @!P4 IMAD.MOV.U32 R14, RZ, RZ, R2 ;  /* 0x000000ffff0ec224 */ /* 0x000fca00078e0002 */
[----:B------:R4:W2:Y:S01]  /*3c550*/  @!P4 LDG.E.U16 R6, desc[UR8][R14.64] ;  /* 0x000000080e06c981 */ /* 0x0008a2000c1e1500 */
[----:B---3--:R-:W-:Y:S02]  /*3c560*/  PRMT R5, RZ, 0x7610, R5 ;  /* 0x00007610ff057816 */ /* 0x008fe40000000005 */
[----:B------:R-:W-:Y:S01]  /*3c570*/  PRMT R4, RZ, 0x7610, R4 ;  /* 0x00007610ff047816 */ /* 0x000fe20000000004 */
[----:B----4-:R-:W-:Y:S02]  /*3c580*/  @!P1 IMAD.MOV.U32 R15, RZ, RZ, R24 ;  /* 0x000000ffff0f9224 */ /* 0x010fe400078e0018 */
[----:B------:R-:W-:-:S05]  /*3c590*/  @!P1 IMAD.MOV.U32 R14, RZ, RZ, R23 ;  /* 0x000000ffff0e9224 */ /* 0x000fca00078e0017 */
[----:B------:R0:W3:Y:S04]  /*3c5a0*/  @!P1 LDG.E.U16 R5, desc[UR8][R14.64] ;  /* 0x000000080e059981 */ /* 0x0000e8000c1e1500 */
[----:B------:R1:W-:Y:S04]  /*3c5b0*/  STL [R1+0x41bc], R7 ;  /* 0x0041bc0701007387 */ /* 0x0003e80000100800 */
[----:B------:R-:W4:Y:S04]  /*3c5c0*/  LDL R9, [R1+0x2c08] ;  /* 0x002c080001097983 */ /* 0x000f280000100800 */
[----:B------:R-:W4:Y:S01]  /*3c5d0*/  LDL R2, [R1+0x2c0c] ;  /* 0x002c0c0001027983 */ /* 0x000f220000100800 */
[----:B0-----:R-:W-:-:S02]  /*3c5e0*/  @!P4 IMAD.MOV.U32 R15, RZ, RZ, R13 ;  /* 0x000000ffff0fc224 */ /* 0x001fc400078e000d */
[----:B------:R-:W-:-:S05]  /*3c5f0*/  @!P4 IMAD.MOV.U32 R14, RZ, RZ, R12 ;  /* 0x000000ffff0ec224 */ /* 0x000fca00078e000c */
[----:B------:R0:W4:Y:S04]  /*3c600*/  @!P4 LDG.E.U16 R4, desc[UR8][R14.64] ;  /* 0x000000080e04c981 */ /* 0x000128000c1e1500 */
[----:B--2---:R2:W-:Y:S04]  /*3c610*/  STL [R1+0x41c0], R6 ;  /* 0x0041c00601007387 */ /* 0x0045e80000100800 */
[----:B------:R-:W2:Y:S04]  /*3c620*/  LDL R8, [R1+0x2c00] ;  /* 0x002c000001087983 */ /* 0x000ea80000100800 */
[----:B-1----:R-:W2:Y:S01]  /*3c630*/  LDL R7, [R1+0x2c04] ;  /* 0x002c040001077983 */ /* 0x002ea20000100800 */
[----:B------:R-:W-:Y:S01]  /*3c640*/  PRMT R3, RZ, 0x7610, R3 ;  /* 0x00007610ff037816 */ /* 0x000fe20000000003 */
[----:B0-----:R-:W-:-:S02]  /*3c650*/  @!P1 IMAD.MOV.U32 R14, RZ, RZ, R10 ;  /* 0x000000ffff0e9224 */ /* 0x001fc400078e000a */
[----:B------:R-:W-:Y:S01]  /*3c660*/  @!P1 IMAD.MOV.U32 R15, RZ, RZ, R11 ;  /* 0x000000ffff0f9224 */ /* 0x000fe200078e000b */
[----:B------:R-:W-:-:S04]  /*3c670*/  PRMT R22, RZ, 0x7610, R22 ;  /* 0x00007610ff167816 */ /* 0x000fc80000000016 */
[----:B------:R4:W2:Y:S01]  /*3c680*/  @!P1 LDG.E.U16 R3, desc[UR8][R14.64] ;  /* 0x000000080e039981 */ /* 0x0008a2000c1e1500 */
[----:B------:R-:W-:-:S03]  /*3c690*/  PRMT R18, RZ, 0x7610, R18 ;  /* 0x00007610ff127816 */ /* 0x000fc60000000012 */
[----:B---3--:R0:W-:Y:S01]  /*3c6a0*/  STL [R1+0x41c4], R5 ;  /* 0x0041c40501007387 */ /* 0x0081e20000100800 */
[----:B----4-:R-:W-:Y:S02]  /*3c6b0*/  @!P4 IMAD.MOV.U32 R15, RZ, RZ, R9 ;  /* 0x000000ffff0fc224 */ /* 0x010fe400078e0009 */
[----:B------:R-:W-:-:S05]  /*3c6c0*/  @!P4 IMAD.MOV.U32 R14, RZ, RZ, R2 ;  /* 0x000000ffff0ec224 */ /* 0x000fca00078e0002 */
[----:B------:R1:W3:Y:S04]  /*3c6d0*/  @!P4 LDG.E.U16 R22, desc[UR8][R14.64] ;  /* 0x000000080e16c981 */ /* 0x0002e8000c1e1500 */
[----:B------:R-:W-:Y:S04]  /*3c6e0*/  STL [R1+0x41c8], R4 ;  /* 0x0041c80401007387 */ /* 0x000fe80000100800 */
[----:B--2---:R-:W2:Y:S04]  /*3c6f0*/  LDL R6, [R1+0x2b88] ;  /* 0x002b880001067983 */ /* 0x004ea80000100800 */
[----:B0-----:R-:W4:Y:S01]  /*3c700*/  LDL R5, [R1+0x2b8c] ;  /* 0x002b8c0001057983 */ /* 0x001f220000100800 */
[----:B-1----:R-:W-:-:S02]  /*3c710*/  @!P1 IMAD.MOV.U32 R15, RZ, RZ, R8 ;  /* 0x000000ffff0f9224 */ /* 0x002fc400078e0008 */
[----:B------:R-:W-:-:S05]  /*3c720*/  @!P1 IMAD.MOV.U32 R14, RZ, RZ, R7 ;  /* 0x000000ffff0e9224 */ /* 0x000fca00078e0007 */
[----:B------:R2:W4:Y:S04]  /*3c730*/  @!P1 LDG.E.U16 R18, desc[UR8][R14.64] ;  /* 0x000000080e129981 */ /* 0x000528000c1e1500 */
[----:B------:R0:W-:Y:S04]  /*3c740*/  STL [R1+0x41cc], R3 ;  /* 0x0041cc0301007387 */ /* 0x0001e80000100800 */
[----:B------:R-:W4:Y:S04]  /*3c750*/  LDL R2, [R1+0x2b84] ;  /* 0x002b840001027983 */ /* 0x000f280000100800 */
[----:B0-----:R-:W4:Y:S01]  /*3c760*/  LDL R3, [R1+0x2b80] ;  /* 0x002b800001037983 */ /* 0x001f220000100800 */
[----:B------:R-:W-:-:S03]  /*3c770*/  PRMT R16, RZ, 0x7610, R16 ;  /* 0x00007610ff107816 */ /* 0x000fc60000000010 */
[----:B---3--:R-:W-:Y:S04]  /*3c780*/  STL [R1+0x41d0], R22 ;  /* 0x0041d01601007387 */ /* 0x008fe80000100800 */
[----:B------:R-:W3:Y:S04]  /*3c790*/  LDL R12, [R1+0x2b20] ;  /* 0x002b2000010c7983 */ /* 0x000ee80000100800 */
[----:B------:R-:W3:Y:S04]  /*3c7a0*/  LDL R11, [R1+0x2b24] ;  /* 0x002b2400010b7983 */ /* 0x000ee80000100800 */
[----:B------:R-:W3:Y:S04]  /*3c7b0*/  LDL R10, [R1+0x2b18] ;  /* 0x002b1800010a7983 */ /* 0x000ee80000100800 */
[----:B------:R-:W3:Y:S01]  /*3c7c0*/  LDL R9, [R1+0x2b1c] ;  /* 0x002b1c0001097983 */ /* 0x000ee20000100800 */
[----:B--2---:R-:W-:-:S02]  /*3c7d0*/  @!P4 IMAD.MOV.U32 R15, RZ, RZ, R6 ;  /* 0x000000ffff0fc224 */ /* 0x004fc400078e0006 */
[----:B----4-:R-:W-:-:S05]  /*3c7e0*/  @!P4 IMAD.MOV.U32 R14, RZ, RZ, R5 ;  /* 0x000000ffff0ec224 */ /* 0x010fca00078e0005 */
[----:B------:R0:W2:Y:S04]  /*3c7f0*/  @!P4 LDG.E.U16 R16, desc[UR8][R14.64] ;  /* 0x000000080e10c981 */ /* 0x0000a8000c1e1500 */
[----:B------:R-:W-:Y:S04]  /*3c800*/  STL [R1+0x41d4], R18 ;  /* 0x0041d41201007387 */ /* 0x000fe80000100800 */
[----:B------:R-:W4:Y:S04]  /*3c810*/  LDL R8, [R1+0x2aa0] ;  /* 0x002aa00001087983 */ /* 0x000f280000100800 */
[----:B------:R-:W2:Y:S04]  /*3c820*/  LDL R7, [R1+0x2aa4] ;  /* 0x002aa40001077983 */ /* 0x000ea80000100800 */
[----:B------:R-:W4:Y:S04]  /*3c830*/  LDL R6, [R1+0x2f94] ;  /* 0x002f940001067983 */ /* 0x000f280000100800 */
[----:B------:R-:W4:Y:S01]  /*3c840*/  LDL R5, [R1+0x2f98] ;  /* 0x002f980001057983 */ /* 0x000f220000100800 */
[----:B------:R-:W-:Y:S01]  /*3c850*/  PRMT R17, RZ, 0x7610, R17 ;  /* 0x00007610ff117816 */ /* 0x000fe20000000011 */
[----:B0-----:R-:W-:-:S02]  /*3c860*/  @!P1 IMAD.MOV.U32 R14, RZ, RZ, R2 ;  /* 0x000000ffff0e9224 */ /* 0x001fc400078e0002 */
[----:B------:R-:W-:Y:S01]  /*3c870*/  @!P1 IMAD.MOV.U32 R15, RZ, RZ, R3 ;  /* 0x000000ffff0f9224 */ /* 0x000fe200078e0003 */
[----:B------:R-:W-:-:S04]  /*3c880*/  PRMT R19, RZ, 0x7610, R19 ;  /* 0x00007610ff137816 */ /* 0x000fc80000000013 */
[----:B------:R3:W4:Y:S01]  /*3c890*/  @!P1 LDG.E.U16 R17, desc[UR8][R14.64] ;  /* 0x000000080e119981 */ /* 0x000722000c1e1500 */
[----:B------:R-:W-:Y:S02]  /*3c8a0*/  PRMT R20, RZ, 0x7610, R20 ;  /* 0x00007610ff147816 */ /* 0x000fe40000000014 */
[----:B------:R-:W-:Y:S02]  /*3c8b0*/  PRMT R21, RZ, 0x7610, R21 ;  /* 0x00007610ff157816 */ /* 0x000fe40000000015 */
[----:B------:R-:W-:Y:S01]  /*3c8c0*/  PRMT R4, RZ, 0x7610, R4 ;  /* 0x00007610ff047816 */ /* 0x000fe20000000004 */
[----:B---3--:R-:W-:Y:S02]  /*3c8d0*/  @!P4 IMAD.MOV.U32 R15, RZ, RZ, R12 ;  /* 0x000000ffff0fc224 */ /* 0x008fe400078e000c */
[----:B------:R-:W-:-:S05]  /*3c8e0*/  @!P4 IMAD.MOV.U32 R14, RZ, RZ, R11 ;  /* 0x000000ffff0ec224 */ /* 0x000fca00078e000b */
[----:B------:R0:W3:Y:S02]  /*3c8f0*/  @!P4 LDG.E.U16 R19, desc[UR8][R14.64] ;  /* 0x000000080e13c981 */ /* 0x0000e4000c1e1500 */
[----:B0-----:R-:W-:Y:S02]  /*3c900*/  @!P1 IMAD.MOV.U32 R14, RZ, RZ, R9 ;  /* 0x000000ffff0e9224 */ /* 0x001fe400078e0009 */
[----:B------:R-:W-:-:S05]  /*3c910*/  @!P1 IMAD.MOV.U32 R15, RZ, RZ, R10 ;  /* 0x000000ffff0f9224 */ /* 0x000fca00078e000a */
[----:B------:R2:W3:Y:S02]  /*3c920*/  @!P1 LDG.E.U16 R20, desc[UR8][R14.64] ;  /* 0x000000080e149981 */ /* 0x0004e4000c1e1500 */
[----:B--2---:R-:W-:Y:S02]  /*3c930*/  @!P4 IMAD.MOV.U32 R14, RZ, RZ, R7 ;  /* 0x000000ffff0ec224 */ /* 0x004fe400078e0007 */
[----:B----4-:R-:W-:-:S05]  /*3c940*/  @!P4 IMAD.MOV.U32 R15, RZ, RZ, R8 ;  /* 0x000000ffff0fc224 */ /* 0x010fca00078e0008 */
[----:B------:R0:W2:Y:S02]  /*3c950*/  @!P4 LDG.E.U16 R21, desc[UR8][R14.64] ;  /* 0x000000080e15c981 */ /* 0x0000a4000c1e1500 */
[----:B0-----:R-:W-:Y:S02]  /*3c960*/  @!P4 IMAD.MOV.U32 R14, RZ, RZ, R5 ;  /* 0x000000ffff0ec224 */ /* 0x001fe400078e0005 */
[----:B------:R-:W-:-:S05]  /*3c970*/  @!P4 IMAD.MOV.U32 R15, RZ, RZ, R6 ;  /* 0x000000ffff0fc224 */ /* 0x000fca00078e0006 */
[----:B------:R-:W4:Y:S04]  /*3c980*/  @!P4 LDG.E.U16 R4, desc[UR8][R14.64] ;  /* 0x000000080e04c981 */ /* 0x000f28000c1e1500 */
[----:B------:R-:W-:Y:S04]  /*3c990*/  STL [R1+0x41d8], R16 ;  /* 0x0041d81001007387 */ /* 0x000fe80000100800 */
[----:B------:R-:W4:Y:S04]  /*3c9a0*/  LDL R2, [R1+0x2fb0] ;  /* 0x002fb00001027983 */ /* 0x000f280000100800 */
[----:B------:R-:W4:Y:S04]  /*3c9b0*/  LDL R3, [R1+0x2fac] ;  /* 0x002fac0001037983 */ /* 0x000f280000100800 */
[----:B------:R-:W-:Y:S04]  /*3c9c0*/  STL [R1+0x41dc], R17 ;  /* 0x0041dc1101007387 */ /* 0x000fe80000100800 */
[----:B---3--:R-:W-:Y:S04]  /*3c9d0*/  STL [R1+0x41e0], R19 ;  /* 0x0041e01301007387 */ /* 0x008fe80000100800 */
[----:B------:R-:W-:Y:S04]  /*3c9e0*/  STL [R1+0x41e4], R20 ;  /* 0x0041e41401007387 */ /* 0x000fe80000100800 */
[----:B--2---:R-:W-:Y:S04]  /*3c9f0*/  STL [R1+0x41e8], R21 ;  /* 0x0041e81501007387 */ /* 0x004fe80000100800 */
[----:B----4-:R0:W-:Y:S01]  /*3ca00*/  STL [R1+0xf94], R4 ;  /* 0x000f940401007387 */ /* 0x0101e20000100800 */
[----:B------:R-:W-:-:S03]  /*3ca10*/  @!P1 IMAD.MOV.U32 R14, RZ, RZ, R2 ;  /* 0x000000ffff0e9224 */ /* 0x000fc600078e0002 */
[----:B0-----:R-:W2:Y:S04]  /*3ca20*/  LDL.LU R4, [R1+0x1d4] ;  /* 0x0001d40001047983 */ /* 0x001ea80000300800 */
        /* <DEDUP_REMOVED lines=12> */
[----:B------:R-:W-:-:S03]  /*3caf0*/  @!P1 IMAD.MOV.U32 R15, RZ, RZ, R3 ;  /* 0x000000ffff0f9224 */ /* 0x000fc600078e0003 */
[----:B------:R-:W4:Y:S04]  /*3cb00*/  LDL.LU R25, [R1+0x250] ;  /* 0x0002500001197983 */ /* 0x000f280000300800 */
[----:B------:R-:W4:Y:S04]  /*3cb10*/  LDL.LU R26, [R1+0x248] ;  /* 0x00024800011a7983 */ /* 0x000f280000300800 */
[----:B------:R-:W4:Y:S04]  /*3cb20*/  LDL.LU R27, [R1+0x240] ;  /* 0x00024000011b7983 */ /* 0x000f280000300800 */
[----:B------:R-:W4:Y:S04]  /*3cb30*/  LDL.LU R28, [R1+0x238] ;  /* 0x00023800011c7983 */ /* 0x000f280000300800 */
[----:B------:R-:W4:Y:S04]  /*3cb40*/  LDL.LU R29, [R1+0x230] ;  /* 0x00023000011d7983 */ /* 0x000f280000300800 */
        /* <DEDUP_REMOVED lines=542> */
[----:B------:R-:W-:-:S03]  /*3ed30*/  PRMT R0, RZ, 0x7610, R0 ;  /* 0x00007610ff007816 */ /* 0x000fc60000000000 */
[----:B------:R-:W-:Y:S04]  /*3ed40*/  STL [R1+0x3800], R14 ;  /* 0x0038000e01007387 */ /* 0x000fe80000100800 */
[----:B------:R-:W-:Y:S04]  /*3ed50*/  STL [R1+0x3808], R14 ;  /* 0x0038080e01007387 */ /* 0x000fe80000100800 */
[----:B------:R-:W-:Y:S04]  /*3ed60*/  STL [R1+0x3810], R14 ;  /* 0x0038100e01007387 */ /* 0x000fe80000100800 */
[----:B------:R-:W-:Y:S04]  /*3ed70*/  STL [R1+0x3818], R14 ;  /* 0x0038180e01007387 */ /* 0x000fe80000100800 */
[----:B------:R-:W-:Y:S04]  /*3ed80*/  STL [R1+0x3820], R14 ;  /* 0x0038200e01007387 */ /* 0x000fe80000100800 */
[----:B------:R-:W-:Y:S04]  /*3ed90*/  STL [R1+0x3828], R14 ;  /* 0x0038280e01007387 */ /* 0x000fe80000100800 */
[----:B------:R-:W4:Y:S04]  /*3eda0*/  @!P1 LDG.E.U16 R0, desc[UR8][R14.64] ;  /* 0x000000080e009981 */ /* 0x000f28000c1e1500 */
        /* <DEDUP_REMOVED lines=246> */
[----:B------:R-:W0:Y:S03]  /*3fd10*/  S2R R3, SR_TID.X ;  /* 0x0000000000037919 */ /* 0x000e260000002100 */
        /* <DEDUP_REMOVED lines=32> */
[----:B0-----:R-:W-:-:S03]  /*3ff20*/  IMAD.SHL.U32 R22, R3, 0x2, RZ ;  /* 0x0000000203167824 */ /* 0x001fc600078e00ff */
[----:B------:R-:W-:Y:S01]  /*3ff30*/  STL [R1+0x40e0], R14 ;  /* 0x0040e00e01007387 */ /* 0x000fe20000100800 */
[----:B------:R-:W-:-:S03]  /*3ff40*/  SHF.R.S32.HI R3, RZ, 0x6, R3 ;  /* 0x00000006ff037819 */ /* 0x000fc60000011403 */
[----:B------:R-:W-:Y:S04]  /*3ff50*/  STL [R1+0x40e8], R14 ;  /* 0x0040e80e01007387 */ /* 0x000fe80000100800 */
[----:B------:R-:W-:Y:S04]  /*3ff60*/  STL [R1+0x40f0], R14 ;  /* 0x0040f00e01007387 */ /* 0x000fe80000100800 */
[----:B------:R-:W-:Y:S04]  /*3ff70*/  STL [R1+0x40f8], R14 ;  /* 0x0040f80e01007387 */ /* 0x000fe80000100800 */
[----:B------:R-:W-:Y:S01]  /*3ff80*/  STL [R1+0x4100], R14 ;  /* 0x0041000e01007387 */ /* 0x000fe20000100800 */
[----:B------:R-:W-:-:S03]  /*3ff90*/  SGXT R3, R3, 0x1 ;  /* 0x000000010303781a */ /* 0x000fc60000000200 */
        /* <DEDUP_REMOVED lines=8> */
[----:B------:R-:W-:Y:S01]  /*40020*/  STL [R1+0x4140], R14 ;  /* 0x0041400e01007387 */ /* 0x000fe20000100800 */
[----:B------:R-:W-:-:S03]  /*40030*/  LOP3.LUT R3, R3, 0x7e, R22, 0x78, !PT ;  /* 0x0000007e03037812 */ /* 0x000fc600078e7816 */
[----:B------:R-:W-:Y:S04]  /*40040*/  STL [R1+0x4148], R14 ;  /* 0x0041480e01007387 */ /* 0x000fe80000100800 */
[----:B------:R-:W-:Y:S04]  /*40050*/  STL [R1+0x4150], R14 ;  /* 0x0041500e01007387 */ /* 0x000fe80000100800 */
[----:B------:R-:W-:Y:S04]  /*40060*/  STL [R1+0x4158], R14 ;  /* 0x0041580e01007387 */ /* 0x000fe80000100800 */
[----:B------:R-:W-:Y:S04]  /*40070*/  STL [R1+0x4160], R14 ;  /* 0x0041600e01007387 */ /* 0x000fe80000100800 */
[----:B------:R-:W-:Y:S04]  /*40080*/  STL [R1+0x4168], R14 ;  /* 0x0041680e01007387 */ /* 0x000fe80000100800 */
[----:B--2---:R-:W-:Y:S04]  /*40090*/  STS.U16 [R3+UR5+0x40000], R4 ;  /* 0x0400000403007988 */ /* 0x004fe80008000405 */
[----:B------:R-:W-:Y:S04]  /*400a0*/  STL [R1+0x4170], R14 ;  /* 0x0041700e01007387 */ /* 0x000fe80000100800 */
[----:B---3--:R-:W-:Y:S04]  /*400b0*/  STS.U16 [R3+UR5+0x40200], R5 ;  /* 0x0402000503007988 */ /* 0x008fe80008000405 */
[----:B------:R-:W-:Y:S04]  /*400c0*/  STL [R1+0x4178], R14 ;  /* 0x0041780e01007387 */ /* 0x000fe80000100800 */
[----:B----4-:R-:W-:Y:S04]  /*400d0*/  STS.U16 [R3+UR5+0x40400], R6 ;  /* 0x0404000603007988 */ /* 0x010fe80008000405 */
[----:B------:R-:W-:Y:S04]  /*400e0*/  STL [R1+0x4180], R14 ;  /* 0x0041800e01007387 */ /* 0x000fe80000100800 */
[----:B------:R-:W-:Y:S04]  /*400f0*/  STS.U16 [R3+UR5+0x40600], R7 ;  /* 0x0406000703007988 */ /* 0x000fe80008000405 */
[----:B------:R-:W-:Y:S04]  /*40100*/  STL [R1+0x41ec], R14 ;  /* 0x0041ec0e01007387 */ /* 0x000fe80000100800 */
[----:B------:R-:W-:Y:S04]  /*40110*/  STS.U16 [R3+UR5+0x40800], R8 ;  /* 0x0408000803007988 */ /* 0x000fe80008000405 */
[----:B------:R-:W-:Y:S04]  /*40120*/  STL [R1+0x32c8], R0 ;  /* 0x0032c80001007387 */ /* 0x000fe80000100800 */
[----:B------:R-:W-:Y:S04]  /*40130*/  STS.U16 [R3+UR5+0x40a00], R9 ;  /* 0x040a000903007988 */ /* 0x000fe80008000405 */
[----:B------:R-:W-:Y:S04]  /*40140*/  STL [R1+0x41f0], R0 ;  /* 0x0041f00001007387 */ /* 0x000fe80000100800 */
[----:B------:R0:W-:Y:S04]  /*40150*/  STS.U16 [R3+UR5+0x40c00], R2 ;  /* 0x040c000203007988 */ /* 0x0001e80008000405 */
[----:B0-----:R-:W2:Y:S04]  /*40160*/  LDL.LU R2, [R1+0x228] ;  /* 0x0002280001027983 */ /* 0x001ea80000300800 */
[----:B------:R-:W3:Y:S04]  /*40170*/  LDL R0, [R1+0x31b8] ;  /* 0x0031b80001007983 */ /* 0x000ee80000100800 */
[----:B---3--:R0:W-:Y:S04]  /*40180*/  STL [R1+0x4224], R0 ;  /* 0x0042240001007387 */ /* 0x0081e80000100800 */
[----:B0-----:R-:W3:Y:S04]  /*40190*/  LDL.LU R0, [R1+0x210] ;  /* 0x0002100001007983 */ /* 0x001ee80000300800 */
[----:B---3--:R0:W-:Y:S04]  /*401a0*/  STL [R1+0x4228], R0 ;  /* 0x0042280001007387 */ /* 0x0081e80000100800 */
[----:B0-----:R-:W3:Y:S04]  /*401b0*/  LDL.LU R0, [R1+0x218] ;  /* 0x0002180001007983 */ /* 0x001ee80000300800 */
[----:B------:R-:W-:Y:S04]  /*401c0*/  STS.U16 [R3+UR5+0x40e00], R10 ;  /* 0x040e000a03007988 */ /* 0x000fe80008000405 */
        /* <DEDUP_REMOVED lines=10> */
[----:B---3--:R0:W-:Y:S04]  /*40270*/  STL [R1+0x422c], R0 ;  /* 0x00422c0001007387 */ /* 0x0081e80000100800 */
[----:B0-----:R-:W3:Y:S04]  /*40280*/  LDL.LU R0, [R1+0x220] ;  /* 0x0002200001007983 */ /* 0x001ee80000300800 */
        /* <DEDUP_REMOVED lines=25> */
[----:B--2---:R0:W-:Y:S04]  /*40420*/  STS.U16 [R3+UR5+0x42400], R2 ;  /* 0x0424000203007988 */ /* 0x0041e80008000405 */
[----:B------:R-:W2:Y:S04]  /*40430*/  LDL.LU R28, [R1+0x23c] ;  /* 0x00023c00011c7983 */ /* 0x000ea80000300800 */
[----:B0-----:R-:W2:Y:S04]  /*40440*/  LDL.LU R2, [R1+0x234] ;  /* 0x0002340001027983 */ /* 0x001ea80000300800 */
[----:B---3--:R0:W-:Y:S04]  /*40450*/  STS.U16 [R3+UR5+0x42600], R0 ;  /* 0x0426000003007988 */ /* 0x0081e80008000405 */
[----:B0-----:R-:W3:Y:S04]  /*40460*/  LDL.LU R0, [R1+0x422c] ;  /* 0x00422c0001007983 */ /* 0x001ee80000300800 */
[----:B---3--:R0:W-:Y:S04]  /*40470*/  STS.U16 [R3+UR5+0x42800], R0 ;  /* 0x0428000003007988 */ /* 0x0081e80008000405 */
[----:B0-----:R-:W3:Y:S04]  /*40480*/  LDL.LU R0, [R1+0x4228] ;  /* 0x0042280001007983 */ /* 0x001ee80000300800 */
[----:B---3--:R0:W-:Y:S04]  /*40490*/  STS.U16 [R3+UR5+0x42a00], R0 ;  /* 0x042a000003007988 */ /* 0x0081e80008000405 */
[----:B0-----:R-:W3:Y:S04]  /*404a0*/  LDL.LU R0, [R1+0x4224] ;  /* 0x0042240001007983 */ /* 0x001ee80000300800 */
[----:B----4-:R-:W-:Y:S04]  /*404b0*/  STS.U16 [R3+UR5+0x42c00], R14 ;  /* 0x042c000e03007988 */ /* 0x010fe80008000405 */
        /* <DEDUP_REMOVED lines=9> */
[----:B---3--:R-:W-:Y:S04]  /*40550*/  STS.U16 [R0+UR5+0x40100], R5 ;  /* 0x0401000500007988 */ /* 0x008fe80008000405 */
[----:B------:R0:W-:Y:S04]  /*40560*/  STS.U16 [R0+UR5+0x40300], R29 ;  /* 0x0403001d00007988 */ /* 0x0001e80008000405 */
        /* <DEDUP_REMOVED lines=13> */
[----:B--2---:R-:W-:Y:S04]  /*40640*/  STS.U16 [R0+UR5+0x41f00], R28 ;  /* 0x041f001c00007988 */ /* 0x004fe80008000405 */
[----:B0-----:R-:W2:Y:S04]  /*40650*/  LDL.LU R29, [R1+0x22c] ;  /* 0x00022c00011d7983 */ /* 0x001ea80000300800 */
[----:B------:R0:W-:Y:S04]  /*40660*/  STS.U16 [R0+UR5+0x42100], R2 ;  /* 0x0421000200007988 */ /* 0x0001e80008000405 */
[----:B0-----:R-:W3:Y:S04]  /*40670*/  LDL.LU R2, [R1+0x214] ;  /* 0x0002140001027983 */ /* 0x001ee80000300800 */
[----:B---3--:R0:W-:Y:S04]  /*40680*/  STL [R1+0x421c], R2 ;  /* 0x00421c0201007387 */ /* 0x0081e80000100800 */
[----:B0-----:R-:W3:Y:S04]  /*40690*/  LDL.LU R2, [R1+0x21c] ;  /* 0x00021c0001027983 */ /* 0x001ee80000300800 */
        /* <DEDUP_REMOVED lines=46> */
[----:B---3--:R0:W-:Y:S04]  /*40980*/  STS.U16 [R0+UR5+0x43f00], R2 ;  /* 0x043f000200007988 */ /* 0x0081e80008000405 */
[----:B0-----:R-:W3:Y:S04]  /*40990*/  LDL.LU R0, [R1+0x164] ;  /* 0x0001640001007983 */ /* 0x001ee80000300800 */
[----:B---3--:R0:W-:Y:S04]  /*409a0*/  STL [R1+0x420c], R0 ;  /* 0x00420c0001007387 */ /* 0x0081e80000100800 */
[----:B0-----:R-:W3:Y:S04]  /*409b0*/  LDL.LU R0, [R1+0x168] ;  /* 0x0001680001007983 */ /* 0x001ee80000300800 */
[----:B---3--:R0:W-:Y:S04]  /*409c0*/  STL [R1+0x4210], R0 ;  /* 0x0042100001007387 */ /* 0x0081e80000100800 */
[----:B0-----:R-:W3:Y:S01]  /*409d0*/  LDL.LU R0, [R1+0x16c] ;  /* 0x00016c0001007983 */ /* 0x001ee20000300800 */
[----:B------:R-:W0:Y:S03]  /*409e0*/  S2R R2, SR_TID.X ;  /* 0x0000000000027919 */ /* 0x000e260000002100 */
[----:B---3--:R1:W-:Y:S04]  /*409f0*/  STL [R1+0x4214], R0 ;  /* 0x0042140001007387 */ /* 0x0083e80000100800 */
[----:B-1----:R-:W3:Y:S01]  /*40a00*/  LDL.LU R0, [R1+0x170] ;  /* 0x0001700001007983 */ /* 0x002ee20000300800 */
[----:B0-----:R-:W-:-:S03]  /*40a10*/  LOP3.LUT R2, R2, 0x7f, RZ, 0xc0, !PT ;  /* 0x0000007f02027812 */ /* 0x001fc600078ec0ff */
[----:B------:R-:W4:Y:S04]  /*40a20*/  LDL.LU R14, [R1+0x160] ;  /* 0x00016000010e7983 */ /* 0x000f280000300800 */
[----:B------:R-:W4:Y:S04]  /*40a30*/  LDL.LU R15, [R1+0x15c] ;  /* 0x00015c00010f7983 */ /* 0x000f280000300800 */
[----:B------:R-:W4:Y:S04]  /*40a40*/  LDL.LU R21, [R1+0x158] ;  /* 0x0001580001157983 */ /* 0x000f280000300800 */
[----:B------:R-:W4:Y:S01]  /*40a50*/  LDL.LU R20, [R1+0x154] ;  /* 0x0001540001147983 */ /* 0x000f220000300800 */
[----:B------:R-:W-:-:S03]  /*40a60*/  IMAD.SHL.U32 R2, R2, 0x2, RZ ;  /* 0x0000000202027824 */ /* 0x000fc600078e00ff */
[----:B------:R-:W4:Y:S04]  /*40a70*/  LDL.LU R19, [R1+0x150] ;  /* 0x0001500001137983 */ /* 0x000f280000300800 */
[----:B------:R-:W4:Y:S04]  /*40a80*/  LDL.LU R17, [R1+0x14c] ;  /* 0x00014c0001117983 */ /* 0x000f280000300800 */
[----:B------:R-:W4:Y:S04]  /*40a90*/  LDL.LU R16, [R1+0x148] ;  /* 0x0001480001107983 */ /* 0x000f280000300800 */
[----:B------:R-:W4:Y:S04]  /*40aa0*/  LDL.LU R18, [R1+0x144] ;  /* 0x0001440001127983 */ /* 0x000f280000300800 */
[----:B------:R-:W4:Y:S04]  /*40ab0*/  LDL.LU R22, [R1+0x140] ;  /* 0x0001400001167983 */ /* 0x000f280000300800 */
[----:B------:R0:W-:Y:S04]  /*40ac0*/  STS.U16 [R2+UR5], R4 ;  /* 0x0000000402007988 */ /* 0x0001e80008000405 */
[----:B------:R-:W4:Y:S04]  /*40ad0*/  LDL.LU R3, [R1+0x13c] ;  /* 0x00013c0001037983 */ /* 0x000f280000300800 */
[----:B------:R1:W-:Y:S04]  /*40ae0*/  STS.U16 [R2+UR5+0x100], R5 ;  /* 0x0001000502007988 */ /* 0x0003e80008000405 */
[----:B------:R2:W-:Y:S04]  /*40af0*/  STS.U16 [R2+UR5+0x1000], R6 ;  /* 0x0010000602007988 */ /* 0x0005e80008000405 */
[----:B------:R2:W-:Y:S04]  /*40b00*/  STS.U16 [R2+UR5+0x1100], R7 ;  /* 0x0011000702007988 */ /* 0x0005e80008000405 */
[----:B------:R2:W-:Y:S04]  /*40b10*/  STS.U16 [R2+UR5+0x2000], R8 ;  /* 0x0020000802007988 */ /* 0x0005e80008000405 */
[----:B------:R2:W-:Y:S04]  /*40b20*/  STS.U16 [R2+UR5+0x2100], R9 ;  /* 0x0021000902007988 */ /* 0x0005e80008000405 */
[----:B0-----:R-:W4:Y:S04]  /*40b30*/  LDL.LU R4, [R1+0x138] ;  /* 0x0001380001047983 */ /* 0x001f280000300800 */
[----:B-1----:R-:W4:Y:S04]  /*40b40*/  LDL.LU R5, [R1+0x134] ;  /* 0x0001340001057983 */ /* 0x002f280000300800 */
[----:B--2---:R-:W2:Y:S04]  /*40b50*/  LDL.LU R6, [R1+0x130] ;  /* 0x0001300001067983 */ /* 0x004ea80000300800 */
[----:B------:R-:W2:Y:S04]  /*40b60*/  LDL.LU R7, [R1+0x12c] ;  /* 0x00012c0001077983 */ /* 0x000ea80000300800 */
[----:B------:R-:W2:Y:S04]  /*40b70*/  LDL.LU R8, [R1+0x128] ;  /* 0x0001280001087983 */ /* 0x000ea80000300800 */
[----:B------:R0:W-:Y:S04]  /*40b80*/  STS.U16 [R2+UR5+0x3000], R10 ;  /* 0x0030000a02007988 */ /* 0x0001e80008000405 */
[----:B------:R-:W2:Y:S04]  /*40b90*/  LDL.LU R9, [R1+0x124] ;  /* 0x0001240001097983 */ /* 0x000ea80000300800 */
[----:B------:R1:W-:Y:S04]  /*40ba0*/  STS.U16 [R2+UR5+0x3100], R11 ;  /* 0x0031000b02007988 */ /* 0x0003e80008000405 */
[----:B------:R1:W-:Y:S04]  /*40bb0*/  STS.U16 [R2+UR5+0x4000], R12 ;  /* 0x0040000c02007988 */ /* 0x0003e80008000405 */
[----:B------:R1:W-:Y:S04]  /*40bc0*/  STS.U16 [R2+UR5+0x4100], R13 ;  /* 0x0041000d02007988 */ /* 0x0003e80008000405 */
[----:B------:R1:W-:Y:S04]  /*40bd0*/  STS.U16 [R2+UR5+0x5000], R23 ;  /* 0x0050001702007988 */ /* 0x0003e80008000405 */
[----:B------:R1:W-:Y:S04]  /*40be0*/  STS.U16 [R2+UR5+0x5100], R24 ;  /* 0x0051001802007988 */ /* 0x0003e80008000405 */
[----:B0-----:R-:W2:Y:S04]  /*40bf0*/  LDL.LU R10, [R1+0x120] ;  /* 0x00012000010a7983 */ /* 0x001ea80000300800 */
[----:B-1----:R-:W2:Y:S04]  /*40c00*/  LDL.LU R11, [R1+0x11c] ;  /* 0x00011c00010b7983 */ /* 0x002ea80000300800 */
[----:B------:R-:W2:Y:S04]  /*40c10*/  LDL.LU R12, [R1+0x118] ;  /* 0x00011800010c7983 */ /* 0x000ea80000300800 */
        /* <DEDUP_REMOVED lines=13> */
[----:B---3--:R0:W-:Y:S04]  /*40cf0*/  STS.U16 [R2+UR5+0x8100], R0 ;  /* 0x0081000002007988 */ /* 0x0081e80008000405 */
[----:B0-----:R-:W3:Y:S04]  /*40d00*/  LDL.LU R0, [R1+0x4214] ;  /* 0x0042140001007983 */ /* 0x001ee80000300800 */
[----:B---3--:R0:W-:Y:S04]  /*40d10*/  STS.U16 [R2+UR5+0x9000], R0 ;  /* 0x0090000002007988 */ /* 0x0081e80008000405 */
[----:B0-----:R-:W3:Y:S04]  /*40d20*/  LDL.LU R0, [R1+0x4210] ;  /* 0x0042100001007983 */ /* 0x001ee80000300800 */
[----:B---3--:R0:W-:Y:S04]  /*40d30*/  STS.U16 [R2+UR5+0x9100], R0 ;  /* 0x0091000002007988 */ /* 0x0081e80008000405 */
[----:B0-----:R-:W3:Y:S04]  /*40d40*/  LDL.LU R0, [R1+0x420c] ;  /* 0x00420c0001007983 */ /* 0x001ee80000300800 */
[----:B---3--:R0:W-:Y:S04]  /*40d50*/  STS.U16 [R2+UR5+0xa000], R0 ;  /* 0x00a0000002007988 */ /* 0x0081e80008000405 */
[----:B0-----:R-:W3:Y:S04]  /*40d60*/  LDL.LU R0, [R1+0xe8] ;  /* 0x0000e80001007983 */ /* 0x001ee80000300800 */
[----:B---3--:R0:W-:Y:S04]  /*40d70*/  STL [R1+0x4200], R0 ;  /* 0x0042000001007387 */ /* 0x0081e80000100800 */
[----:B0-----:R-:W3:Y:S04]  /*40d80*/  LDL.LU R0, [R1+0xec] ;  /* 0x0000ec0001007983 */ /* 0x001ee80000300800 */
[----:B---3--:R0:W-:Y:S04]  /*40d90*/  STL [R1+0x4204], R0 ;  /* 0x0042040001007387 */ /* 0x0081e80000100800 */
        /* <DEDUP_REMOVED lines=14> */
[----:B---3--:R0:W-:Y:S04]  /*40e80*/  STL [R1+0x4208], R0 ;  /* 0x0042080001007387 */ /* 0x0081e80000100800 */
        /* <DEDUP_REMOVED lines=13> */
[----:B------:R0:W-:Y:S04]  /*40f60*/  STS.U16 [R2+UR5+0x11000], R7 ;  /* 0x0110000702007988 */ /* 0x0001e80008000405 */
        /* <DEDUP_REMOVED lines=26> */
[----:B0-----:R-:W4:Y:S04]  /*41110*/  LDL.LU R28, [R1+0x80] ;  /* 0x00008000011c7983 */ /* 0x001f280000300800 */
[----:B-1----:R-:W4:Y:S04]  /*41120*/  LDL.LU R29, [R1+0x7c] ;  /* 0x00007c00011d7983 */ /* 0x002f280000300800 */
[----:B--2---:R0:W-:Y:S04]  /*41130*/  STS.U16 [R2+UR5+0x18000], R0 ;  /* 0x0180000002007988 */ /* 0x0041e80008000405 */
[----:B0-----:R-:W2:Y:S04]  /*41140*/  LDL.LU R0, [R1+0x4208] ;  /* 0x0042080001007983 */ /* 0x001ea80000300800 */
[----:B--2---:R0:W-:Y:S04]  /*41150*/  STS.U16 [R2+UR5+0x18100], R0 ;  /* 0x0181000002007988 */ /* 0x0041e80008000405 */
[----:B0-----:R-:W2:Y:S04]  /*41160*/  LDL.LU R0, [R1+0x4204] ;  /* 0x0042040001007983 */ /* 0x001ea80000300800 */
[----:B--2---:R0:W-:Y:S04]  /*41170*/  STS.U16 [R2+UR5+0x19000], R0 ;  /* 0x0190000002007988 */ /* 0x0041e80008000405 */
[----:B0-----:R-:W2:Y:S04]  /*41180*/  LDL.LU R0, [R1+0x4200] ;  /* 0x0042000001007983 */ /* 0x001ea80000300800 */
[----:B--2---:R0:W-:Y:S04]  /*41190*/  STS.U16 [R2+UR5+0x19100], R0 ;  /* 0x0191000002007988 */ /* 0x0041e80008000405 */
[----:B0-----:R-:W2:Y:S04]  /*411a0*/  LDL.LU R0, [R1+0x6c] ;  /* 0x00006c0001007983 */ /* 0x001ea80000300800 */
[----:B--2---:R0:W-:Y:S04]  /*411b0*/  STL [R1+0x41f4], R0 ;  /* 0x0041f40001007387 */ /* 0x0041e80000100800 */
[----:B0-----:R-:W2:Y:S04]  /*411c0*/  LDL.LU R0, [R1+0x70] ;  /* 0x0000700001007983 */ /* 0x001ea80000300800 */
[----:B--2---:R0:W-:Y:S04]  /*411d0*/  STL [R1+0x41f8], R0 ;  /* 0x0041f80001007387 */ /* 0x0041e80000100800 */
[----:B0-----:R-:W2:Y:S04]  /*411e0*/  LDL.LU R0, [R1+0x74] ;  /* 0x0000740001007983 */ /* 0x001ea80000300800 */
[----:B---3--:R-:W-:Y:S04]  /*411f0*/  STS.U16 [R2+UR5+0x1a000], R14 ;  /* 0x01a0000e02007988 */ /* 0x008fe80008000405 */
        /* <DEDUP_REMOVED lines=12> */
[----:B--2---:R0:W-:Y:S04]  /*412c0*/  STL [R1+0x41fc], R0 ;  /* 0x0041fc0001007387 */ /* 0x0041e80000100800 */
        /* <DEDUP_REMOVED lines=41> */
[----:B-1----:R-:W4:Y:S04]  /*41560*/  LDL.LU R15, [R1] ;  /* 0x00000000010f7983 */ /* 0x002f280000300800 */
[----:B--2---:R0:W-:Y:S04]  /*41570*/  STS.U16 [R2+UR5+0x27100], R0 ;  /* 0x0271000002007988 */ /* 0x0041e80008000405 */
[----:B0-----:R-:W2:Y:S04]  /*41580*/  LDL.LU R0, [R1+0x41fc] ;  /* 0x0041fc0001007983 */ /* 0x001ea80000300800 */
[----:B--2---:R0:W-:Y:S04]  /*41590*/  STS.U16 [R2+UR5+0x28000], R0 ;  /* 0x0280000002007988 */ /* 0x0041e80008000405 */
[----:B0-----:R-:W2:Y:S04]  /*415a0*/  LDL.LU R0, [R1+0x41f8] ;  /* 0x0041f80001007983 */ /* 0x001ea80000300800 */
[----:B--2---:R0:W-:Y:S04]  /*415b0*/  STS.U16 [R2+UR5+0x28100], R0 ;  /* 0x0281000002007988 */ /* 0x0041e80008000405 */
        /* <DEDUP_REMOVED lines=12> */
[----:B--2---:R0:W-:Y:S04]  /*41680*/  STS.U16 [R2+UR5+0x29000], R0 ;  /* 0x0290000002007988 */ /* 0x0041e80008000405 */
[----:B0-----:R-:W2:Y:S04]  /*41690*/  LDL.LU R0, [R1+0x41f0] ;  /* 0x0041f00001007983 */ /* 0x001ea80000300800 */
[----:B------:R-:W3:Y:S04]  /*416a0*/  LDL.LU R14, [R1+0x41ec] ;  /* 0x0041ec00010e7983 */ /* 0x000ee80000300800 */
[----:B------:R-:W4:Y:S04]  /*416b0*/  LDL.LU R21, [R1+0x41e8] ;  /* 0x0041e80001157983 */ /* 0x000f280000300800 */
[----:B------:R-:W2:Y:S04]  /*416c0*/  LDL.LU R20, [R1+0x41e4] ;  /* 0x0041e40001147983 */ /* 0x000ea80000300800 */
[----:B------:R-:W4:Y:S04]  /*416d0*/  LDL.LU R19, [R1+0x41e0] ;  /* 0x0041e00001137983 */ /* 0x000f280000300800 */
[----:B------:R-:W2:Y:S04]  /*416e0*/  LDL.LU R17, [R1+0x41dc] ;  /* 0x0041dc0001117983 */ /* 0x000ea80000300800 */
[----:B------:R-:W4:Y:S04]  /*416f0*/  LDL.LU R16, [R1+0x41d8] ;  /* 0x0041d80001107983 */ /* 0x000f280000300800 */
[----:B------:R-:W2:Y:S04]  /*41700*/  LDL.LU R18, [R1+0x41d4] ;  /* 0x0041d40001127983 */ /* 0x000ea80000300800 */
[----:B------:R-:W4:Y:S04]  /*41710*/  LDL.LU R22, [R1+0x41d0] ;  /* 0x0041d00001167983 */ /* 0x000f280000300800 */
[----:B------:R-:W2:Y:S04]  /*41720*/  LDL.LU R3, [R1+0x41cc] ;  /* 0x0041cc0001037983 */ /* 0x000ea80000300800 */
[----:B------:R-:W3:Y:S04]  /*41730*/  LDL.LU R4, [R1+0x41c8] ;  /* 0x0041c80001047983 */ /* 0x000ee80000300800 */
[----:B------:R-:W4:Y:S04]  /*41740*/  LDL.LU R5, [R1+0x41c4] ;  /* 0x0041c40001057983 */ /* 0x000f280000300800 */
[----:B------:R0:W-:Y:S04]  /*41750*/  STS.U16 [R2+UR5+0x2f000], R6 ;  /* 0x02f0000602007988 */ /* 0x0001e80008000405 */
        /* <DEDUP_REMOVED lines=10> */
[----:B------:R-:W2:Y:S04]  /*41800*/  LDL.LU R11, [R1+0x41ac] ;  /* 0x0041ac00010b7983 */ /* 0x000ea80000300800 */
        /* <DEDUP_REMOVED lines=15> */
[----:B0-----:R-:W2:Y:S04]  /*41900*/  LDL.LU R27, [R1+0x4190] ;  /* 0x00419000011b7983 */ /* 0x001ea80000300800 */
[----:B-1----:R-:W2:Y:S04]  /*41910*/  LDL.LU R28, [R1+0x418c] ;  /* 0x00418c00011c7983 */ /* 0x002ea80000300800 */
[----:B------:R-:W2:Y:S04]  /*41920*/  LDL.LU R29, [R1+0x4188] ;  /* 0x00418800011d7983 */ /* 0x000ea80000300800 */
[----:B---3--:R0:W-:Y:S04]  /*41930*/  STS.U16 [R2+UR5+0x3f000], R4 ;  /* 0x03f0000402007988 */ /* 0x0081e80008000405 */
[----:B----4-:R1:W-:Y:S04]  /*41940*/  STS.U16 [R2+UR5+0x3e100], R5 ;  /* 0x03e1000502007988 */ /* 0x0103e80008000405 */
[----:B0-----:R-:W3:Y:S04]  /*41950*/  LDL R4, [R1+0x2bf8] ;  /* 0x002bf80001047983 */ /* 0x001ee80000100800 */
[----:B-1----:R-:W3:Y:S01]  /*41960*/  LDL R5, [R1+0x2bfc] ;  /* 0x002bfc0001057983 */ /* 0x002ee20000100800 */
[----:B------:R-:W-:-:S02]  /*41970*/  PRMT R14, RZ, 0x7610, R14 ;  /* 0x00007610ff0e7816 */ /* 0x000fc4000000000e */
[----:B---3--:R-:W-:-:S04]  /*41980*/  @!P4 LOP3.LUT R5, R5, R4, RZ, 0x3c, !PT ;  /* 0x000000040505c212 */ /* 0x008fc800078e3cff */
[----:B------:R-:W-:-:S04]  /*41990*/  @!P4 LOP3.LUT R4, R5, R4, RZ, 0x3c, !PT ;  /* 0x000000040504c212 */ /* 0x000fc800078e3cff */
[----:B------:R-:W-:-:S05]  /*419a0*/  @!P4 LOP3.LUT R5, R5, R4, RZ, 0x3c, !PT ;  /* 0x000000040505c212 */ /* 0x000fca00078e3cff */
[----:B------:R-:W3:Y:S04]  /*419b0*/  @!P4 LDG.E.U16 R14, desc[UR8][R4.64] ;  /* 0x00000008040ec981 */ /* 0x000ee8000c1e1500 */
[----:B------:R0:W-:Y:S04]  /*419c0*/  STS.U16 [R2+UR5+0x36100], R15 ;  /* 0x0361000f02007988 */ /* 0x0001e80008000405 */
[----:B--2---:R-:W-:Y:S04]  /*419d0*/  STS.U16 [R2+UR5+0x37000], R29 ;  /* 0x0370001d02007988 */ /* 0x004fe80008000405 */
[----:B------:R-:W-:Y:S04]  /*419e0*/  STS.U16 [R2+UR5+0x37100], R28 ;  /* 0x0371001c02007988 */ /* 0x000fe80008000405 */
[----:B------:R-:W-:Y:S04]  /*419f0*/  STS.U16 [R2+UR5+0x38000], R27 ;  /* 0x0380001b02007988 */ /* 0x000fe80008000405 */
[----:B------:R-:W-:Y:S04]  /*41a00*/  STS.U16 [R2+UR5+0x38100], R26 ;  /* 0x0381001a02007988 */ /* 0x000fe80008000405 */
[----:B------:R-:W-:Y:S04]  /*41a10*/  STS.U16 [R2+UR5+0x39000], R25 ;  /* 0x0390001902007988 */ /* 0x000fe80008000405 */
[----:B------:R-:W-:Y:S01]  /*41a20*/  STS.U16 [R2+UR5+0x39100], R24 ;  /* 0x0391001802007988 */ /* 0x000fe20008000405 */
[----:B0-----:R-:W-:-:S03]  /*41a30*/  LOP3.LUT R15, R2, 0x10, RZ, 0x3c, !PT ;  /* 0x00000010020f7812 */ /* 0x001fc600078e3cff */
        /* <DEDUP_REMOVED lines=16> */
[----:B------:R0:W-:Y:S04]  /*41b40*/  STS.U16 [R15+UR5+0x3200], R21 ;  /* 0x003200150f007988 */ /* 0x0001e80008000405 */
[----:B0-----:R-:W2:Y:S04]  /*41b50*/  LDL.LU R15, [R1+0x4184] ;  /* 0x00418400010f7983 */ /* 0x001ea80000300800 */
        /* <DEDUP_REMOVED lines=6204> */
[----:B------:R-:W4:Y:S02]  /*59f20*/  LDL R5, [R1+0x134c] ;  /* 0x00134c0001057983 */ /* 0x000f240000100800 */
[----:B----4-:R-:W-:-:S02]  /*59f30*/  @!P1 LOP3.LUT R5, R5, R4, RZ, 0x3c, !PT ;  /* 0x0000000405059212 */ /* 0x010fc400078e3cff */
[----:B--2---:R-:W-:Y:S02]  /*59f40*/  PRMT R15, RZ, 0x7610, R15 ;  /* 0x00007610ff0f7816 */ /* 0x004fe4000000000f */
        /* <DEDUP_REMOVED lines=1148> */
[----:B--2---:R-:W-:Y:S02]  /*5e710*/  PRMT R15, RZ, 0x7610, R15 ;  /* 0x00007610ff0f7816 */ /* 0x004fe4000000000f */
        /* <DEDUP_REMOVED lines=175> */
[----:B------:R0:W2:Y:S04]  /*5f210*/  @!P4 LDG.E.U16 R15, desc[UR8][R4.64] ;  /* 0x00000008040fc981 */ /* 0x0000a8000c1e1500 */
[----:B------:R-:W0:Y:S04]  /*5f220*/  LDL R4, [R1+0x2e04] ;  /* 0x002e040001047983 */ /* 0x000e280000100800 */
[----:B------:R-:W0:Y:S01]  /*5f230*/  LDL R5, [R1+0x2e10] ;  /* 0x002e100001057983 */ /* 0x000e220000100800 */
[----:B---3--:R-:W-:Y:S02]  /*5f240*/  PRMT R14, RZ, 0x7610, R14 ;  /* 0x00007610ff0e7816 */ /* 0x008fe4000000000e */
[----:B0-----:R-:W-:-:S04]  /*5f250*/  @!P1 LOP3.LUT R5, R5, R4, RZ, 0x3c, !PT ;  /* 0x0000000405059212 */ /* 0x001fc800078e3cff */
[----:B------:R-:W-:-:S04]  /*5f260*/  @!P1 LOP3.LUT R4, R5, R4, RZ, 0x3c, !PT ;  /* 0x0000000405049212 */ /* 0x000fc800078e3cff */
[----:B------:R-:W-:-:S05]  /*5f270*/  @!P1 LOP3.LUT R5, R5, R4, RZ, 0x3c, !PT ;  /* 0x0000000405059212 */ /* 0x000fca00078e3cff */
[----:B------:R-:W3:Y:S04]  /*5f280*/  @!P1 LDG.E.U16 R14, desc[UR8][R4.64] ;  /* 0x00000008040e9981 */ /* 0x000ee8000c1e1500 */
[----:B--2---:R0:W-:Y:S04]  /*5f290*/  STL [R1+0x60], R15 ;  /* 0x0000600f01007387 */ /* 0x0041e80000100800 */
[----:B0-----:R-:W2:Y:S04]  /*5f2a0*/  LDL R15, [R1+0x2e38] ;  /* 0x002e3800010f7983 */ /* 0x001ea80000100800 */
[----:B---3--:R0:W-:Y:S04]  /*5f2b0*/  STL [R1+0x5c], R14 ;  /* 0x00005c0e01007387 */ /* 0x0081e80000100800 */
[----:B0-----:R-:W3:Y:S04]  /*5f2c0*/  LDL.LU R14, [R1+0x3470] ;  /* 0x00347000010e7983 */ /* 0x001ee80000300800 */
[----:B------:R-:W4:Y:S04]  /*5f2d0*/  LDL R4, [R1+0x2e0c] ;  /* 0x002e0c0001047983 */ /* 0x000f280000100800 */
[----:B------:R-:W4:Y:S02]  /*5f2e0*/  LDL R5, [R1+0x2e18] ;  /* 0x002e180001057983 */ /* 0x000f240000100800 */
[----:B----4-:R-:W-:-:S02]  /*5f2f0*/  @!P4 LOP3.LUT R5, R5, R4, RZ, 0x3c, !PT ;  /* 0x000000040505c212 */ /* 0x010fc400078e3cff */
[----:B---3--:R-:W-:Y:S02]  /*5f300*/  PRMT R14, RZ, 0x7610, R14 ;  /* 0x00007610ff0e7816 */ /* 0x008fe4000000000e */
[----:B------:R-:W-:-:S04]  /*5f310*/  @!P4 LOP3.LUT R4, R5, R4, RZ, 0x3c, !PT ;  /* 0x000000040504c212 */ /* 0x000fc800078e3cff */
[----:B------:R-:W-:-:S05]  /*5f320*/  @!P4 LOP3.LUT R5, R5, R4, RZ, 0x3c, !PT ;  /* 0x000000040505c212 */ /* 0x000fca00078e3cff */
[----:B------:R-:W3:Y:S04]  /*5f330*/  @!P4 LDG.E.U16 R14, desc[UR8][R4.64] ;  /* 0x00000008040ec981 */ /* 0x000ee8000c1e1500 */
        /* <DEDUP_REMOVED lines=26> */
[----:B------:R-:W3:Y:S01]  /*5f4e0*/  @!P1 LDG.E.U16 R14, desc[UR8][R4.64] ;  /* 0x00000008040e9981 */ /* 0x000ee2000c1e1500 */
[----:B------:R-:W-:-:S03]  /*5f4f0*/  PRMT R12, RZ, 0x7610, R12 ;  /* 0x00007610ff0c7816 */ /* 0x000fc6000000000c */
[----:B---3--:R0:W-:Y:S04]  /*5f500*/  STL [R1+0x4c], R14 ;  /* 0x00004c0e01007387 */ /* 0x0081e80000100800 */
[----:B0-----:R-:W3:Y:S04]  /*5f510*/  LDL.LU R14, [R1+0x3460] ;  /* 0x00346000010e7983 */ /* 0x001ee80000300800 */
[----:B------:R-:W4:Y:S01]  /*5f520*/  LDL R5, [R1+0x2e2c] ;  /* 0x002e2c0001057983 */ /* 0x000f220000100800 */
[----:B--2---:R-:W-:-:S03]  /*5f530*/  @!P4 IMAD.MOV.U32 R4, RZ, RZ, R15 ;  /* 0x000000ffff04c224 */ /* 0x004fc600078e000f */
[----:B------:R-:W2:Y:S04]  /*5f540*/  LDL R15, [R1+0x2e6c] ;  /* 0x002e6c00010f7983 */ /* 0x000ea80000100800 */
[----:B----4-:R0:W4:Y:S04]  /*5f550*/  @!P4 LDG.E.U16 R12, desc[UR8][R4.64] ;  /* 0x00000008040cc981 */ /* 0x010128000c1e1500 */
[----:B------:R-:W0:Y:S04]  /*5f560*/  LDL R4, [R1+0x2e34] ;  /* 0x002e340001047983 */ /* 0x000e280000100800 */
[----:B------:R-:W0:Y:S01]  /*5f570*/  LDL R5, [R1+0x2e3c] ;  /* 0x002e3c0001057983 */ /* 0x000e220000100800 */
[----:B---3--:R-:W-:-:S02]  /*5f580*/  PRMT R14, RZ, 0x7610, R14 ;  /* 0x00007610ff0e7816 */ /* 0x008fc4000000000e */
[----:B0-----:R-:W-:-:S04]  /*5f590*/  @!P1 LOP3.LUT R5, R5, R4, RZ, 0x3c, !PT ;  /* 0x0000000405059212 */ /* 0x001fc800078e3cff */
[----:B------:R-:W-:-:S04]  /*5f5a0*/  @!P1 LOP3.LUT R4, R5, R4, RZ, 0x3c, !PT ;  /* 0x0000000405049212 */ /* 0x000fc800078e3cff */
[----:B------:R-:W-:-:S05]  /*5f5b0*/  @!P1 LOP3.LUT R5, R5, R4, RZ, 0x3c, !PT ;  /* 0x0000000405059212 */ /* 0x000fca00078e3cff */
[----:B------:R-:W3:Y:S04]  /*5f5c0*/  @!P1 LDG.E.U16 R14, desc[UR8][R4.64] ;  /* 0x00000008040e9981 */ /* 0x000ee8000c1e1500 */
[----:B----4-:R0:W-:Y:S04]  /*5f5d0*/  STL [R1+0x48], R12 ;  /* 0x0000480c01007387 */ /* 0x0101e80000100800 */
[----:B0-----:R-:W4:Y:S04]  /*5f5e0*/  LDL R12, [R1+0x2e78] ;  /* 0x002e7800010c7983 */ /* 0x001f280000100800 */
[----:B---3--:R0:W-:Y:S04]  /*5f5f0*/  STL [R1+0x44], R14 ;  /* 0x0000440e01007387 */ /* 0x0081e80000100800 */
[----:B0-----:R-:W3:Y:S04]  /*5f600*/  LDL.LU R14, [R1+0x345c] ;  /* 0x00345c00010e7983 */ /* 0x001ee80000300800 */
[----:B------:R-:W2:Y:S04]  /*5f610*/  LDL R4, [R1+0x2e20] ;  /* 0x002e200001047983 */ /* 0x000ea80000100800 */
[----:B------:R-:W2:Y:S01]  /*5f620*/  LDL R5, [R1+0x2e48] ;  /* 0x002e480001057983 */ /* 0x000ea20000100800 */
[----:B------:R-:W-:-:S02]  /*5f630*/  PRMT R7, RZ, 0x7610, R7 ;  /* 0x00007610ff077816 */ /* 0x000fc40000000007 */
[----:B--2---:R-:W-:-:S04]  /*5f640*/  @!P4 LOP3.LUT R5, R5, R4, RZ, 0x3c, !PT ;  /* 0x000000040505c212 */ /* 0x004fc800078e3cff */
        /* <DEDUP_REMOVED lines=29> */
[----:B------:R0:W3:Y:S01]  /*5f820*/  @!P1 LDG.E.U16 R14, desc[UR8][R4.64] ;  /* 0x00000008040e9981 */ /* 0x0000e2000c1e1500 */
[----:B------:R-:W-:Y:S01]  /*5f830*/  PRMT R9, RZ, 0x7610, R9 ;  /* 0x00007610ff097816 */ /* 0x000fe20000000009 */
[----:B0-----:R-:W-:Y:S02]  /*5f840*/  @!P4 IMAD.MOV.U32 R4, RZ, RZ, R12 ;  /* 0x000000ffff04c224 */ /* 0x001fe400078e000c */
[----:B------:R-:W-:-:S05]  /*5f850*/  @!P4 IMAD.MOV.U32 R5, RZ, RZ, R15 ;  /* 0x000000ffff05c224 */ /* 0x000fca00078e000f */
[----:B------:R2:W4:Y:S04]  /*5f860*/  @!P4 LDG.E.U16 R9, desc[UR8][R4.64] ;  /* 0x000000080409c981 */ /* 0x000528000c1e1500 */
[----:B---3--:R0:W-:Y:S04]  /*5f870*/  STL [R1+0x34], R14 ;  /* 0x0000340e01007387 */ /* 0x0081e80000100800 */
[----:B0-----:R-:W3:Y:S04]  /*5f880*/  LDL.LU R14, [R1+0x3450] ;  /* 0x00345000010e7983 */ /* 0x001ee80000300800 */
[----:B------:R-:W3:Y:S01]  /*5f890*/  LDL R5, [R1+0x2e74] ;  /* 0x002e740001057983 */ /* 0x000ee20000100800 */
[----:B------:R-:W-:Y:S01]  /*5f8a0*/  PRMT R6, RZ, 0x7610, R6 ;  /* 0x00007610ff067816 */ /* 0x000fe20000000006 */
[----:B--2---:R-:W-:-:S02]  /*5f8b0*/  @!P1 IMAD.MOV.U32 R4, RZ, RZ, R7 ;  /* 0x000000ffff049224 */ /* 0x004fc400078e0007 */
[----:B------:R-:W2:Y:S04]  /*5f8c0*/  LDL R15, [R1+0x2ee8] ;  /* 0x002ee800010f7983 */ /* 0x000ea80000100800 */
[----:B------:R-:W2:Y:S04]  /*5f8d0*/  LDL R12, [R1+0x2ee4] ;  /* 0x002ee400010c7983 */ /* 0x000ea80000100800 */
[----:B----4-:R0:W-:Y:S04]  /*5f8e0*/  STL [R1+0x30], R9 ;  /* 0x0000300901007387 */ /* 0x0101e80000100800 */
[----:B------:R-:W4:Y:S04]  /*5f8f0*/  LDL R7, [R1+0x2f40] ;  /* 0x002f400001077983 */ /* 0x000f280000100800 */
[----:B0-----:R-:W4:Y:S04]  /*5f900*/  LDL R9, [R1+0x2ef0] ;  /* 0x002ef00001097983 */ /* 0x001f280000100800 */
[----:B---3--:R0:W3:Y:S04]  /*5f910*/  @!P1 LDG.E.U16 R6, desc[UR8][R4.64] ;  /* 0x0000000804069981 */ /* 0x0080e8000c1e1500 */
[----:B------:R-:W0:Y:S04]  /*5f920*/  LDL R4, [R1+0x2e60] ;  /* 0x002e600001047983 */ /* 0x000e280000100800 */
[----:B------:R-:W0:Y:S01]  /*5f930*/  LDL R5, [R1+0x2e88] ;  /* 0x002e880001057983 */ /* 0x000e220000100800 */
[----:B------:R-:W-:-:S02]  /*5f940*/  PRMT R14, RZ, 0x7610, R14 ;  /* 0x00007610ff0e7816 */ /* 0x000fc4000000000e */
[----:B0-----:R-:W-:-:S04]  /*5f950*/  @!P4 LOP3.LUT R5, R5, R4, RZ, 0x3c, !PT ;  /* 0x000000040505c212 */ /* 0x001fc800078e3cff */
[----:B------:R-:W-:-:S04]  /*5f960*/  @!P4 LOP3.LUT R4, R5, R4, RZ, 0x3c, !PT ;  /* 0x000000040504c212 */ /* 0x000fc800078e3cff */
[----:B------:R-:W-:-:S05]  /*5f970*/  @!P4 LOP3.LUT R5, R5, R4, RZ, 0x3c, !PT ;  /* 0x000000040505c212 */ /* 0x000fca00078e3cff */
[----:B------:R-:W2:Y:S04]  /*5f980*/  @!P4 LDG.E.U16 R14, desc[UR8][R4.64] ;  /* 0x00000008040ec981 */ /* 0x000ea8000c1e1500 */
[----:B---3--:R0:W-:Y:S04]  /*5f990*/  STL [R1+0x2c], R6 ;  /* 0x00002c0601007387 */ /* 0x0081e80000100800 */
[----:B0-----:R-:W3:Y:S04]  /*5f9a0*/  LDL R6, [R1+0x2f68] ;  /* 0x002f680001067983 */ /* 0x001ee80000100800 */
        /* <DEDUP_REMOVED lines=9> */
[----:B------:R-:W3:Y:S01]  /*5fa40*/  LDL R5, [R1+0x2ec0] ;  /* 0x002ec00001057983 */ /* 0x000ee20000100800 */
[----:B------:R-:W-:Y:S01]  /*5fa50*/  PRMT R13, RZ, 0x7610, R13 ;  /* 0x00007610ff0d7816 */ /* 0x000fe2000000000d */
[----:B0-----:R-:W-:Y:S01]  /*5fa60*/  @!P4 IMAD.MOV.U32 R4, RZ, RZ, R15 ;  /* 0x000000ffff04c224 */ /* 0x001fe200078e000f */
[----:B------:R-:W-:-:S04]  /*5fa70*/  PRMT R28, RZ, 0x7610, R28 ;  /* 0x00007610ff1c7816 */ /* 0x000fc8000000001c */
[----:B---3--:R0:W3:Y:S02]  /*5fa80*/  @!P4 LDG.E.U16 R13, desc[UR8][R4.64] ;  /* 0x00000008040dc981 */ /* 0x0080e4000c1e1500 */
[----:B0-----:R-:W-:Y:S02]  /*5fa90*/  @!P1 IMAD.MOV.U32 R4, RZ, RZ, R9 ;  /* 0x000000ffff049224 */ /* 0x001fe400078e0009 */
[----:B------:R-:W-:-:S05]  /*5faa0*/  @!P1 IMAD.MOV.U32 R5, RZ, RZ, R12 ;  /* 0x000000ffff059224 */ /* 0x000fca00078e000c */
[----:B------:R0:W2:Y:S04]  /*5fab0*/  @!P1 LDG.E.U16 R28, desc[UR8][R4.64] ;  /* 0x00000008041c9981 */ /* 0x0000a8000c1e1500 */
[----:B----4-:R1:W-:Y:S04]  /*5fac0*/  STL [R1+0x24], R8 ;  /* 0x0000240801007387 */ /* 0x0103e80000100800 */
[----:B------:R-:W4:Y:S01]  /*5fad0*/  LDL R15, [R1+0x2e94] ;  /* 0x002e9400010f7983 */ /* 0x000f220000100800 */
[----:B0-----:R-:W-:-:S03]  /*5fae0*/  PRMT R4, RZ, 0x7610, R4 ;  /* 0x00007610ff047816 */ /* 0x001fc60000000004 */
[----:B-1----:R-:W4:Y:S04]  /*5faf0*/  LDL R8, [R1+0x2f70] ;  /* 0x002f700001087983 */ /* 0x002f280000100800 */
[----:B------:R4:W4:Y:S04]  /*5fb00*/  @!P4 LDG.E.U16 R4, desc[UR8][R6.64] ;  /* 0x000000080604c981 */ /* 0x000928000c1e1500 */
[----:B---3--:R0:W-:Y:S04]  /*5fb10*/  STL [R1], R13 ;  /* 0x0000000d01007387 */ /* 0x0081e80000100800 */
[----:B0-----:R-:W3:Y:S04]  /*5fb20*/  LDL R13, [R1+0x2e9c] ;  /* 0x002e9c00010d7983 */ /* 0x001ee80000100800 */
[----:B--2---:R0:W-:Y:S04]  /*5fb30*/  STL [R1+0x3428], R28 ;  /* 0x0034281c01007387 */ /* 0x0041e80000100800 */
[----:B------:R-:W2:Y:S01]  /*5fb40*/  LDL R7, [R1+0x2f64] ;  /* 0x002f640001077983 */ /* 0x000ea20000100800 */
[----:B------:R-:W-:-:S03]  /*5fb50*/  PRMT R3, RZ, 0x7610, R3 ;  /* 0x00007610ff037816 */ /* 0x000fc60000000003 */
[----:B------:R-:W3:Y:S04]  /*5fb60*/  LDL R12, [R1+0x2e80] ;  /* 0x002e8000010c7983 */ /* 0x000ee80000100800 */
[----:B------:R-:W3:Y:S01]  /*5fb70*/  LDL R9, [R1+0x2ea8] ;  /* 0x002ea80001097983 */ /* 0x000ee20000100800 */
[----:B----4-:R-:W-:-:S03]  /*5fb80*/  @!P1 IMAD.MOV.U32 R6, RZ, RZ, R8 ;  /* 0x000000ffff069224 */ /* 0x010fc600078e0008 */
[----:B------:R1:W-:Y:S01]  /*5fb90*/  STL [R1+0x342c], R4 ;  /* 0x00342c0401007387 */ /* 0x0003e20000100800 */
[----:B0-----:R-:W-:Y:S02]  /*5fba0*/  PRMT R28, RZ, 0x7610, R28 ;  /* 0x00007610ff1c7816 */ /* 0x001fe4000000001c */
[----:B------:R-:W-:Y:S01]  /*5fbb0*/  PRMT R2, RZ, 0x7610, R2 ;  /* 0x00007610ff027816 */ /* 0x000fe20000000002 */
[----:B------:R-:W4:Y:S04]  /*5fbc0*/  LDL R8, [R1+0x2ea4] ;  /* 0x002ea40001087983 */ /* 0x000f280000100800 */
[----:B-1----:R-:W4:Y:S04]  /*5fbd0*/  LDL R4, [R1+0x2eb0] ;  /* 0x002eb00001047983 */ /* 0x002f280000100800 */
[----:B--2---:R0:W2:Y:S04]  /*5fbe0*/  @!P1 LDG.E.U16 R3, desc[UR8][R6.64] ;  /* 0x0000000806039981 */ /* 0x0040a8000c1e1500 */
[----:B------:R-:W0:Y:S04]  /*5fbf0*/  LDL R6, [R1+0x2e8c] ;  /* 0x002e8c0001067983 */ /* 0x000e280000100800 */
[----:B------:R-:W0:Y:S02]  /*5fc00*/  LDL R7, [R1+0x2e98] ;  /* 0x002e980001077983 */ /* 0x000e240000100800 */
[----:B0-----:R-:W-:-:S04]  /*5fc10*/  @!P4 LOP3.LUT R7, R7, R6, RZ, 0x3c, !PT ;  /* 0x000000060707c212 */ /* 0x001fc800078e3cff */
[----:B------:R-:W-:-:S04]  /*5fc20*/  @!P4 LOP3.LUT R6, R7, R6, RZ, 0x3c, !PT ;  /* 0x000000060706c212 */ /* 0x000fc800078e3cff */
[----:B------:R-:W-:-:S05]  /*5fc30*/  @!P4 LOP3.LUT R7, R7, R6, RZ, 0x3c, !PT ;  /* 0x000000060707c212 */ /* 0x000fca00078e3cff */
[----:B------:R3:W4:Y:S04]  /*5fc40*/  @!P4 LDG.E.U16 R28, desc[UR8][R6.64] ;  /* 0x00000008061cc981 */ /* 0x000728000c1e1500 */
[----:B--2---:R0:W-:Y:S01]  /*5fc50*/  STL [R1+0x3430], R3 ;  /* 0x0034300301007387 */ /* 0x0041e20000100800 */
[----:B---3--:R-:W-:Y:S02]  /*5fc60*/  @!P1 IMAD.MOV.U32 R6, RZ, RZ, R13 ;  /* 0x000000ffff069224 */ /* 0x008fe400078e000d */
[----:B------:R-:W-:Y:S01]  /*5fc70*/  @!P1 IMAD.MOV.U32 R7, RZ, RZ, R15 ;  /* 0x000000ffff079224 */ /* 0x000fe200078e000f */
[----:B0-----:R-:W-:-:S04]  /*5fc80*/  PRMT R3, RZ, 0x7610, R3 ;  /* 0x00007610ff037816 */ /* 0x001fc80000000003 */
[----:B------:R0:W2:Y:S02]  /*5fc90*/  @!P1 LDG.E.U16 R2, desc[UR8][R6.64] ;  /* 0x0000000806029981 */ /* 0x0000a4000c1e1500 */
[----:B0-----:R-:W-:Y:S02]  /*5fca0*/  @!P4 IMAD.MOV.U32 R6, RZ, RZ, R9 ;  /* 0x000000ffff06c224 */ /* 0x001fe400078e0009 */
[----:B------:R-:W-:-:S05]  /*5fcb0*/  @!P4 IMAD.MOV.U32 R7, RZ, RZ, R12 ;  /* 0x000000ffff07c224 */ /* 0x000fca00078e000c */
[----:B------:R4:W3:Y:S01]  /*5fcc0*/  @!P4 LDG.E.U16 R3, desc[UR8][R6.64] ;  /* 0x000000080603c981 */ /* 0x0008e2000c1e1500 */
[----:B------:R-:W-:Y:S01]  /*5fcd0*/  PRMT R0, RZ, 0x7610, R0 ;  /* 0x00007610ff007816 */ /* 0x000fe20000000000 */
[----:B----4-:R-:W-:Y:S02]  /*5fce0*/  @!P1 IMAD.MOV.U32 R6, RZ, RZ, R4 ;  /* 0x000000ffff069224 */ /* 0x010fe400078e0004 */
[----:B------:R-:W-:-:S05]  /*5fcf0*/  @!P1 IMAD.MOV.U32 R7, RZ, RZ, R8 ;  /* 0x000000ffff079224 */ /* 0x000fca00078e0008 */
[----:B------:R0:W4:Y:S04]  /*5fd00*/  @!P1 LDG.E.U16 R0, desc[UR8][R6.64] ;  /* 0x0000000806009981 */ /* 0x000128000c1e1500 */
[----:B------:R1:W-:Y:S04]  /*5fd10*/  STL [R1+0x20], R28 ;  /* 0x0000201c01007387 */ /* 0x0003e80000100800 */
[----:B------:R-:W4:Y:S04]  /*5fd20*/  LDL R15, [R1+0x2ebc] ;  /* 0x002ebc00010f7983 */ /* 0x000f280000100800 */
[----:B-1----:R-:W4:Y:S04]  /*5fd30*/  LDL R28, [R1+0x2eb4] ;  /* 0x002eb400011c7983 */ /* 0x002f280000100800 */
[----:B--2---:R-:W-:Y:S04]  /*5fd40*/  STL [R1+0x336c], R2 ;  /* 0x00336c0201007387 */ /* 0x004fe80000100800 */
[----:B------:R-:W2:Y:S04]  /*5fd50*/  LDL R13, [R1+0x2ea0] ;  /* 0x002ea000010d7983 */ /* 0x000ea80000100800 */
[----:B------:R-:W2:Y:S04]  /*5fd60*/  LDL R12, [R1+0x2ec8] ;  /* 0x002ec800010c7983 */ /* 0x000ea80000100800 */
[----:B------:R-:W2:Y:S04]  /*5fd70*/  LDL R9, [R1+0x2ec4] ;  /* 0x002ec40001097983 */ /* 0x000ea80000100800 */
[----:B------:R-:W2:Y:S04]  /*5fd80*/  LDL R8, [R1+0x2ed0] ;  /* 0x002ed00001087983 */ /* 0x000ea80000100800 */
[----:B------:R-:W2:Y:S04]  /*5fd90*/  LDL R4, [R1+0x2eec] ;  /* 0x002eec0001047983 */ /* 0x000ea80000100800 */
[----:B---3--:R1:W-:Y:S04]  /*5fda0*/  STL [R1+0x18], R3 ;  /* 0x0000180301007387 */ /* 0x0083e80000100800 */
[----:B------:R-:W0:Y:S04]  /*5fdb0*/  LDL R6, [R1+0x2eac] ;  /* 0x002eac0001067983 */ /* 0x000e280000100800 */
[----:B------:R-:W0:Y:S04]  /*5fdc0*/  LDL R7, [R1+0x2eb8] ;  /* 0x002eb80001077983 */ /* 0x000e280000100800 */
[----:B-1----:R-:W3:Y:S01]  /*5fdd0*/  LDL R3, [R1+0x2ef8] ;  /* 0x002ef80001037983 */ /* 0x002ee20000100800 */
[----:B------:R-:W-:-:S02]  /*5fde0*/  PRMT R2, RZ, 0x7610, R2 ;  /* 0x00007610ff027816 */ /* 0x000fc40000000002 */
[----:B------:R-:W-:Y:S02]  /*5fdf0*/  PRMT R14, RZ, 0x7610, R14 ;  /* 0x00007610ff0e7816 */ /* 0x000fe4000000000e */
[----:B------:R-:W-:Y:S02]  /*5fe00*/  PRMT R11, RZ, 0x7610, R11 ;  /* 0x00007610ff0b7816 */ /* 0x000fe4000000000b */
[----:B------:R-:W-:Y:S02]  /*5fe10*/  PRMT R10, RZ, 0x7610, R10 ;  /* 0x00007610ff0a7816 */ /* 0x000fe4000000000a */
[----:B0-----:R-:W-:-:S04]  /*5fe20*/  @!P4 LOP3.LUT R7, R7, R6, RZ, 0x3c, !PT ;  /* 0x000000060707c212 */ /* 0x001fc800078e3cff */
[----:B------:R-:W-:-:S04]  /*5fe30*/  @!P4 LOP3.LUT R6, R7, R6, RZ, 0x3c, !PT ;  /* 0x000000060706c212 */ /* 0x000fc800078e3cff */
[----:B------:R-:W-:-:S05]  /*5fe40*/  @!P4 LOP3.LUT R7, R7, R6, RZ, 0x3c, !PT ;  /* 0x000000060707c212 */ /* 0x000fca00078e3cff */
[----:B------:R4:W3:Y:S02]  /*5fe50*/  @!P4 LDG.E.U16 R2, desc[UR8][R6.64] ;  /* 0x000000080602c981 */ /* 0x0008e4000c1e1500 */
[----:B----4-:R-:W-:Y:S02]  /*5fe60*/  @!P1 IMAD.MOV.U32 R6, RZ, RZ, R15 ;  /* 0x000000ffff069224 */ /* 0x010fe400078e000f */
[----:B------:R-:W-:-:S05]  /*5fe70*/  @!P1 IMAD.MOV.U32 R7, RZ, RZ, R28 ;  /* 0x000000ffff079224 */ /* 0x000fca00078e001c */
[----:B------:R2:W4:Y:S02]  /*5fe80*/  @!P1 LDG.E.U16 R14, desc[UR8][R6.64] ;  /* 0x00000008060e9981 */ /* 0x000524000c1e1500 */
[----:B--2---:R-:W-:Y:S02]  /*5fe90*/  @!P4 IMAD.MOV.U32 R6, RZ, RZ, R12 ;  /* 0x000000ffff06c224 */ /* 0x004fe400078e000c */
[----:B------:R-:W-:-:S05]  /*5fea0*/  @!P4 IMAD.MOV.U32 R7, RZ, RZ, R13 ;  /* 0x000000ffff07c224 */ /* 0x000fca00078e000d */
[----:B------:R0:W2:Y:S01]  /*5feb0*/  @!P4 LDG.E.U16 R11, desc[UR8][R6.64] ;  /* 0x00000008060bc981 */ /* 0x0000a2000c1e1500 */
[----:B------:R-:W-:Y:S01]  /*5fec0*/  PRMT R26, RZ, 0x7610, R26 ;  /* 0x00007610ff1a7816 */ /* 0x000fe2000000001a */
[----:B0-----:R-:W-:Y:S02]  /*5fed0*/  @!P1 IMAD.MOV.U32 R6, RZ, RZ, R8 ;  /* 0x000000ffff069224 */ /* 0x001fe400078e0008 */
[----:B------:R-:W-:-:S05]  /*5fee0*/  @!P1 IMAD.MOV.U32 R7, RZ, RZ, R9 ;  /* 0x000000ffff079224 */ /* 0x000fca00078e0009 */
[----:B------:R3:W4:Y:S02]  /*5fef0*/  @!P1 LDG.E.U16 R10, desc[UR8][R6.64] ;  /* 0x00000008060a9981 */ /* 0x000724000c1e1500 */
[----:B---3--:R-:W-:Y:S02]  /*5ff00*/  @!P4 IMAD.MOV.U32 R6, RZ, RZ, R3 ;  /* 0x000000ffff06c224 */ /* 0x008fe400078e0003 */
[----:B------:R-:W-:-:S05]  /*5ff10*/  @!P4 IMAD.MOV.U32 R7, RZ, RZ, R4 ;  /* 0x000000ffff07c224 */ /* 0x000fca00078e0004 */
[----:B------:R-:W3:Y:S04]  /*5ff20*/  @!P4 LDG.E.U16 R26, desc[UR8][R6.64] ;  /* 0x00000008061ac981 */ /* 0x000ee8000c1e1500 */
[----:B------:R0:W-:Y:S04]  /*5ff30*/  STL [R1+0x3328], R0 ;  /* 0x0033280001007387 */ /* 0x0001e80000100800 */
[----:B------:R1:W-:Y:S04]  /*5ff40*/  STL [R1+0x10], R2 ;  /* 0x0000100201007387 */ /* 0x0003e80000100800 */
[----:B0-----:R-:W4:Y:S04]  /*5ff50*/  LDL R0, [R1+0x2efc] ;  /* 0x002efc0001007983 */ /* 0x001f280000100800 */
[----:B------:R-:W4:Y:S04]  /*5ff60*/  LDL R9, [R1+0x2ee0] ;  /* 0x002ee00001097983 */ /* 0x000f280000100800 */
[----:B------:R-:W4:Y:S04]  /*5ff70*/  LDL R8, [R1+0x2f08] ;  /* 0x002f080001087983 */ /* 0x000f280000100800 */
[----:B------:R-:W4:Y:S04]  /*5ff80*/  LDL R4, [R1+0x2f04] ;  /* 0x002f040001047983 */ /* 0x000f280000100800 */
[----:B------:R-:W4:Y:S04]  /*5ff90*/  LDL R3, [R1+0x2f10] ;  /* 0x002f100001037983 */ /* 0x000f280000100800 */
[----:B-1----:R-:W4:Y:S01]  /*5ffa0*/  LDL R2, [R1+0x2ef4] ;  /* 0x002ef40001027983 */ /* 0x002f220000100800 */
[----:B------:R-:W-:-:S03]  /*5ffb0*/  PRMT R24, RZ, 0x7610, R24 ;  /* 0x00007610ff187816 */ /* 0x000fc60000000018 */
[----:B---3--:R-:W-:Y:S04]  /*5ffc0*/  STL [R1+0x33e4], R26 ;  /* 0x0033e41a01007387 */ /* 0x008fe80000100800 */
[----:B--2---:R0:W-:Y:S04]  /*5ffd0*/  STL [R1+0x8], R11 ;  /* 0x0000080b01007387 */ /* 0x0041e80000100800 */
[----:B0-----:R-:W2:Y:S04]  /*5ffe0*/  LDL R11, [R1+0x2f0c] ;  /* 0x002f0c00010b7983 */ /* 0x001ea80000100800 */
[----:B----4-:R0:W-:Y:S04]  /*5fff0*/  STL [R1+0x4], R10 ;  /* 0x0000040a01007387 */ /* 0x0101e80000100800 */
[----:B0-----:R-:W3:Y:S01]  /*60000*/  LDL R10, [R1+0x2f18] ;  /* 0x002f1800010a7983 */ /* 0x001ee20000100800 */
[----:B------:R-:W-:Y:S01]  /*60010*/  @!P1 IMAD.MOV.U32 R6, RZ, RZ, R0 ;  /* 0x000000ffff069224 */ /* 0x000fe200078e0000 */
[----:B------:R-:W-:-:S02]  /*60020*/  PRMT R22, RZ, 0x7610, R22 ;  /* 0x00007610ff167816 */ /* 0x000fc40000000016 */
[----:B------:R-:W-:Y:S02]  /*60030*/  PRMT R20, RZ, 0x7610, R20 ;  /* 0x00007610ff147816 */ /* 0x000fe40000000014 */
[----:B------:R-:W-:Y:S01]  /*60040*/  PRMT R18, RZ, 0x7610, R18 ;  /* 0x00007610ff127816 */ /* 0x000fe20000000012 */
[----:B------:R-:W4:Y:S01]  /*60050*/  LDL R0, [R1+0x2f1c] ;  /* 0x002f1c0001007983 */ /* 0x000f220000100800 */
[----:B------:R-:W-:-:S03]  /*60060*/  @!P1 IMAD.MOV.U32 R7, RZ, RZ, R2 ;  /* 0x000000ffff079224 */ /* 0x000fc600078e0002 */
[----:B------:R-:W4:Y:S04]  /*60070*/  LDL R2, [R1+0x2f14] ;  /* 0x002f140001027983 */ /* 0x000f280000100800 */
[----:B------:R0:W4:Y:S02]  /*60080*/  @!P1 LDG.E.U16 R24, desc[UR8][R6.64] ;  /* 0x0000000806189981 */ /* 0x000124000c1e1500 */
[----:B0-----:R-:W-:Y:S02]  /*60090*/  @!P4 IMAD.MOV.U32 R6, RZ, RZ, R8 ;  /* 0x000000ffff06c224 */ /* 0x001fe400078e0008 */
[----:B------:R-:W-:-:S05]  /*600a0*/  @!P4 IMAD.MOV.U32 R7, RZ, RZ, R9 ;  /* 0x000000ffff07c224 */ /* 0x000fca00078e0009 */
[----:B------:R0:W4:Y:S02]  /*600b0*/  @!P4 LDG.E.U16 R22, desc[UR8][R6.64] ;  /* 0x000000080616c981 */ /* 0x000124000c1e1500 */
[----:B0-----:R-:W-:Y:S02]  /*600c0*/  @!P1 IMAD.MOV.U32 R6, RZ, RZ, R3 ;  /* 0x000000ffff069224 */ /* 0x001fe400078e0003 */
[----:B------:R-:W-:-:S05]  /*600d0*/  @!P1 IMAD.MOV.U32 R7, RZ, RZ, R4 ;  /* 0x000000ffff079224 */ /* 0x000fca00078e0004 */
[----:B------:R2:W4:Y:S02]  /*600e0*/  @!P1 LDG.E.U16 R20, desc[UR8][R6.64] ;  /* 0x0000000806149981 */ /* 0x000524000c1e1500 */
[----:B--2---:R-:W-:Y:S02]  /*600f0*/  @!P4 IMAD.MOV.U32 R7, RZ, RZ, R11 ;  /* 0x000000ffff07c224 */ /* 0x004fe400078e000b */
[----:B---3--:R-:W-:-:S05]  /*60100*/  @!P4 IMAD.MOV.U32 R6, RZ, RZ, R10 ;  /* 0x000000ffff06c224 */ /* 0x008fca00078e000a */
[----:B------:R0:W2:Y:S04]  /*60110*/  @!P4 LDG.E.U16 R18, desc[UR8][R6.64] ;  /* 0x000000080612c981 */ /* 0x0000a8000c1e1500 */
[----:B----4-:R-:W-:Y:S04]  /*60120*/  STL [R1+0x33e8], R24 ;  /* 0x0033e81801007387 */ /* 0x010fe80000100800 */
[----:B------:R-:W3:Y:S04]  /*60130*/  LDL R9, [R1+0x2f00] ;  /* 0x002f000001097983 */ /* 0x000ee80000100800 */
[----:B------:R-:W4:Y:S01]  /*60140*/  LDL R8, [R1+0x2f28] ;  /* 0x002f280001087983 */ /* 0x000f220000100800 */
[----:B0-----:R-:W-:-:S02]  /*60150*/  @!P1 IMAD.MOV.U32 R6, RZ, RZ, R0 ;  /* 0x000000ffff069224 */ /* 0x001fc400078e0000 */
[----:B------:R-:W-:Y:S01]  /*60160*/  @!P1 IMAD.MOV.U32 R7, RZ, RZ, R2 ;  /* 0x000000ffff079224 */ /* 0x000fe200078e0002 */
[----:B------:R-:W-:Y:S04]  /*60170*/  STL [R1+0x33b0], R22 ;  /* 0x0033b01601007387 */ /* 0x000fe80000100800 */
[----:B------:R-:W-:Y:S04]  /*60180*/  STL [R1+0xc], R14 ;  /* 0x00000c0e01007387 */ /* 0x000fe80000100800 */
[----:B------:R-:W4:Y:S04]  /*60190*/  LDL R4, [R1+0x2f24] ;  /* 0x002f240001047983 */ /* 0x000f280000100800 */
[----:B------:R-:W4:Y:S01]  /*601a0*/  LDL R3, [R1+0x2f30] ;  /* 0x002f300001037983 */ /* 0x000f220000100800 */
[----:B------:R-:W-:-:S02]  /*601b0*/  PRMT R16, RZ, 0x7610, R16 ;  /* 0x00007610ff107816 */ /* 0x000fc40000000010 */
[----:B------:R-:W-:-:S04]  /*601c0*/  PRMT R5, RZ, 0x7610, R5 ;  /* 0x00007610ff057816 */ /* 0x000fc80000000005 */
[----:B------:R3:W4:Y:S04]  /*601d0*/  @!P1 LDG.E.U16 R16, desc[UR8][R6.64] ;  /* 0x0000000806109981 */ /* 0x000728000c1e1500 */
[----:B------:R-:W-:Y:S04]  /*601e0*/  STL [R1+0x33b4], R20 ;  /* 0x0033b41401007387 */ /* 0x000fe80000100800 */
[----:B--2---:R-:W-:Y:S04]  /*601f0*/  STL [R1+0x3370], R18 ;  /* 0x0033701201007387 */ /* 0x004fe80000100800 */
[----:B------:R-:W2:Y:S04]  /*60200*/  LDL R2, [R1+0x2f2c] ;  /* 0x002f2c0001027983 */ /* 0x000ea80000100800 */
[----:B------:R-:W2:Y:S01]  /*60210*/  LDL R0, [R1+0x2f38] ;  /* 0x002f380001007983 */ /* 0x000ea20000100800 */
[----:B---3--:R-:W-:-:S02]  /*60220*/  @!P4 IMAD.MOV.U32 R7, RZ, RZ, R9 ;  /* 0x000000ffff07c224 */ /* 0x008fc400078e0009 */
[----:B----4-:R-:W-:-:S05]  /*60230*/  @!P4 IMAD.MOV.U32 R6, RZ, RZ, R8 ;  /* 0x000000ffff06c224 */ /* 0x010fca00078e0008 */
[----:B------:R0:W3:Y:S02]  /*60240*/  @!P4 LDG.E.U16 R5, desc[UR8][R6.64] ;  /* 0x000000080605c981 */ /* 0x0000e4000c1e1500 */
[----:B0-----:R-:W-:Y:S01]  /*60250*/  PRMT R6, RZ, 0x7610, R6 ;  /* 0x00007610ff067816 */ /* 0x001fe20000000006 */
[----:B------:R-:W-:Y:S02]  /*60260*/  @!P1 IMAD.MOV.U32 R9, RZ, RZ, R4 ;  /* 0x000000ffff099224 */ /* 0x000fe400078e0004 */
[----:B------:R-:W-:Y:S01]  /*60270*/  @!P1 IMAD.MOV.U32 R8, RZ, RZ, R3 ;  /* 0x000000ffff089224 */ /* 0x000fe200078e0003 */
[----:B------:R-:W-:-:S04]  /*60280*/  PRMT R7, RZ, 0x7610, R7 ;  /* 0x00007610ff077816 */ /* 0x000fc80000000007 */
[----:B------:R2:W4:Y:S04]  /*60290*/  @!P1 LDG.E.U16 R6, desc[UR8][R8.64] ;  /* 0x0000000808069981 */ /* 0x000528000c1e1500 */
[----:B------:R-:W-:Y:S04]  /*602a0*/  STL [R1+0x3374], R16 ;  /* 0x0033741001007387 */ /* 0x000fe80000100800 */
[----:B------:R-:W4:Y:S04]  /*602b0*/  LDL R11, [R1+0x2f34] ;  /* 0x002f3400010b7983 */ /* 0x000f280000100800 */
[----:B------:R-:W4:Y:S01]  /*602c0*/  LDL R10, [R1+0x2f3c] ;  /* 0x002f3c00010a7983 */ /* 0x000f220000100800 */
[----:B--2---:R-:W-:-:S02]  /*602d0*/  @!P4 IMAD.MOV.U32 R9, RZ, RZ, R2 ;  /* 0x000000ffff09c224 */ /* 0x004fc400078e0002 */
[----:B------:R-:W-:-:S05]  /*602e0*/  @!P4 IMAD.MOV.U32 R8, RZ, RZ, R0 ;  /* 0x000000ffff08c224 */ /* 0x000fca00078e0000 */
[----:B------:R0:W2:Y:S04]  /*602f0*/  @!P4 LDG.E.U16 R7, desc[UR8][R8.64] ;  /* 0x000000080807c981 */ /* 0x0000a8000c1e1500 */
[----:B---3--:R-:W-:Y:S04]  /*60300*/  STL [R1+0x332c], R5 ;  /* 0x00332c0501007387 */ /* 0x008fe80000100800 */
[----:B------:R-:W3:Y:S04]  /*60310*/  LDL R13, [R1+0x2f20] ;  /* 0x002f2000010d7983 */ /* 0x000ee80000100800 */
[----:B------:R-:W3:Y:S04]  /*60320*/  LDL R12, [R1+0x2f48] ;  /* 0x002f4800010c7983 */ /* 0x000ee80000100800 */
[----:B------:R-:W3:Y:S04]  /*60330*/  LDL R4, [R1+0x2f6c] ;  /* 0x002f6c0001047983 */ /* 0x000ee80000100800 */
[----:B------:R-:W3:Y:S01]  /*60340*/  LDL R3, [R1+0x2f78] ;  /* 0x002f780001037983 */ /* 0x000ee20000100800 */
[----:B0-----:R-:W-:-:S03]  /*60350*/  PRMT R8, RZ, 0x7610, R8 ;  /* 0x00007610ff087816 */ /* 0x001fc60000000008 */
[----:B----4-:R0:W-:Y:S04]  /*60360*/  STL [R1+0x3330], R6 ;  /* 0x0033300601007387 */ /* 0x0101e80000100800 */
[----:B------:R-:W4:Y:S04]  /*60370*/  LDL R2, [R1+0x2f74] ;  /* 0x002f740001027983 */ /* 0x000f280000100800 */
[----:B------:R-:W4:Y:S04]  /*60380*/  LDL R0, [R1+0x2f7c] ;  /* 0x002f7c0001007983 */ /* 0x000f280000100800 */
[----:B------:R3:W4:Y:S01]  /*60390*/  @!P1 LDG.E.U16 R8, desc[UR8][R10.64] ;  /* 0x000000080a089981 */ /* 0x000722000c1e1500 */
[----:B------:R-:W-:-:S03]  /*603a0*/  PRMT R9, RZ, 0x7610, R9 ;  /* 0x00007610ff097816 */ /* 0x000fc60000000009 */
[----:B--2---:R-:W-:Y:S04]  /*603b0*/  STL [R1+0x32e8], R7 ;  /* 0x0032e80701007387 */ /* 0x004fe80000100800 */
[----:B0-----:R-:W2:Y:S04]  /*603c0*/  LDL R6, [R1+0x2f44] ;  /* 0x002f440001067983 */ /* 0x001ea80000100800 */
[----:B------:R-:W2:Y:S01]  /*603d0*/  LDL R5, [R1+0x2f50] ;  /* 0x002f500001057983 */ /* 0x000ea20000100800 */
[----:B---3--:R-:W-:Y:S02]  /*603e0*/  @!P4 IMAD.MOV.U32 R11, RZ, RZ, R13 ;  /* 0x000000ffff0bc224 */ /* 0x008fe400078e000d */
[----:B------:R-:W-:-:S05]  /*603f0*/  @!P4 IMAD.MOV.U32 R10, RZ, RZ, R12 ;  /* 0x000000ffff0ac224 */ /* 0x000fca00078e000c */
[----:B------:R0:W3:Y:S01]  /*60400*/  @!P4 LDG.E.U16 R9, desc[UR8][R10.64] ;  /* 0x000000080a09c981 */ /* 0x0000e2000c1e1500 */
[----:B------:R-:W-:Y:S02]  /*60410*/  @!P4 IMAD.MOV.U32 R12, RZ, RZ, R3 ;  /* 0x000000ffff0cc224 */ /* 0x000fe400078e0003 */
[----:B------:R-:W-:Y:S01]  /*60420*/  @!P4 IMAD.MOV.U32 R13, RZ, RZ, R4 ;  /* 0x000000ffff0dc224 */ /* 0x000fe200078e0004 */
[----:B0-----:R-:W-:Y:S02]  /*60430*/  PRMT R10, RZ, 0x7610, R10 ;  /* 0x00007610ff0a7816 */ /* 0x001fe4000000000a */
[----:B------:R-:W-:-:S04]  /*60440*/  PRMT R11, RZ, 0x7610, R11 ;  /* 0x00007610ff0b7816 */ /* 0x000fc8000000000b */
[----:B------:R4:W3:Y:S02]  /*60450*/  @!P4 LDG.E.U16 R10, desc[UR8][R12.64] ;  /* 0x000000080c0ac981 */ /* 0x0008e4000c1e1500 */
[----:B----4-:R-:W-:Y:S02]  /*60460*/  @!P1 IMAD.MOV.U32 R12, RZ, RZ, R0 ;  /* 0x000000ffff0c9224 */ /* 0x010fe400078e0000 */
[----:B------:R-:W-:-:S05]  /*60470*/  @!P1 IMAD.MOV.U32 R13, RZ, RZ, R2 ;  /* 0x000000ffff0d9224 */ /* 0x000fca00078e0002 */
[----:B------:R0:W4:Y:S02]  /*60480*/  @!P1 LDG.E.U16 R11, desc[UR8][R12.64] ;  /* 0x000000080c0b9981 */ /* 0x000124000c1e1500 */
[----:B0-----:R-:W-:Y:S02]  /*60490*/  PRMT R12, RZ, 0x7610, R12 ;  /* 0x00007610ff0c7816 */ /* 0x001fe4000000000c */
[----:B------:R-:W-:Y:S01]  /*604a0*/  STL [R1+0x32ec], R8 ;  /* 0x0032ec0801007387 */ /* 0x000fe20000100800 */
[----:B--2---:R-:W-:Y:S02]  /*604b0*/  @!P1 IMAD.MOV.U32 R15, RZ, RZ, R6 ;  /* 0x000000ffff0f9224 */ /* 0x004fe400078e0006 */
[----:B------:R-:W-:-:S05]  /*604c0*/  @!P1 IMAD.MOV.U32 R14, RZ, RZ, R5 ;  /* 0x000000ffff0e9224 */ /* 0x000fca00078e0005 */
[----:B------:R-:W2:Y:S04]  /*604d0*/  @!P1 LDG.E.U16 R12, desc[UR8][R14.64] ;  /* 0x000000080e0c9981 */ /* 0x000ea8000c1e1500 */
[----:B---3--:R-:W-:Y:S04]  /*604e0*/  STL [R1+0x32d0], R9 ;  /* 0x0032d00901007387 */ /* 0x008fe80000100800 */
[----:B------:R-:W3:Y:S04]  /*604f0*/  LDL R4, [R1+0x2f60] ;  /* 0x002f600001047983 */ /* 0x000ee80000100800 */
[----:B------:R-:W3:Y:S04]  /*60500*/  LDL R3, [R1+0x2f88] ;  /* 0x002f880001037983 */ /* 0x000ee80000100800 */
[----:B------:R0:W-:Y:S04]  /*60510*/  STL [R1+0x33ec], R10 ;  /* 0x0033ec0a01007387 */ /* 0x0001e80000100800 */
[----:B------:R-:W3:Y:S04]  /*60520*/  LDL R2, [R1+0x2f84] ;  /* 0x002f840001027983 */ /* 0x000ee80000100800 */
[----:B------:R-:W3:Y:S04]  /*60530*/  LDL R0, [R1+0x2f90] ;  /* 0x002f900001007983 */ /* 0x000ee80000100800 */
[----:B----4-:R-:W-:Y:S04]  /*60540*/  STL [R1+0x33f0], R11 ;  /* 0x0033f00b01007387 */ /* 0x010fe80000100800 */
[----:B0-----:R-:W4:Y:S04]  /*60550*/  LDL R10, [R1+0x2f80] ;  /* 0x002f8000010a7983 */ /* 0x001f280000100800 */
[----:B------:R-:W4:Y:S04]  /*60560*/  LDL R9, [R1+0x2f8c] ;  /* 0x002f8c0001097983 */ /* 0x000f280000100800 */
[----:B------:R-:W4:Y:S01]  /*60570*/  LDL R7, [R1+0xfe0] ;  /* 0x000fe00001077983 */ /* 0x000f220000100800 */
[----:B------:R-:W-:-:S03]  /*60580*/  PRMT R13, RZ, 0x7610, R13 ;  /* 0x00007610ff0d7816 */ /* 0x000fc6000000000d */
[----:B--2---:R-:W-:Y:S04]  /*60590*/  STL [R1+0x32d4], R12 ;  /* 0x0032d40c01007387 */ /* 0x004fe80000100800 */
[----:B------:R-:W2:Y:S04]  /*605a0*/  LDL R8, [R1+0xfdc] ;  /* 0x000fdc0001087983 */ /* 0x000ea80000100800 */
[----:B------:R-:W2:Y:S04]  /*605b0*/  LDL R6, [R1+0xfd4] ;  /* 0x000fd40001067983 */ /* 0x000ea80000100800 */
[----:B------:R-:W2:Y:S01]  /*605c0*/  LDL R5, [R1+0xfd8] ;  /* 0x000fd80001057983 */ /* 0x000ea20000100800 */
[----:B---3--:R-:W-:-:S02]  /*605d0*/  @!P4 IMAD.MOV.U32 R15, RZ, RZ, R4 ;  /* 0x000000ffff0fc224 */ /* 0x008fc400078e0004 */
[----:B------:R-:W-:Y:S01]  /*605e0*/  @!P4 IMAD.MOV.U32 R14, RZ, RZ, R3 ;  /* 0x000000ffff0ec224 */ /* 0x000fe200078e0003 */
[----:B------:R-:W3:Y:S04]  /*605f0*/  LDL R4, [R1+0xfcc] ;  /* 0x000fcc0001047983 */ /* 0x000ee80000100800 */
[----:B------:R-:W3:Y:S04]  /*60600*/  LDL R3, [R1+0xfd0] ;  /* 0x000fd00001037983 */ /* 0x000ee80000100800 */
[----:B------:R0:W3:Y:S01]  /*60610*/  @!P4 LDG.E.U16 R13, desc[UR8][R14.64] ;  /* 0x000000080e0dc981 */ /* 0x0000e2000c1e1500 */
[----:B------:R-:W-:-:S02]  /*60620*/  PRMT R17, RZ, 0x7610, R17 ;  /* 0x00007610ff117816 */ /* 0x000fc40000000011 */
[----:B------:R-:W-:Y:S01]  /*60630*/  PRMT R19, RZ, 0x7610, R19 ;  /* 0x00007610ff137816 */ /* 0x000fe20000000013 */
[----:B0-----:R-:W-:Y:S02]  /*60640*/  @!P1 IMAD.MOV.U32 R15, RZ, RZ, R2 ;  /* 0x000000ffff0f9224 */ /* 0x001fe400078e0002 */
[----:B------:R-:W-:-:S05]  /*60650*/  @!P1 IMAD.MOV.U32 R14, RZ, RZ, R0 ;  /* 0x000000ffff0e9224 */ /* 0x000fca00078e0000 */
[----:B------:R4:W3:Y:S01]  /*60660*/  @!P1 LDG.E.U16 R17, desc[UR8][R14.64] ;  /* 0x000000080e119981 */ /* 0x0008e2000c1e1500 */
[----:B------:R-:W-:Y:S01]  /*60670*/  PRMT R21, RZ, 0x7610, R21 ;  /* 0x00007610ff157816 */ /* 0x000fe20000000015 */
[----:B----4-:R-:W-:Y:S02]  /*60680*/  @!P4 IMAD.MOV.U32 R15, RZ, RZ, R10 ;  /* 0x000000ffff0fc224 */ /* 0x010fe400078e000a */
[----:B------:R-:W-:-:S05]  /*60690*/  @!P4 IMAD.MOV.U32 R14, RZ, RZ, R9 ;  /* 0x000000ffff0ec224 */ /* 0x000fca00078e0009 */
[----:B------:R0:W4:Y:S01]  /*606a0*/  @!P4 LDG.E.U16 R19, desc[UR8][R14.64] ;  /* 0x000000080e13c981 */ /* 0x000122000c1e1500 */
[----:B------:R-:W-:Y:S01]  /*606b0*/  PRMT R23, RZ, 0x7610, R23 ;  /* 0x00007610ff177816 */ /* 0x000fe20000000017 */
[----:B0-----:R-:W-:Y:S01]  /*606c0*/  @!P1 IMAD.MOV.U32 R14, RZ, RZ, R7 ;  /* 0x000000ffff0e9224 */ /* 0x001fe200078e0007 */
[----:B------:R-:W-:Y:S01]  /*606d0*/  PRMT R25, RZ, 0x7610, R25 ;  /* 0x00007610ff197816 */ /* 0x000fe20000000019 */
[----:B--2---:R-:W-:-:S05]  /*606e0*/  @!P1 IMAD.MOV.U32 R15, RZ, RZ, R8 ;  /* 0x000000ffff0f9224 */ /* 0x004fca00078e0008 */
[----:B------:R0:W2:Y:S02]  /*606f0*/  @!P1 LDG.E.U16 R21, desc[UR8][R14.64] ;  /* 0x000000080e159981 */ /* 0x0000a4000c1e1500 */
[----:B0-----:R-:W-:Y:S02]  /*60700*/  @!P4 IMAD.MOV.U32 R14, RZ, RZ, R5 ;  /* 0x000000ffff0ec224 */ /* 0x001fe400078e0005 */
[----:B------:R-:W-:-:S05]  /*60710*/  @!P4 IMAD.MOV.U32 R15, RZ, RZ, R6 ;  /* 0x000000ffff0fc224 */ /* 0x000fca00078e0006 */
[----:B------:R3:W2:Y:S02]  /*60720*/  @!P4 LDG.E.U16 R23, desc[UR8][R14.64] ;  /* 0x000000080e17c981 */ /* 0x0006a4000c1e1500 */
[----:B---3--:R-:W-:Y:S02]  /*60730*/  @!P1 IMAD.MOV.U32 R15, RZ, RZ, R4 ;  /* 0x000000ffff0f9224 */ /* 0x008fe400078e0004 */
[----:B------:R-:W-:-:S05]  /*60740*/  @!P1 IMAD.MOV.U32 R14, RZ, RZ, R3 ;  /* 0x000000ffff0e9224 */ /* 0x000fca00078e0003 */
[----:B------:R-:W3:Y:S04]  /*60750*/  @!P1 LDG.E.U16 R25, desc[UR8][R14.64] ;  /* 0x000000080e199981 */ /* 0x000ee8000c1e1500 */
[----:B------:R-:W-:Y:S04]  /*60760*/  STL [R1+0x33b8], R13 ;  /* 0x0033b80d01007387 */ /* 0x000fe80000100800 */
[----:B------:R-:W3:Y:S04]  /*60770*/  LDL R2, [R1+0x2fa4] ;  /* 0x002fa40001027983 */ /* 0x000ee80000100800 */
[----:B------:R-:W3:Y:S04]  /*60780*/  LDL R0, [R1+0x2fa8] ;  /* 0x002fa80001007983 */ /* 0x000ee80000100800 */
[----:B------:R-:W-:Y:S01]  /*60790*/  STL [R1+0x33bc], R17 ;  /* 0x0033bc1101007387 */ /* 0x000fe20000100800 */
[----:B------:R-:W-:-:S03]  /*607a0*/  PRMT R27, RZ, 0x7610, R27 ;  /* 0x00007610ff1b7816 */ /* 0x000fc6000000001b */
[----:B----4-:R-:W-:Y:S04]  /*607b0*/  STL [R1+0x3378], R19 ;  /* 0x0033781301007387 */ /* 0x010fe80000100800 */
[----:B--2---:R-:W-:Y:S04]  /*607c0*/  STL [R1+0x337c], R21 ;  /* 0x00337c1501007387 */ /* 0x004fe80000100800 */
[----:B------:R-:W-:Y:S04]  /*607d0*/  STL [R1+0x3334], R23 ;  /* 0x0033341701007387 */ /* 0x000fe80000100800 */
[----:B---3--:R0:W-:Y:S01]  /*607e0*/  STL [R1+0x3338], R25 ;  /* 0x0033381901007387 */ /* 0x0081e20000100800 */
        /* <DEDUP_REMOVED lines=15> */
[----:B------:R-:W4:Y:S04]  /*608e0*/  LDL.LU R5, [R1+0xd74] ;  /* 0x000d740001057983 */ /* 0x000f280000300800 */
[----:B------:R-:W2:Y:S04]  /*608f0*/  @!P4 LDG.E.U16 R27, desc[UR8][R14.64] ;  /* 0x000000080e1bc981 */ /* 0x000ea8000c1e1500 */
        /* <DEDUP_REMOVED lines=10> */
[----:B------:R-:W3:Y:S04]  /*609a0*/  LDL R14, [R1+0x2f9c] ;  /* 0x002f9c00010e7983 */ /* 0x000ee80000100800 */
[----:B------:R-:W3:Y:S01]  /*609b0*/  LDL R15, [R1+0x2fa0] ;  /* 0x002fa000010f7983 */ /* 0x000ee20000100800 */
[----:B------:R-:W-:Y:S01]  /*609c0*/  PRMT R29, RZ, 0x7610, R29 ;  /* 0x00007610ff1d7816 */ /* 0x000fe2000000001d */
[----:B------:R-:W0:Y:S02]  /*609d0*/  S2R R26, SR_TID.X ;  /* 0x00000000001a7919 */ /* 0x000e240000002100 */
[----:B--2---:R1:W-:Y:S04]  /*609e0*/  STL [R1+0x32f0], R27 ;  /* 0x0032f01b01007387 */ /* 0x0043e80000100800 */
[----:B-1----:R-:W2:Y:S01]  /*609f0*/  LDL.LU R27, [R1+0xefc] ;  /* 0x000efc00011b7983 */ /* 0x002ea20000300800 */
[----:B---3--:R-:W-:-:S04]  /*60a00*/  @!P1 LOP3.LUT R15, R15, R14, RZ, 0x3c, !PT ;  /* 0x0000000e0f0f9212 */ /* 0x008fc800078e3cff */
[----:B------:R-:W-:-:S04]  /*60a10*/  @!P1 LOP3.LUT R14, R15, R14, RZ, 0x3c, !PT ;  /* 0x0000000e0f0e9212 */ /* 0x000fc800078e3cff */
[----:B------:R-:W-:-:S05]  /*60a20*/  @!P1 LOP3.LUT R15, R15, R14, RZ, 0x3c, !PT ;  /* 0x0000000e0f0f9212 */ /* 0x000fca00078e3cff */
[----:B------:R-:W3:Y:S01]  /*60a30*/  @!P1 LDG.E.U16 R29, desc[UR8][R14.64] ;  /* 0x000000080e1d9981 */ /* 0x000ee2000c1e1500 */
[----:B0-----:R-:W-:-:S05]  /*60a40*/  LOP3.LUT R26, R26, 0x7f, RZ, 0xc0, !PT ;  /* 0x0000007f1a1a7812 */ /* 0x001fca00078ec0ff */
[----:B------:R-:W-:-:S05]  /*60a50*/  IMAD.SHL.U32 R26, R26, 0x2, RZ ;  /* 0x000000021a1a7824 */ /* 0x000fca00078e00ff */
[----:B------:R-:W-:-:S05]  /*60a60*/  LOP3.LUT R26, R26, 0x10, RZ, 0x3c, !PT ;  /* 0x000000101a1a7812 */ /* 0x000fca00078e3cff */
[----:B--2---:R-:W-:Y:S04]  /*60a70*/  STS.U16 [R26+UR5+0x3300], R27 ;  /* 0x0033001b1a007988 */ /* 0x004fe80008000405 */
[----:B------:R-:W-:Y:S04]  /*60a80*/  STS.U16 [R26+UR5+0x4200], R25 ;  /* 0x004200191a007988 */ /* 0x000fe80008000405 */
[----:B------:R-:W-:Y:S04]  /*60a90*/  STS.U16 [R26+UR5+0x4300], R23 ;  /* 0x004300171a007988 */ /* 0x000fe80008000405 */
        /* <DEDUP_REMOVED lines=20> */
[----:B---3--:R-:W-:Y:S04]  /*60be0*/  STL [R1+0x32f4], R29 ;  /* 0x0032f41d01007387 */ /* 0x008fe80000100800 */
[----:B------:R0:W-:Y:S04]  /*60bf0*/  STS.U16 [R26+UR5+0xf200], R4 ;  /* 0x00f200041a007988 */ /* 0x0001e80008000405 */
[----:B0-----:R-:W2:Y:S04]  /*60c00*/  LDL.LU R4, [R1+0xc28] ;  /* 0x000c280001047983 */ /* 0x001ea80000300800 */
[----:B------:R-:W3:Y:S04]  /*60c10*/  LDL.LU R29, [R1+0xbec] ;  /* 0x000bec00011d7983 */ /* 0x000ee80000300800 */
[----:B---3--:R0:W-:Y:S04]  /*60c20*/  STL [R1+0x3444], R29 ;  /* 0x0034441d01007387 */ /* 0x0081e80000100800 */
[----:B0-----:R-:W3:Y:S04]  /*60c30*/  LDL.LU R29, [R1+0xbf0] ;  /* 0x000bf000011d7983 */ /* 0x001ee80000300800 */
        /* <DEDUP_REMOVED lines=61> */
[----:B0-----:R-:W3:Y:S04]  /*61010*/  LDL.LU R28, [R1+0x8dc] ;  /* 0x0008dc00011c7983 */ /* 0x001ee80000300800 */
[----:B------:R-:W4:Y:S04]  /*61020*/  LDL.LU R29, [R1+0x870] ;  /* 0x00087000011d7983 */ /* 0x000f280000300800 */
[----:B----4-:R0:W-:Y:S04]  /*61030*/  STL [R1+0x343c], R29 ;  /* 0x00343c1d01007387 */ /* 0x0101e80000100800 */
[----:B0-----:R-:W4:Y:S04]  /*61040*/  LDL.LU R29, [R1+0x8a4] ;  /* 0x0008a400011d7983 */ /* 0x001f280000300800 */
[----:B--2---:R-:W-:Y:S04]  /*61050*/  STS.U16 [R26+UR5+0x1e300], R3 ;  /* 0x01e300031a007988 */ /* 0x004fe80008000405 */
[----:B----4-:R0:W-:Y:S04]  /*61060*/  STL [R1+0x3440], R29 ;  /* 0x0034401d01007387 */ /* 0x0101e80000100800 */
[----:B0-----:R-:W2:Y:S04]  /*61070*/  LDL.LU R29, [R1+0x8a8] ;  /* 0x0008a800011d7983 */ /* 0x001ea80000300800 */
        /* <DEDUP_REMOVED lines=26> */
[----:B---3--:R1:W-:Y:S04]  /*61220*/  STS.U16 [R26+UR5+0x1f300], R28 ;  /* 0x01f3001c1a007988 */ /* 0x0083e80008000405 */
[----:B0-----:R-:W3:Y:S04]  /*61230*/  LDL.LU R4, [R1+0x3a0] ;  /* 0x0003a00001047983 */ /* 0x001ee80000300800 */
[----:B-1----:R-:W3:Y:S04]  /*61240*/  LDL.LU R28, [R1+0x39c] ;  /* 0x00039c00011c7983 */ /* 0x002ee80000300800 */
[----:B--2---:R0:W-:Y:S04]  /*61250*/  STS.U16 [R26+UR5+0x20200], R29 ;  /* 0x0202001d1a007988 */ /* 0x0041e80008000405 */
[----:B0-----:R-:W2:Y:S04]  /*61260*/  LDL.LU R29, [R1+0x3440] ;  /* 0x00344000011d7983 */ /* 0x001ea80000300800 */
[----:B--2---:R0:W-:Y:S04]  /*61270*/  STS.U16 [R26+UR5+0x20300], R29 ;  /* 0x0203001d1a007988 */ /* 0x0041e80008000405 */
[----:B0-----:R-:W2:Y:S04]  /*61280*/  LDL.LU R29, [R1+0x343c] ;  /* 0x00343c00011d7983 */ /* 0x001ea80000300800 */
[----:B--2---:R-:W-:Y:S04]  /*61290*/  STS.U16 [R26+UR5+0x21200], R29 ;  /* 0x0212001d1a007988 */ /* 0x004fe80008000405 */
        /* <DEDUP_REMOVED lines=23> */
[----:B------:R-:W-:Y:S04]  /*61410*/  STS.U16 [R26+UR5+0x2d200], R0 ;  /* 0x02d200001a007988 */ /* 0x000fe80008000405 */
[----:B------:R1:W-:Y:S04]  /*61420*/  STS.U16 [R26+UR5+0x2d300], R3 ;  /* 0x02d300031a007988 */ /* 0x0003e80008000405 */
[----:B0-----:R-:W2:Y:S04]  /*61430*/  LDL.LU R2, [R1+0x368] ;  /* 0x0003680001027983 */ /* 0x001ea80000300800 */
[----:B-1----:R-:W4:Y:S04]  /*61440*/  LDL.LU R3, [R1+0x32c] ;  /* 0x00032c0001037983 */ /* 0x002f280000300800 */
[----:B----4-:R0:W-:Y:S04]  /*61450*/  STL [R1+0x3434], R3 ;  /* 0x0034340301007387 */ /* 0x0101e80000100800 */
[----:B0-----:R-:W4:Y:S04]  /*61460*/  LDL.LU R3, [R1+0x330] ;  /* 0x0003300001037983 */ /* 0x001f280000300800 */
[----:B---3--:R-:W-:Y:S04]  /*61470*/  STS.U16 [R26+UR5+0x2e200], R4 ;  /* 0x02e200041a007988 */ /* 0x008fe80008000405 */
[----:B------:R-:W-:Y:S04]  /*61480*/  STS.U16 [R26+UR5+0x2e300], R28 ;  /* 0x02e3001c1a007988 */ /* 0x000fe80008000405 */
[----:B----4-:R0:W-:Y:S04]  /*61490*/  STL [R1+0x3438], R3 ;  /* 0x0034380301007387 */ /* 0x0101e80000100800 */
        /* <DEDUP_REMOVED lines=28> */
[----:B0-----:R-:W2:Y:S04]  /*61660*/  LDL.LU R2, [R1] ;  /* 0x0000000001027983 */ /* 0x001ea80000300800 */
[----:B---3--:R0:W-:Y:S04]  /*61670*/  STS.U16 [R26+UR5+0x2f300], R3 ;  /* 0x02f300031a007988 */ /* 0x0081e80008000405 */
[----:B0-----:R-:W3:Y:S04]  /*61680*/  LDL.LU R3, [R1+0x3438] ;  /* 0x0034380001037983 */ /* 0x001ee80000300800 */
[----:B---3--:R0:W-:Y:S04]  /*61690*/  STS.U16 [R26+UR5+0x30200], R3 ;  /* 0x030200031a007988 */ /* 0x0081e80008000405 */
[----:B0-----:R-:W3:Y:S04]  /*616a0*/  LDL.LU R3, [R1+0x3434] ;  /* 0x0034340001037983 */ /* 0x001ee80000300800 */
[----:B---3--:R0:W-:Y:S04]  /*616b0*/  STS.U16 [R26+UR5+0x30300], R3 ;  /* 0x030300031a007988 */ /* 0x0081e80008000405 */
[----:B----4-:R1:W-:Y:S04]  /*616c0*/  STS.U16 [R26+UR5+0x31200], R4 ;  /* 0x031200041a007988 */ /* 0x0103e80008000405 */
[----:B------:R3:W-:Y:S04]  /*616d0*/  STS.U16 [R26+UR5+0x31300], R28 ;  /* 0x0313001c1a007988 */ /* 0x0007e80008000405 */
[----:B0-----:R-:W4:Y:S04]  /*616e0*/  LDL.LU R3, [R1+0x3430] ;  /* 0x0034300001037983 */ /* 0x001f280000300800 */
[----:B-1----:R-:W4:Y:S04]  /*616f0*/  LDL.LU R4, [R1+0x342c] ;  /* 0x00342c0001047983 */ /* 0x002f280000300800 */
[----:B---3--:R-:W3:Y:S04]  /*61700*/  LDL.LU R28, [R1+0x3428] ;  /* 0x00342800011c7983 */ /* 0x008ee80000300800 */
        /* <DEDUP_REMOVED lines=18> */
[----:B------:R0:W-:Y:S02]  /*61830*/  STS.U16 [R26+UR5+0x3b200], R0 ;  /* 0x03b200001a007988 */ /* 0x0001e40008000405 */
[----:B0-----:R-:W0:Y:S02]  /*61840*/  S2R R0, SR_TID.X ;  /* 0x0000000000007919 */ /* 0x001e240000002100 */
[----:B------:R-:W-:Y:S04]  /*61850*/  STS.U16 [R26+UR5+0x3b300], R16 ;  /* 0x03b300101a007988 */ /* 0x000fe80008000405 */
[----:B------:R-:W-:Y:S04]  /*61860*/  STS.U16 [R26+UR5+0x3c200], R18 ;  /* 0x03c200121a007988 */ /* 0x000fe80008000405 */
[----:B------:R-:W-:Y:S04]  /*61870*/  STS.U16 [R26+UR5+0x3c300], R20 ;  /* 0x03c300141a007988 */ /* 0x000fe80008000405 */
[----:B------:R-:W-:Y:S04]  /*61880*/  STS.U16 [R26+UR5+0x3d200], R22 ;  /* 0x03d200161a007988 */ /* 0x000fe80008000405 */
[----:B--2---:R-:W-:Y:S04]  /*61890*/  STS.U16 [R26+UR5+0x3d300], R24 ;  /* 0x03d300181a007988 */ /* 0x004fe80008000405 */
[----:B------:R-:W-:Y:S01]  /*618a0*/  STS.U16 [R26+UR5+0x3e200], R2 ;  /* 0x03e200021a007988 */ /* 0x000fe20008000405 */
[----:B0-----:R-:W-:-:S05]  /*618b0*/  LOP3.LUT R0, R0, 0x7f, RZ, 0xc0, !PT ;  /* 0x0000007f00007812 */ /* 0x001fca00078ec0ff */
[----:B------:R-:W-:Y:S04]  /*618c0*/  STL [R1+0x33f4], R0 ;  /* 0x0033f40001007387 */ /* 0x000fe80000100800 */
[----:B---3--:R-:W-:Y:S04]  /*618d0*/  STS.U16 [R26+UR5+0x3e300], R28 ;  /* 0x03e3001c1a007988 */ /* 0x008fe80008000405 */
[----:B----4-:R-:W-:Y:S04]  /*618e0*/  STS.U16 [R26+UR5+0x3f200], R4 ;  /* 0x03f200041a007988 */ /* 0x010fe80008000405 */
[----:B------:R0:W-:Y:S04]  /*618f0*/  STS.U16 [R26+UR5+0x3f300], R3 ;  /* 0x03f300031a007988 */ /* 0x0001e80008000405 */
[----:B0-----:R-:W2:Y:S04]  /*61900*/  LDL.LU R3, [R1+0xf58] ;  /* 0x000f580001037983 */ /* 0x001ea80000300800 */
[----:B--2---:R0:W-:Y:S04]  /*61910*/  STL [R1+0x341c], R3 ;  /* 0x00341c0301007387 */ /* 0x0041e80000100800 */
[----:B0-----:R-:W2:Y:S04]  /*61920*/  LDL.LU R3, [R1+0xf5c] ;  /* 0x000f5c0001037983 */ /* 0x001ea80000300800 */
[----:B--2---:R0:W-:Y:S04]  /*61930*/  STL [R1+0x3420], R3 ;  /* 0x0034200301007387 */ /* 0x0041e80000100800 */
[----:B0-----:R-:W2:Y:S01]  /*61940*/  LDL.LU R3, [R1+0xf88] ;  /* 0x000f880001037983 */ /* 0x001ea20000300800 */
[----:B------:R-:W-:-:S03]  /*61950*/  IMAD.SHL.U32 R2, R0, 0x2, RZ ;  /* 0x0000000200027824 */ /* 0x000fc600078e00ff */
        /* <DEDUP_REMOVED lines=23> */
[----:B------:R-:W-:-:S03]  /*61ad0*/  LOP3.LUT R2, R2, 0x20, RZ, 0x3c, !PT ;  /* 0x0000002002027812 */ /* 0x000fc600078e3cff */
[----:B------:R-:W4:Y:S04]  /*61ae0*/  LDL.LU R16, [R1+0xcfc] ;  /* 0x000cfc0001107983 */ /* 0x000f280000300800 */
[----:B------:R-:W4:Y:S04]  /*61af0*/  LDL.LU R18, [R1+0xcc8] ;  /* 0x000cc80001127983 */ /* 0x000f280000300800 */
[----:B------:R-:W4:Y:S04]  /*61b00*/  LDL.LU R20, [R1+0xcc4] ;  /* 0x000cc40001147983 */ /* 0x000f280000300800 */
[----:B------:R-:W4:Y:S04]  /*61b10*/  LDL.LU R22, [R1+0xc90] ;  /* 0x000c900001167983 */ /* 0x000f280000300800 */
[----:B------:R-:W4:Y:S04]  /*61b20*/  LDL.LU R24, [R1+0xc8c] ;  /* 0x000c8c0001187983 */ /* 0x000f280000300800 */
[----:B------:R-:W4:Y:S04]  /*61b30*/  LDL.LU R26, [R1+0xc58] ;  /* 0x000c5800011a7983 */ /* 0x000f280000300800 */
        /* <DEDUP_REMOVED lines=142> */
[----:B--2---:R-:W-:Y:S04]  /*62420*/  STS.U16 [R2+UR5+0x20500], R3 ;  /* 0x0205000302007988 */ /* 0x004fe80008000405 */
[----:B---3--:R-:W-:Y:S04]  /*62430*/  STS.U16 [R2+UR5+0x21400], R4 ;  /* 0x0214000402007988 */ /* 0x008fe80008000405 */
[----:B----4-:R-:W-:Y:S04]  /*62440*/  STS.U16 [R2+UR5+0x21500], R28 ;  /* 0x0215001c02007988 */ /* 0x010fe80008000405 */
[----:B------:R0:W-:Y:S04]  /*62450*/  STS.U16 [R2+UR5+0x22400], R0 ;  /* 0x0224000002007988 */ /* 0x0001e80008000405 */
[----:B0-----:R-:W2:Y:S04]  /*62460*/  LDL.LU R0, [R1+0x328] ;  /* 0x0003280001007983 */ /* 0x001ea80000300800 */
[----:B--2---:R0:W-:Y:S04]  /*62470*/  STL [R1+0x33f8], R0 ;  /* 0x0033f80001007387 */ /* 0x0041e80000100800 */
[----:B0-----:R-:W2:Y:S04]  /*62480*/  LDL.LU R0, [R1+0x35c] ;  /* 0x00035c0001007983 */ /* 0x001ea80000300800 */
[----:B--2---:R0:W-:Y:S04]  /*62490*/  STL [R1+0x33fc], R0 ;  /* 0x0033fc0001007387 */ /* 0x0041e80000100800 */
[----:B0-----:R-:W2:Y:S04]  /*624a0*/  LDL.LU R0, [R1+0x360] ;  /* 0x0003600001007983 */ /* 0x001ea80000300800 */
        /* <DEDUP_REMOVED lines=27> */
[----:B------:R0:W-:Y:S04]  /*62660*/  STS.U16 [R2+UR5+0x2e400], R26 ;  /* 0x02e4001a02007988 */ /* 0x0001e80008000405 */
[----:B------:R-:W4:Y:S04]  /*62670*/  LDL.LU R24, [R1+0x2ec] ;  /* 0x0002ec0001187983 */ /* 0x000f280000300800 */
[----:B0-----:R-:W4:Y:S04]  /*62680*/  LDL.LU R26, [R1+0x2b8] ;  /* 0x0002b800011a7983 */ /* 0x001f280000300800 */
        /* <DEDUP_REMOVED lines=30> */
[----:B---3--:R1:W-:Y:S04]  /*62870*/  STS.U16 [R2+UR5+0x30500], R11 ;  /* 0x0305000b02007988 */ /* 0x0083e80008000405 */
[----:B----4-:R2:W-:Y:S04]  /*62880*/  STS.U16 [R2+UR5+0x31400], R10 ;  /* 0x0314000a02007988 */ /* 0x0105e80008000405 */
[----:B------:R3:W-:Y:S04]  /*62890*/  STS.U16 [R2+UR5+0x31500], R24 ;  /* 0x0315001802007988 */ /* 0x0007e80008000405 */
[----:B------:R4:W-:Y:S04]  /*628a0*/  STS.U16 [R2+UR5+0x32400], R26 ;  /* 0x0324001a02007988 */ /* 0x0009e80008000405 */
[----:B0-----:R-:W4:Y:S04]  /*628b0*/  LDL.LU R0, [R1+0x33f4] ;  /* 0x0033f40001007983 */ /* 0x001f280000300800 */
[----:B-1----:R-:W4:Y:S04]  /*628c0*/  LDL.LU R11, [R1+0x33f0] ;  /* 0x0033f000010b7983 */ /* 0x002f280000300800 */
[----:B--2---:R-:W2:Y:S04]  /*628d0*/  LDL.LU R10, [R1+0x33ec] ;  /* 0x0033ec00010a7983 */ /* 0x004ea80000300800 */
[----:B---3--:R-:W3:Y:S04]  /*628e0*/  LDL.LU R24, [R1+0x33e8] ;  /* 0x0033e80001187983 */ /* 0x008ee80000300800 */
[----:B----4-:R-:W4:Y:S04]  /*628f0*/  LDL.LU R26, [R1+0x33e4] ;  /* 0x0033e400011a7983 */ /* 0x010f280000300800 */
        /* <DEDUP_REMOVED lines=23> */
[----:B----4-:R-:W-:Y:S04]  /*62a70*/  STS.U16 [R2+UR5+0x3e400], R26 ;  /* 0x03e4001a02007988 */ /* 0x010fe80008000405 */
[----:B---3--:R-:W-:Y:S04]  /*62a80*/  STS.U16 [R2+UR5+0x3e500], R24 ;  /* 0x03e5001802007988 */ /* 0x008fe80008000405 */
[----:B--2---:R-:W-:Y:S04]  /*62a90*/  STS.U16 [R2+UR5+0x3f400], R10 ;  /* 0x03f4000a02007988 */ /* 0x004fe80008000405 */
        /* <DEDUP_REMOVED lines=168> */
[----:B---3--:R0:W-:Y:S04]  /*63520*/  STS.U16 [R0+UR5+0x1f600], R2 ;  /* 0x01f6000200007988 */ /* 0x0081e80008000405 */
[----:B------:R-:W3:Y:S04]  /*63530*/  LDL.LU R22, [R1+0x3c4] ;  /* 0x0003c40001167983 */ /* 0x000ee80000300800 */
[----:B0-----:R-:W3:Y:S04]  /*63540*/  LDL.LU R2, [R1+0x390] ;  /* 0x0003900001027983 */ /* 0x001ee80000300800 */
        /* <DEDUP_REMOVED lines=30> */
[----:B------:R-:W4:Y:S04]  /*63730*/  LDL.LU R17, [R1+0x320] ;  /* 0x0003200001117983 */ /* 0x000f280000300800 */
[----:B----4-:R0:W-:Y:S04]  /*63740*/  STL [R1+0x33c0], R17 ;  /* 0x0033c01101007387 */ /* 0x0101e80000100800 */
[----:B0-----:R-:W4:Y:S04]  /*63750*/  LDL.LU R17, [R1+0x354] ;  /* 0x0003540001117983 */ /* 0x001f280000300800 */
[----:B------:R-:W-:Y:S04]  /*63760*/  STS.U16 [R0+UR5+0x2d600], R20 ;  /* 0x02d6001400007988 */ /* 0x000fe80008000405 */
        /* <DEDUP_REMOVED lines=37> */
[----:B----4-:R1:W-:Y:S04]  /*639c0*/  STS.U16 [R0+UR5+0x30700], R13 ;  /* 0x0307000d00007988 */ /* 0x0103e80008000405 */
[----:B------:R3:W-:Y:S04]  /*639d0*/  STS.U16 [R0+UR5+0x31600], R20 ;  /* 0x0316001400007988 */ /* 0x0007e80008000405 */
[----:B------:R4:W-:Y:S04]  /*639e0*/  STS.U16 [R0+UR5+0x31700], R22 ;  /* 0x0317001600007988 */ /* 0x0009e80008000405 */
[----:B0-----:R-:W2:Y:S04]  /*639f0*/  LDL.LU R17, [R1+0x33bc] ;  /* 0x0033bc0001117983 */ /* 0x001ea80000300800 */
[----:B-1----:R-:W2:Y:S04]  /*63a00*/  LDL.LU R13, [R1+0x33b8] ;  /* 0x0033b800010d7983 */ /* 0x002ea80000300800 */
        /* <DEDUP_REMOVED lines=25> */
[----:B------:R-:W-:Y:S04]  /*63ba0*/  STS.U16 [R0+UR5+0x3d700], R18 ;  /* 0x03d7001200007988 */ /* 0x000fe80008000405 */
[----:B----4-:R0:W-:Y:S04]  /*63bb0*/  STS.U16 [R0+UR5+0x3e600], R22 ;  /* 0x03e6001600007988 */ /* 0x0101e80008000405 */
[----:B0-----:R-:W2:Y:S04]  /*63bc0*/  LDL.LU R22, [R1+0xf18] ;  /* 0x000f180001167983 */ /* 0x001ea80000300800 */
[----:B--2---:R0:W-:Y:S04]  /*63bd0*/  STL [R1+0x33a4], R22 ;  /* 0x0033a41601007387 */ /* 0x0041e80000100800 */
[----:B0-----:R-:W2:Y:S01]  /*63be0*/  LDL.LU R22, [R1+0xf78] ;  /* 0x000f780001167983 */ /* 0x001ea20000300800 */
[----:B------:R-:W0:Y:S03]  /*63bf0*/  S2R R2, SR_TID.X ;  /* 0x0000000000027919 */ /* 0x000e260000002100 */
[----:B--2---:R1:W-:Y:S04]  /*63c00*/  STL [R1+0x33a8], R22 ;  /* 0x0033a81601007387 */ /* 0x0043e80000100800 */
[----:B-1----:R-:W2:Y:S01]  /*63c10*/  LDL.LU R22, [R1+0xf7c] ;  /* 0x000f7c0001167983 */ /* 0x002ea20000300800 */
[----:B0-----:R-:W-:-:S05]  /*63c20*/  LOP3.LUT R2, R2, 0x7f, RZ, 0xc0, !PT ;  /* 0x0000007f02027812 */ /* 0x001fca00078ec0ff */
[C---:B------:R-:W-:Y:S01]  /*63c30*/  IMAD.SHL.U32 R0, R2.reuse, 0x2, RZ ;  /* 0x0000000202007824 */ /* 0x040fe200078e00ff */
[----:B--2---:R0:W-:Y:S04]  /*63c40*/  STL [R1+0x33ac], R22 ;  /* 0x0033ac1601007387 */ /* 0x0041e80000100800 */
[----:B------:R-:W2:Y:S04]  /*63c50*/  LDL.LU R11, [R1+0xee8] ;  /* 0x000ee800010b7983 */ /* 0x000ea80000300800 */
        /* <DEDUP_REMOVED lines=13> */
[----:B0-----:R-:W-:-:S03]  /*63d30*/  IMAD.SHL.U32 R22, R2, 0x2, RZ ;  /* 0x0000000202167824 */ /* 0x001fc600078e00ff */
        /* <DEDUP_REMOVED lines=11> */
[----:B---3--:R0:W-:Y:S04]  /*63df0*/  STS.U16 [R22+UR5+0x3e700], R20 ;  /* 0x03e7001416007988 */ /* 0x0081e80008000405 */
[----:B------:R1:W-:Y:S04]  /*63e00*/  STS.U16 [R22+UR5+0x3f600], R13 ;  /* 0x03f6000d16007988 */ /* 0x0003e80008000405 */
[----:B------:R3:W-:Y:S04]  /*63e10*/  STS.U16 [R22+UR5+0x3f700], R17 ;  /* 0x03f7001116007988 */ /* 0x0007e80008000405 */
[----:B0-----:R-:W2:Y:S04]  /*63e20*/  LDL.LU R20, [R1+0xf1c] ;  /* 0x000f1c0001147983 */ /* 0x001ea80000300800 */
[----:B-1----:R-:W4:Y:S04]  /*63e30*/  LDL.LU R13, [R1+0xf48] ;  /* 0x000f4800010d7983 */ /* 0x002f280000300800 */
[----:B---3--:R-:W3:Y:S01]  /*63e40*/  LDL.LU R22, [R1+0x33ac] ;  /* 0x0033ac0001167983 */ /* 0x008ee20000300800 */
[----:B------:R-:W-:-:S03]  /*63e50*/  LOP3.LUT R0, R0, 0x40, RZ, 0x3c, !PT ;  /* 0x0000004000007812 */ /* 0x000fc600078e3cff */
[----:B------:R-:W2:Y:S04]  /*63e60*/  LDL.LU R17, [R1+0xf4c] ;  /* 0x000f4c0001117983 */ /* 0x000ea80000300800 */
[----:B---3--:R0:W-:Y:S04]  /*63e70*/  STS.U16 [R0+UR5+0x800], R22 ;  /* 0x0008001600007988 */ /* 0x0081e80008000405 */
[----:B0-----:R-:W3:Y:S04]  /*63e80*/  LDL.LU R22, [R1+0x33a8] ;  /* 0x0033a80001167983 */ /* 0x001ee80000300800 */
[----:B---3--:R0:W-:Y:S04]  /*63e90*/  STS.U16 [R0+UR5+0x900], R22 ;  /* 0x0009001600007988 */ /* 0x0081e80008000405 */
[----:B--2---:R1:W-:Y:S04]  /*63ea0*/  STS.U16 [R0+UR5+0x1800], R17 ;  /* 0x0018001100007988 */ /* 0x0043e80008000405 */
[----:B0-----:R-:W2:Y:S04]  /*63eb0*/  LDL.LU R22, [R1+0x33a4] ;  /* 0x0033a40001167983 */ /* 0x001ea80000300800 */
[----:B-1----:R-:W3:Y:S04]  /*63ec0*/  LDL.LU R17, [R1+0xc0c] ;  /* 0x000c0c0001117983 */ /* 0x002ee80000300800 */
[----:B---3--:R0:W-:Y:S04]  /*63ed0*/  STL [R1+0x3398], R17 ;  /* 0x0033981101007387 */ /* 0x0081e80000100800 */
[----:B0-----:R-:W3:Y:S04]  /*63ee0*/  LDL.LU R17, [R1+0xc10] ;  /* 0x000c100001117983 */ /* 0x001ee80000300800 */
[----:B---3--:R0:W-:Y:S04]  /*63ef0*/  STL [R1+0x339c], R17 ;  /* 0x00339c1101007387 */ /* 0x0081e80000100800 */
[----:B0-----:R-:W3:Y:S04]  /*63f00*/  LDL.LU R17, [R1+0xc44] ;  /* 0x000c440001117983 */ /* 0x001ee80000300800 */
[----:B----4-:R-:W-:Y:S04]  /*63f10*/  STS.U16 [R0+UR5+0x1900], R13 ;  /* 0x0019000d00007988 */ /* 0x010fe80008000405 */
[----:B------:R-:W-:Y:S04]  /*63f20*/  STS.U16 [R0+UR5+0x2800], R20 ;  /* 0x0028001400007988 */ /* 0x000fe80008000405 */
[----:B--2---:R-:W-:Y:S04]  /*63f30*/  STS.U16 [R0+UR5+0x2900], R22 ;  /* 0x0029001600007988 */ /* 0x004fe80008000405 */
        /* <DEDUP_REMOVED lines=200> */
[----:B------:R4:W-:Y:S04]  /*64bc0*/  STS.U16 [R0+UR5+0x32800], R17 ;  /* 0x0328001100007988 */ /* 0x0009e80008000405 */
[----:B0-----:R-:W4:Y:S04]  /*64bd0*/  LDL.LU R21, [R1+0x337c] ;  /* 0x00337c0001157983 */ /* 0x001f280000300800 */
[----:B-1----:R-:W4:Y:S04]  /*64be0*/  LDL.LU R19, [R1+0x3378] ;  /* 0x0033780001137983 */ /* 0x002f280000300800 */
[----:B--2---:R-:W2:Y:S04]  /*64bf0*/  LDL.LU R16, [R1+0x3374] ;  /* 0x0033740001107983 */ /* 0x004ea80000300800 */
[----:B---3--:R-:W3:Y:S04]  /*64c00*/  LDL.LU R18, [R1+0x3370] ;  /* 0x0033700001127983 */ /* 0x008ee80000300800 */
[----:B----4-:R-:W4:Y:S04]  /*64c10*/  LDL.LU R2, [R1+0x336c] ;  /* 0x00336c0001027983 */ /* 0x010f280000300800 */
[----:B------:R-:W2:Y:S04]  /*64c20*/  LDL.LU R17, [R1+0xedc] ;  /* 0x000edc0001117983 */ /* 0x000ea80000300800 */
        /* <DEDUP_REMOVED lines=25> */
[----:B--2---:R0:W-:Y:S04]  /*64dc0*/  STL [R1+0x3364], R17 ;  /* 0x0033641101007387 */ /* 0x0041e80000100800 */
[----:B0-----:R-:W2:Y:S01]  /*64dd0*/  LDL.LU R17, [R1+0xf74] ;  /* 0x000f740001117983 */ /* 0x001ea20000300800 */
[----:B------:R-:W0:Y:S02]  /*64de0*/  S2R R2, SR_TID.X ;  /* 0x0000000000027919 */ /* 0x000e240000002100 */
[----:B0-----:R-:W-:-:S05]  /*64df0*/  LOP3.LUT R2, R2, 0x7f, RZ, 0xc0, !PT ;  /* 0x0000007f02027812 */ /* 0x001fca00078ec0ff */
[----:B------:R-:W-:-:S05]  /*64e00*/  IMAD.SHL.U32 R2, R2, 0x2, RZ ;  /* 0x0000000202027824 */ /* 0x000fca00078e00ff */
[C---:B------:R-:W-:Y:S01]  /*64e10*/  LOP3.LUT R3, R2.reuse, 0x50, RZ, 0x3c, !PT ;  /* 0x0000005002037812 */ /* 0x040fe200078e3cff */
        /* <DEDUP_REMOVED lines=18> */
[----:B0-----:R-:W-:-:S03]  /*64f40*/  LOP3.LUT R17, R2, 0x40, RZ, 0x3c, !PT ;  /* 0x0000004002117812 */ /* 0x001fc600078e3cff */
        /* <DEDUP_REMOVED lines=8> */
[----:B------:R3:W-:Y:S04]  /*64fd0*/  STS.U16 [R17+UR5+0x3f900], R21 ;  /* 0x03f9001511007988 */ /* 0x0007e80008000405 */
[----:B0-----:R-:W2:Y:S04]  /*64fe0*/  LDL.LU R18, [R1+0xee0] ;  /* 0x000ee00001127983 */ /* 0x001ea80000300800 */
[----:B------:R-:W4:Y:S04]  /*64ff0*/  LDL.LU R2, [R1+0xf10] ;  /* 0x000f100001027983 */ /* 0x000f280000300800 */
[----:B-1----:R-:W2:Y:S04]  /*65000*/  LDL.LU R16, [R1+0xf14] ;  /* 0x000f140001107983 */ /* 0x002ea80000300800 */
[----:B---3--:R-:W3:Y:S04]  /*65010*/  LDL.LU R19, [R1+0xf40] ;  /* 0x000f400001137983 */ /* 0x008ee80000300800 */
[----:B------:R-:W4:Y:S04]  /*65020*/  LDL.LU R17, [R1+0x3368] ;  /* 0x0033680001117983 */ /* 0x000f280000300800 */
[----:B------:R-:W2:Y:S04]  /*65030*/  LDL.LU R21, [R1+0xf44] ;  /* 0x000f440001157983 */ /* 0x000ea80000300800 */
[----:B----4-:R0:W-:Y:S04]  /*65040*/  STS.U16 [R3+UR5+0xa00], R17 ;  /* 0x000a001103007988 */ /* 0x0101e80008000405 */
[----:B0-----:R-:W4:Y:S04]  /*65050*/  LDL.LU R17, [R1+0x3364] ;  /* 0x0033640001117983 */ /* 0x001f280000300800 */
[----:B----4-:R0:W-:Y:S04]  /*65060*/  STS.U16 [R3+UR5+0xb00], R17 ;  /* 0x000b001103007988 */ /* 0x0101e80008000405 */
[----:B--2---:R1:W-:Y:S04]  /*65070*/  STS.U16 [R3+UR5+0x1a00], R21 ;  /* 0x001a001503007988 */ /* 0x0043e80008000405 */
[----:B0-----:R-:W2:Y:S04]  /*65080*/  LDL.LU R17, [R1+0x3360] ;  /* 0x0033600001117983 */ /* 0x001ea80000300800 */
[----:B-1----:R-:W4:Y:S04]  /*65090*/  LDL.LU R21, [R1+0xc04] ;  /* 0x000c040001157983 */ /* 0x002f280000300800 */
[----:B----4-:R0:W-:Y:S04]  /*650a0*/  STL [R1+0x3354], R21 ;  /* 0x0033541501007387 */ /* 0x0101e80000100800 */
[----:B0-----:R-:W4:Y:S04]  /*650b0*/  LDL.LU R21, [R1+0xc08] ;  /* 0x000c080001157983 */ /* 0x001f280000300800 */
[----:B----4-:R0:W-:Y:S04]  /*650c0*/  STL [R1+0x3358], R21 ;  /* 0x0033581501007387 */ /* 0x0101e80000100800 */
[----:B0-----:R-:W4:Y:S04]  /*650d0*/  LDL.LU R21, [R1+0xc3c] ;  /* 0x000c3c0001157983 */ /* 0x001f280000300800 */
[----:B---3--:R-:W-:Y:S04]  /*650e0*/  STS.U16 [R3+UR5+0x1b00], R19 ;  /* 0x001b001303007988 */ /* 0x008fe80008000405 */
[----:B------:R-:W-:Y:S04]  /*650f0*/  STS.U16 [R3+UR5+0x2a00], R16 ;  /* 0x002a001003007988 */ /* 0x000fe80008000405 */
[----:B------:R-:W-:Y:S04]  /*65100*/  STS.U16 [R3+UR5+0x2b00], R2 ;  /* 0x002b000203007988 */ /* 0x000fe80008000405 */
        /* <DEDUP_REMOVED lines=10> */
[----:B----4-:R0:W-:Y:S04]  /*651b0*/  STL [R1+0x335c], R21 ;  /* 0x00335c1501007387 */ /* 0x0101e80000100800 */
        /* <DEDUP_REMOVED lines=220> */
[----:B------:R-:W-:Y:S04]  /*65f80*/  STS.U16 [R3+UR5+0x3fa00], R23 ;  /* 0x03fa001703007988 */ /* 0x000fe80008000405 */
[----:B------:R0:W-:Y:S04]  /*65f90*/  STS.U16 [R3+UR5+0x3fb00], R25 ;  /* 0x03fb001903007988 */ /* 0x0001e80008000405 */
[----:B0-----:R-:W2:Y:S04]  /*65fa0*/  LDL.LU R25, [R1+0xf38] ;  /* 0x000f380001197983 */ /* 0x001ea80000300800 */
[----:B--2---:R0:W-:Y:S04]  /*65fb0*/  STL [R1+0x331c], R25 ;  /* 0x00331c1901007387 */ /* 0x0041e80000100800 */
[----:B0-----:R-:W2:Y:S04]  /*65fc0*/  LDL.LU R25, [R1+0xf3c] ;  /* 0x000f3c0001197983 */ /* 0x001ea80000300800 */
[----:B--2---:R0:W-:Y:S04]  /*65fd0*/  STL [R1+0x3320], R25 ;  /* 0x0033201901007387 */ /* 0x0041e80000100800 */
[----:B0-----:R-:W2:Y:S01]  /*65fe0*/  LDL.LU R25, [R1+0xf68] ;  /* 0x000f680001197983 */ /* 0x001ea20000300800 */
[----:B------:R-:W0:Y:S02]  /*65ff0*/  S2R R2, SR_TID.X ;  /* 0x0000000000027919 */ /* 0x000e240000002100 */
[----:B0-----:R-:W-:Y:S01]  /*66000*/  LOP3.LUT R2, R2, 0x7f, RZ, 0xc0, !PT ;  /* 0x0000007f02027812 */ /* 0x001fe200078ec0ff */
[----:B--2---:R0:W-:Y:S04]  /*66010*/  STL [R1+0x3324], R25 ;  /* 0x0033241901007387 */ /* 0x0041e80000100800 */
[----:B0-----:R-:W2:Y:S01]  /*66020*/  LDL.LU R25, [R1+0xf6c] ;  /* 0x000f6c0001197983 */ /* 0x001ea20000300800 */
[----:B------:R-:W-:-:S03]  /*66030*/  IMAD.SHL.U32 R2, R2, 0x2, RZ ;  /* 0x0000000202027824 */ /* 0x000fc600078e00ff */
[----:B------:R-:W3:Y:S04]  /*66040*/  LDL.LU R23, [R1+0xf0c] ;  /* 0x000f0c0001177983 */ /* 0x000ee80000300800 */
        /* <DEDUP_REMOVED lines=260> */
[----:B0-----:R-:W4:Y:S04]  /*67090*/  LDL.LU R29, [R1+0x32f4] ;  /* 0x0032f400011d7983 */ /* 0x001f280000300800 */
[----:B------:R-:W-:Y:S04]  /*670a0*/  STS.U16 [R0+UR5+0x3bd00], R28 ;  /* 0x03bd001c00007988 */ /* 0x000fe80008000405 */
[----:B-1----:R-:W4:Y:S04]  /*670b0*/  LDL.LU R27, [R1+0x32f0] ;  /* 0x0032f000011b7983 */ /* 0x002f280000300800 */
[----:B------:R-:W-:Y:S04]  /*670c0*/  STS.U16 [R0+UR5+0x3cc00], R14 ;  /* 0x03cc000e00007988 */ /* 0x000fe80008000405 */
[----:B--2---:R-:W2:Y:S04]  /*670d0*/  LDL.LU R8, [R1+0x32ec] ;  /* 0x0032ec0001087983 */ /* 0x004ea80000300800 */
[----:B------:R-:W-:Y:S04]  /*670e0*/  STS.U16 [R0+UR5+0x3cd00], R15 ;  /* 0x03cd000f00007988 */ /* 0x000fe80008000405 */
[----:B---3--:R-:W3:Y:S04]  /*670f0*/  LDL.LU R7, [R1+0x32e8] ;  /* 0x0032e80001077983 */ /* 0x008ee80000300800 */
[----:B------:R0:W-:Y:S04]  /*67100*/  STS.U16 [R0+UR5+0x3dc00], R12 ;  /* 0x03dc000c00007988 */ /* 0x0001e80008000405 */
[----:B------:R1:W-:Y:S04]  /*67110*/  STS.U16 [R0+UR5+0x3dd00], R9 ;  /* 0x03dd000900007988 */ /* 0x0003e80008000405 */
[----:B0-----:R-:W4:Y:S04]  /*67120*/  LDL.LU R12, [R1+0xf64] ;  /* 0x000f6400010c7983 */ /* 0x001f280000300800 */
[----:B-1----:R-:W2:Y:S01]  /*67130*/  LDL.LU R9, [R1+0xf00] ;  /* 0x000f000001097983 */ /* 0x002ea20000300800 */
[----:B------:R-:W0:Y:S02]  /*67140*/  S2R R2, SR_TID.X ;  /* 0x0000000000027919 */ /* 0x000e240000002100 */
[----:B0-----:R-:W-:Y:S01]  /*67150*/  LOP3.LUT R2, R2, 0x7f, RZ, 0xc0, !PT ;  /* 0x0000007f02027812 */ /* 0x001fe200078ec0ff */
[----:B--2---:R0:W-:Y:S04]  /*67160*/  STL [R1+0x32e4], R9 ;  /* 0x0032e40901007387 */ /* 0x0041e80000100800 */
[----:B0-----:R-:W2:Y:S01]  /*67170*/  LDL.LU R9, [R1+0xf60] ;  /* 0x000f600001097983 */ /* 0x001ea20000300800 */
[----:B------:R-:W-:-:S03]  /*67180*/  IMAD.SHL.U32 R2, R2, 0x2, RZ ;  /* 0x0000000202027824 */ /* 0x000fc600078e00ff */
[----:B---3--:R-:W-:Y:S04]  /*67190*/  STS.U16 [R0+UR5+0x3ec00], R7 ;  /* 0x03ec000700007988 */ /* 0x008fe80008000405 */
[----:B------:R0:W-:Y:S04]  /*671a0*/  STS.U16 [R0+UR5+0x3ed00], R8 ;  /* 0x03ed000800007988 */ /* 0x0001e80008000405 */
[----:B----4-:R1:W-:Y:S04]  /*671b0*/  STS.U16 [R0+UR5+0x3fc00], R27 ;  /* 0x03fc001b00007988 */ /* 0x0103e80008000405 */
[----:B------:R3:W-:Y:S01]  /*671c0*/  STS.U16 [R0+UR5+0x3fd00], R29 ;  /* 0x03fd001d00007988 */ /* 0x0007e20008000405 */
[----:B------:R-:W-:-:S03]  /*671d0*/  LOP3.LUT R3, R2, 0x70, RZ, 0x3c, !PT ;  /* 0x0000007002037812 */ /* 0x000fc600078e3cff */
[----:B0-----:R-:W4:Y:S04]  /*671e0*/  LDL.LU R8, [R1+0xf04] ;  /* 0x000f040001087983 */ /* 0x001f280000300800 */
[----:B-1----:R-:W4:Y:S04]  /*671f0*/  LDL.LU R27, [R1+0xf30] ;  /* 0x000f3000011b7983 */ /* 0x002f280000300800 */
[----:B---3--:R-:W3:Y:S04]  /*67200*/  LDL.LU R29, [R1+0xf34] ;  /* 0x000f3400011d7983 */ /* 0x008ee80000300800 */
        /* <DEDUP_REMOVED lines=24> */
[----:B0-----:R-:W4:Y:S04]  /*67390*/  LDL.LU R12, [R1+0xc64] ;  /* 0x000c6400010c7983 */ /* 0x001f280000300800 */
[----:B--2---:R0:W-:Y:S04]  /*673a0*/  STS.U16 [R3+UR5+0xf00], R9 ;  /* 0x000f000903007988 */ /* 0x0041e80008000405 */
[----:B0-----:R-:W2:Y:S04]  /*673b0*/  LDL.LU R9, [R1+0x32e4] ;  /* 0x0032e40001097983 */ /* 0x001ea80000300800 */
[----:B---3--:R-:W-:Y:S04]  /*673c0*/  STS.U16 [R3+UR5+0x1e00], R29 ;  /* 0x001e001d03007988 */ /* 0x008fe80008000405 */
[----:B----4-:R-:W-:Y:S04]  /*673d0*/  STS.U16 [R3+UR5+0x1f00], R27 ;  /* 0x001f001b03007988 */ /* 0x010fe80008000405 */
[----:B------:R-:W-:Y:S04]  /*673e0*/  STS.U16 [R3+UR5+0x2e00], R8 ;  /* 0x002e000803007988 */ /* 0x000fe80008000405 */
[----:B--2---:R0:W-:Y:S04]  /*673f0*/  STS.U16 [R3+UR5+0x2f00], R9 ;  /* 0x002f000903007988 */ /* 0x0041e80008000405 */
        /* <DEDUP_REMOVED lines=19> */
[----:B0-----:R-:W2:Y:S04]  /*67530*/  LDL.LU R9, [R1+0xc30] ;  /* 0x000c300001097983 */ /* 0x001ea80000300800 */
[----:B------:R0:W-:Y:S04]  /*67540*/  STS.U16 [R3+UR5+0xcf00], R0 ;  /* 0x00cf000003007988 */ /* 0x0001e80008000405 */
[----:B0-----:R-:W3:Y:S04]  /*67550*/  LDL.LU R0, [R1+0xc2c] ;  /* 0x000c2c0001007983 */ /* 0x001ee80000300800 */
[----:B------:R-:W4:Y:S04]  /*67560*/  LDL.LU R29, [R1+0xbf4] ;  /* 0x000bf400011d7983 */ /* 0x000f280000300800 */
[----:B------:R-:W-:Y:S04]  /*67570*/  STS.U16 [R3+UR5+0xde00], R28 ;  /* 0x00de001c03007988 */ /* 0x000fe80008000405 */
[----:B------:R-:W-:Y:S04]  /*67580*/  STS.U16 [R3+UR5+0xdf00], R14 ;  /* 0x00df000e03007988 */ /* 0x000fe80008000405 */
[----:B------:R-:W-:Y:S04]  /*67590*/  STS.U16 [R3+UR5+0xee00], R15 ;  /* 0x00ee000f03007988 */ /* 0x000fe80008000405 */
[----:B------:R-:W-:Y:S04]  /*675a0*/  STS.U16 [R3+UR5+0xef00], R12 ;  /* 0x00ef000c03007988 */ /* 0x000fe80008000405 */
[----:B----4-:R0:W-:Y:S04]  /*675b0*/  STL [R1+0x32e0], R29 ;  /* 0x0032e01d01007387 */ /* 0x0101e80000100800 */
        /* <DEDUP_REMOVED lines=23> */
[----:B---3--:R1:W-:Y:S04]  /*67730*/  STS.U16 [R3+UR5+0xff00], R0 ;  /* 0x00ff000003007988 */ /* 0x0083e80008000405 */
[----:B0-----:R-:W3:Y:S04]  /*67740*/  LDL.LU R9, [R1+0x98c] ;  /* 0x00098c0001097983 */ /* 0x001ee80000300800 */
[----:B------:R-:W3:Y:S04]  /*67750*/  LDL.LU R4, [R1+0x958] ;  /* 0x0009580001047983 */ /* 0x000ee80000300800 */
[----:B------:R-:W3:Y:S04]  /*67760*/  LDL.LU R28, [R1+0x954] ;  /* 0x00095400011c7983 */ /* 0x000ee80000300800 */
[----:B------:R-:W3:Y:S04]  /*67770*/  LDL.LU R14, [R1+0x920] ;  /* 0x00092000010e7983 */ /* 0x000ee80000300800 */
[----:B------:R-:W3:Y:S04]  /*67780*/  LDL.LU R15, [R1+0x91c] ;  /* 0x00091c00010f7983 */ /* 0x000ee80000300800 */
[----:B-1----:R-:W3:Y:S04]  /*67790*/  LDL.LU R0, [R1+0x8e8] ;  /* 0x0008e80001007983 */ /* 0x002ee80000300800 */
[----:B----4-:R0:W-:Y:S04]  /*677a0*/  STS.U16 [R3+UR5+0x10e00], R29 ;  /* 0x010e001d03007988 */ /* 0x0101e80008000405 */
[----:B0-----:R-:W4:Y:S04]  /*677b0*/  LDL.LU R29, [R1+0x32e0] ;  /* 0x0032e000011d7983 */ /* 0x001f280000300800 */
[----:B----4-:R-:W-:Y:S04]  /*677c0*/  STS.U16 [R3+UR5+0x10f00], R29 ;  /* 0x010f001d03007988 */ /* 0x010fe80008000405 */
[----:B------:R-:W-:Y:S04]  /*677d0*/  STS.U16 [R3+UR5+0x11e00], R27 ;  /* 0x011e001b03007988 */ /* 0x000fe80008000405 */
        /* <DEDUP_REMOVED lines=21> */
[----:B---3--:R0:W-:Y:S04]  /*67930*/  STS.U16 [R3+UR5+0x1bf00], R9 ;  /* 0x01bf000903007988 */ /* 0x0081e80008000405 */
[----:B0-----:R-:W3:Y:S04]  /*67940*/  LDL.LU R9, [R1+0x8b0] ;  /* 0x0008b00001097983 */ /* 0x001ee80000300800 */
[----:B------:R-:W4:Y:S04]  /*67950*/  LDL.LU R29, [R1+0x878] ;  /* 0x00087800011d7983 */ /* 0x000f280000300800 */
[----:B------:R-:W-:Y:S04]  /*67960*/  STS.U16 [R3+UR5+0x1ce00], R4 ;  /* 0x01ce000403007988 */ /* 0x000fe80008000405 */
        /* <DEDUP_REMOVED lines=34> */
[----:B-1----:R-:W3:Y:S04]  /*67b90*/  LDL.LU R9, [R1+0x3a4] ;  /* 0x0003a40001097983 */ /* 0x002ee80000300800 */
[----:B----4-:R0:W-:Y:S04]  /*67ba0*/  STS.U16 [R3+UR5+0x1ff00], R29 ;  /* 0x01ff001d03007988 */ /* 0x0101e80008000405 */
[----:B0-----:R-:W4:Y:S04]  /*67bb0*/  LDL.LU R29, [R1+0x32dc] ;  /* 0x0032dc00011d7983 */ /* 0x001f280000300800 */
[----:B----4-:R-:W-:Y:S04]  /*67bc0*/  STS.U16 [R3+UR5+0x20e00], R29 ;  /* 0x020e001d03007988 */ /* 0x010fe80008000405 */
        /* <DEDUP_REMOVED lines=22> */
[----:B------:R-:W-:Y:S04]  /*67d30*/  STS.U16 [R3+UR5+0x2bf00], R4 ;  /* 0x02bf000403007988 */ /* 0x000fe80008000405 */
[----:B0-----:R-:W4:Y:S04]  /*67d40*/  LDL.LU R0, [R1+0x370] ;  /* 0x0003700001007983 */ /* 0x001f280000300800 */
[----:B------:R-:W-:Y:S04]  /*67d50*/  STS.U16 [R3+UR5+0x2ce00], R28 ;  /* 0x02ce001c03007988 */ /* 0x000fe80008000405 */
[----:B--2---:R0:W-:Y:S04]  /*67d60*/  STS.U16 [R3+UR5+0x2cf00], R15 ;  /* 0x02cf000f03007988 */ /* 0x0041e80008000405 */
[----:B-1----:R-:W2:Y:S04]  /*67d70*/  LDL.LU R14, [R1+0x36c] ;  /* 0x00036c00010e7983 */ /* 0x002ea80000300800 */
[----:B0-----:R-:W4:Y:S04]  /*67d80*/  LDL.LU R15, [R1+0x334] ;  /* 0x00033400010f7983 */ /* 0x001f280000300800 */
[----:B---3--:R-:W-:Y:S04]  /*67d90*/  STS.U16 [R3+UR5+0x2de00], R12 ;  /* 0x02de000c03007988 */ /* 0x008fe80008000405 */
[----:B------:R-:W-:Y:S04]  /*67da0*/  STS.U16 [R3+UR5+0x2df00], R9 ;  /* 0x02df000903007988 */ /* 0x000fe80008000405 */
[----:B----4-:R0:W-:Y:S04]  /*67db0*/  STL [R1+0x32d8], R15 ;  /* 0x0032d80f01007387 */ /* 0x0101e80000100800 */
[----:B0-----:R-:W3:Y:S04]  /*67dc0*/  LDL.LU R15, [R1+0x338] ;  /* 0x00033800010f7983 */ /* 0x001ee80000300800 */
        /* <DEDUP_REMOVED lines=56> */
[----:B----4-:R0:W-:Y:S04]  /*68150*/  STS.U16 [R3+UR5+0x3ae00], R0 ;  /* 0x03ae000003007988 */ /* 0x0101e80008000405 */
[----:B0-----:R-:W4:Y:S04]  /*68160*/  LDL.LU R0, [R1+0x32c8] ;  /* 0x0032c80001007983 */ /* 0x001f280000300800 */
[----:B------:R-:W-:Y:S04]  /*68170*/  STS.U16 [R3+UR5+0x3af00], R11 ;  /* 0x03af000b03007988 */ /* 0x000fe80008000405 */
[----:B------:R-:W-:Y:S04]  /*68180*/  STS.U16 [R3+UR5+0x3be00], R10 ;  /* 0x03be000a03007988 */ /* 0x000fe80008000405 */
[----:B------:R-:W-:Y:S04]  /*68190*/  STS.U16 [R3+UR5+0x3bf00], R24 ;  /* 0x03bf001803007988 */ /* 0x000fe80008000405 */
[----:B------:R-:W-:Y:S04]  /*681a0*/  STS.U16 [R3+UR5+0x3ce00], R26 ;  /* 0x03ce001a03007988 */ /* 0x000fe80008000405 */
[----:B------:R-:W-:Y:S04]  /*681b0*/  STS.U16 [R3+UR5+0x3cf00], R4 ;  /* 0x03cf000403007988 */ /* 0x000fe80008000405 */
[----:B--2---:R-:W-:Y:S04]  /*681c0*/  STS.U16 [R3+UR5+0x3de00], R28 ;  /* 0x03de001c03007988 */ /* 0x004fe80008000405 */
[----:B------:R-:W-:Y:S04]  /*681d0*/  STS.U16 [R3+UR5+0x3df00], R14 ;  /* 0x03df000e03007988 */ /* 0x000fe80008000405 */
[----:B---3--:R-:W-:Y:S04]  /*681e0*/  STS.U16 [R3+UR5+0x3ee00], R9 ;  /* 0x03ee000903007988 */ /* 0x008fe80008000405 */
[----:B------:R-:W-:Y:S04]  /*681f0*/  STS.U16 [R3+UR5+0x3ef00], R12 ;  /* 0x03ef000c03007988 */ /* 0x000fe80008000405 */
[----:B------:R-:W-:Y:S01]  /*68200*/  STS.U16 [R3+UR5+0x3fe00], R15 ;  /* 0x03fe000f03007988 */ /* 0x000fe20008000405 */
[----:B------:R-:W0:Y:S03]  /*68210*/  S2R R2, SR_TID.X ;  /* 0x0000000000027919 */ /* 0x000e260000002100 */
[----:B----4-:R1:W-:Y:S04]  /*68220*/  STS.U16 [R3+UR5+0x3ff00], R0 ;  /* 0x03ff000003007988 */ /* 0x0103e80008000405 */
[----:B-1----:R-:W2:Y:S01]  /*68230*/  LDL.LU R0, [R1+0x32c4] ;  /* 0x0032c40001007983 */ /* 0x002ea20000300800 */
[----:B0-----:R-:W-:-:S05]  /*68240*/  LOP3.LUT R2, R2, 0x7f, RZ, 0xc0, !PT ;  /* 0x0000007f02027812 */ /* 0x001fca00078ec0ff */
[----:B------:R-:W-:Y:S01]  /*68250*/  IMAD.SHL.U32 R2, R2, 0x2, RZ ;  /* 0x0000000202027824 */ /* 0x000fe200078e00ff */
[----:B------:R-:W3:Y:S01]  /*68260*/  LDL R13, [R1+0x4b4] ;  /* 0x0004b400010d7983 */ /* 0x000ee20000100800 */
[----:B------:R-:W-:Y:S06]  /*68270*/  BAR.SYNC.DEFER_BLOCKING 0x0 ;  /* 0x0000000000007b1d */ /* 0x000fec0000010000 */
[----:B------:R-:W4:Y:S04]  /*68280*/  LDL R20, [R1+0x4c4] ;  /* 0x0004c40001147983 */ /* 0x000f280000100800 */
[----:B------:R-:W4:Y:S04]  /*68290*/  LDL R29, [R1+0x4c0] ;  /* 0x0004c000011d7983 */ /* 0x000f280000100800 */
[----:B--2---:R-:W-:Y:S04]  /*682a0*/  STL [R1+0x3700], R0 ;  /* 0x0037000001007387 */ /* 0x004fe80000100800 */
[----:B---3--:R-:W0:Y:S04]  /*682b0*/  LDSM.16.M88.4 R8, [R13+UR5] ;  /* 0x000000050d08783b */ /* 0x008e280008000200 */
[----:B------:R-:W1:Y:S04]  /*682c0*/  LDSM.16.M88.4 R24, [R13+UR5+0x8000] ;  /* 0x008000050d18783b */ /* 0x000e680008000200 */
[----:B------:R-:W2:Y:S04]  /*682d0*/  LDSM.16.M88.4 R16, [R13+UR5+0x4000] ;  /* 0x004000050d10783b */ /* 0x000ea80008000200 */
[----:B----4-:R-:W-:Y:S04]  /*682e0*/  LDSM.16.MT88.4 R4, [R29+UR5+0x40000] ;  /* 0x040000051d04783b */ /* 0x010fe80008004200 */
[----:B0-----:R-:W-:Y:S04]  /*682f0*/  STL.64 [R1+0x30], R8 ;  /* 0x0000300801007387 */ /* 0x001fe80000100a00 */
[----:B------:R-:W-:Y:S04]  /*68300*/  STL.64 [R1+0x38], R10 ;  /* 0x0000380a01007387 */ /* 0x000fe80000100a00 */
[----:B------:R-:W0:Y:S04]  /*68310*/  LDSM.16.M88.4 R8, [R13+UR5+0xc000] ;  /* 0x00c000050d08783b */ /* 0x000e280008000200 */
[----:B-1----:R-:W-:Y:S04]  /*68320*/  STL.64 [R1+0x10], R24 ;  /* 0x0000101801007387 */ /* 0x002fe80000100a00 */
[----:B------:R-:W-:Y:S04]  /*68330*/  STL.64 [R1+0x18], R26 ;  /* 0x0000181a01007387 */ /* 0x000fe80000100a00 */
[----:B------:R-:W1:Y:S04]  /*68340*/  LDSM.16.M88.4 R24, [R13+UR5+0x10000] ;  /* 0x010000050d18783b */ /* 0x000e680008000200 */
[----:B--2---:R-:W-:Y:S04]  /*68350*/  STL.64 [R1+0x28], R18 ;  /* 0x0000281201007387 */ /* 0x004fe80000100a00 */
[----:B0-----:R-:W-:Y:S04]  /*68360*/  STL.64 [R1], R8 ;  /* 0x0000000801007387 */ /* 0x001fe80000100a00 */
[----:B------:R-:W-:Y:S04]  /*68370*/  STL.64 [R1+0x8], R10 ;  /* 0x0000080a01007387 */ /* 0x000fe80000100a00 */
[----:B------:R-:W0:Y:S04]  /*68380*/  LDSM.16.M88.4 R8, [R13+UR5+0x14000] ;  /* 0x014000050d08783b */ /* 0x000e280008000200 */
[----:B------:R2:W-:Y:S04]  /*68390*/  STL.64 [R1+0x5e50], R16 ;  /* 0x005e501001007387 */ /* 0x0005e80000100a00 */
[----:B--2---:R-:W2:Y:S04]  /*683a0*/  LDL.LU.64 R16, [R1+0x30] ;  /* 0x0000300001107983 */ /* 0x004ea80000300a00 */
[----:B-1----:R-:W-:Y:S04]  /*683b0*/  STL [R1+0x5e30], R25 ;  /* 0x005e301901007387 */ /* 0x002fe80000100800 */
[----:B------:R-:W-:Y:S04]  /*683c0*/  STL [R1+0x5e2c], R26 ;  /* 0x005e2c1a01007387 */ /* 0x000fe80000100800 */
[----:B------:R-:W-:Y:S04]  /*683d0*/  STL [R1+0x5e28], R27 ;  /* 0x005e281b01007387 */ /* 0x000fe80000100800 */
[----:B0-----:R-:W-:Y:S04]  /*683e0*/  STL [R1+0x5c20], R10 ;  /* 0x005c200a01007387 */ /* 0x001fe80000100800 */
[----:B------:R-:W-:Y:S04]  /*683f0*/  STL [R1+0x5c1c], R11 ;  /* 0x005c1c0b01007387 */ /* 0x000fe80000100800 */
[----:B------:R-:W-:Y:S04]  /*68400*/  STL.64 [R1+0x5e38], R8 ;  /* 0x005e380801007387 */ /* 0x000fe80000100a00 */
[----:B------:R-:W0:Y:S04]  /*68410*/  LDSM.16.M88.4 R8, [R13+UR5+0x18000] ;  /* 0x018000050d08783b */ /* 0x000e280008000200 */
[----:B0-----:R-:W-:Y:S04]  /*68420*/  STL.64 [R1+0x50], R8 ;  /* 0x0000500801007387 */ /* 0x001fe80000100a00 */
[----:B------:R-:W-:Y:S04]  /*68430*/  STL.64 [R1+0x58], R10 ;  /* 0x0000580a01007387 */ /* 0x000fe80000100a00 */
[----:B------:R-:W0:Y:S04]  /*68440*/  LDSM.16.M88.4 R8, [R13+UR5+0x1c000] ;  /* 0x01c000050d08783b */ /* 0x000e280008000200 */
[----:B0-----:R0:W-:Y:S01]  /*68450*/  STL.64 [R1+0x40], R8 ;  /* 0x0000400801007387 */ /* 0x0011e20000100a00 */
[----:B------:R-:W-:-:S02]  /*68460*/  IMAD.MOV.U32 R26, RZ, RZ, R8 ;  /* 0x000000ffff1a7224 */ /* 0x000fc400078e0008 */
[----:B------:R-:W-:Y:S01]  /*68470*/  IMAD.MOV.U32 R27, RZ, RZ, R9 ;  /* 0x000000ffff1b7224 */ /* 0x000fe200078e0009 */
[----:B------:R-:W-:Y:S04]  /*68480*/  STL.64 [R1+0x48], R10 ;  /* 0x0000480a01007387 */ /* 0x000fe80000100a00 */
[----:B0-----:R-:W3:Y:S04]  /*68490*/  LDL.LU.64 R8, [R1+0x10] ;  /* 0x0000100001087983 */ /* 0x001ee80000300a00 */
[----:B---3--:R-:W-:Y:S04]  /*684a0*/  STL.64 [R1+0x5e58], R8 ;  /* 0x005e580801007387 */ /* 0x008fe80000100a00 */
[----:B------:R-:W0:Y:S04]  /*684b0*/  LDSM.16.M88.4 R8, [R13+UR5+0x20000] ;  /* 0x020000050d08783b */ /* 0x000e280008000200 */
[----:B0-----:R-:W-:Y:S01]  /*684c0*/  STL.64 [R1+0xd0], R8 ;  /* 0x0000d00801007387 */ /* 0x001fe20000100a00 */
[----:B------:R-:W-:-:S02]  /*684d0*/  IMAD.MOV.U32 R28, RZ, RZ, R8 ;  /* 0x000000ffff1c7224 */ /* 0x000fc400078e0008 */
[----:B------:R-:W-:Y:S01]  /*684e0*/  IMAD.MOV.U32 R3, RZ, RZ, R9 ;  /* 0x000000ffff037224 */ /* 0x000fe200078e0009 */
[----:B------:R-:W-:Y:S04]  /*684f0*/  STL.64 [R1+0xd8], R10 ;  /* 0x0000d80a01007387 */ /* 0x000fe80000100a00 */
[----:B------:R-:W0:Y:S04]  /*68500*/  LDSM.16.M88.4 R8, [R13+UR5+0x24000] ;  /* 0x024000050d08783b */ /* 0x000e280008000200 */
[----:B0-----:R-:W-:Y:S04]  /*68510*/  STL.64 [R1+0xc0], R8 ;  /* 0x0000c00801007387 */ /* 0x001fe80000100a00 */
        /* <DEDUP_REMOVED lines=8> */
[----:B------:R1:W-:Y:S04]  /*685a0*/  STL.64 [R1+0xa8], R10 ;  /* 0x0000a80a01007387 */ /* 0x0003e80000100a00 */
[----:B0-----:R-:W3:Y:S04]  /*685b0*/  LDL.LU.64 R8, [R1+0x720] ;  /* 0x0007200001087983 */ /* 0x001ee80000300a00 */
[----:B-1----:R-:W3:Y:S04]  /*685c0*/  LDL.LU.64 R10, [R1+0x728] ;  /* 0x00072800010a7983 */ /* 0x002ee80000300a00 */
[----:B------:R-:W-:Y:S04]  /*685d0*/  STL.64 [R1+0x5e48], R26 ;  /* 0x005e481a01007387 */ /* 0x000fe80000100a00 */
        /* <DEDUP_REMOVED lines=8> */
[----:B------:R-:W1:Y:S04]  /*68660*/  LDSM.16.M88.4 R12, [R13+UR5+0x3c000] ;  /* 0x03c000050d0c783b */ /* 0x000e680008000200 */
[----:B0-----:R0:W-:Y:S01]  /*68670*/  STL.64 [R1+0x70], R24 ;  /* 0x0000701801007387 */ /* 0x0011e20000100a00 */
[----:B------:R-:W-:-:S02]  /*68680*/  IMAD.MOV.U32 R23, RZ, RZ, R24 ;  /* 0x000000ffff177224 */ /* 0x000fc400078e0018 */
[----:B------:R-:W-:Y:S01]  /*68690*/  IMAD.MOV.U32 R22, RZ, RZ, R25 ;  /* 0x000000ffff167224 */ /* 0x000fe200078e0019 */
[----:B------:R4:W-:Y:S04]  /*686a0*/  STL.64 [R1+0x78], R26 ;  /* 0x0000781a01007387 */ /* 0x0009e80000100a00 */
[----:B0-----:R-:W3:Y:S04]  /*686b0*/  LDL.LU.64 R24, [R1+0x780] ;  /* 0x0007800001187983 */ /* 0x001ee80000300a00 */
[----:B----4-:R-:W4:Y:S04]  /*686c0*/  LDL.LU.64 R26, [R1+0x788] ;  /* 0x00078800011a7983 */ /* 0x010f280000300a00 */
[----:B-1----:R-:W-:Y:S04]  /*686d0*/  STL.64 [R1+0x60], R12 ;  /* 0x0000600c01007387 */ /* 0x002fe80000100a00 */
[----:B------:R-:W-:Y:S04]  /*686e0*/  STL.64 [R1+0x68], R14 ;  /* 0x0000680e01007387 */ /* 0x000fe80000100a00 */
[----:B------:R-:W0:Y:S04]  /*686f0*/  LDSM.16.MT88.4 R12, [R20+UR5+0x40000] ;  /* 0x04000005140c783b */ /* 0x000e280008004200 */
[----:B------:R-:W-:Y:S01]  /*68700*/  STL [R1+0x5db0], R20 ;  /* 0x005db01401007387 */ /* 0x000fe20000100800 */
[----:B--2---:R-:W-:-:S02]  /*68710*/  IMAD.MOV.U32 R2, RZ, RZ, R16 ;  /* 0x000000ffff027224 */ /* 0x004fc400078e0010 */
[----:B------:R-:W-:Y:S01]  /*68720*/  IMAD.MOV.U32 R0, RZ, RZ, R17 ;  /* 0x000000ffff007224 */ /* 0x000fe200078e0011 */
[----:B0-----:R-:W-:Y:S04]  /*68730*/  STL.64 [R1+0x5d90], R14 ;  /* 0x005d900e01007387 */ /* 0x001fe80000100a00 */
[----:B------:R0:W-:Y:S04]  /*68740*/  STL.64 [R1+0x5d88], R12 ;  /* 0x005d880c01007387 */ /* 0x0001e80000100a00 */
[----:B0-----:R-:W2:Y:S04]  /*68750*/  LDL.LU.64 R12, [R1+0x710] ;  /* 0x00071000010c7983 */ /* 0x001ea80000300a00 */
[----:B------:R-:W2:Y:S01]  /*68760*/  LDL.LU.64 R14, [R1+0x718] ;  /* 0x00071800010e7983 */ /* 0x000ea20000300a00 */
[----:B---3--:R-:W-:-:S15]  /*68770*/  HMMA.16816.F32.BF16 R8, R4, R16, R8 ;  /* 0x000000100408723c */ /* 0x008fde0000041808 */
[----:B------:R-:W-:-:S08]  /*68780*/  NOP ;  /* 0x0000000000007918 */ /* 0x000fd00000000000 */
[----:B------:R0:W-:Y:S04]  /*68790*/  STL.64 [R1+0x220], R8 ;  /* 0x0002200801007387 */ /* 0x0001e80000100a00 */
[----:B------:R-:W-:Y:S04]  /*687a0*/  STL.64 [R1+0x228], R10 ;  /* 0x0002280a01007387 */ /* 0x000fe80000100a00 */
[----:B0-----:R-:W4:Y:S04]  /*687b0*/  LDL.LU.64 R8, [R1+0x5e58] ;  /* 0x005e580001087983 */ /* 0x001f280000300a00 */
[----:B------:R-:W2:Y:S02]  /*687c0*/  LDL.LU.64 R16, [R1+0x5e50] ;  /* 0x005e500001107983 */ /* 0x000ea40000300a00 */
[----:B--2---:R-:W-:-:S15]  /*687d0*/  HMMA.16816.F32.BF16 R12, R4, R16, R12 ;  /* 0x00000010040c723c */ /* 0x004fde000004180c */
[----:B------:R-:W-:-:S08]  /*687e0*/  NOP ;  /* 0x0000000000007918 */ /* 0x000fd00000000000 */
[----:B------:R0:W-:Y:S01]  /*687f0*/  STL.64 [R1+0x210], R12 ;  /* 0x0002100c01007387 */ /* 0x0001e20000100a00 */
[----:B----4-:R-:W-:Y:S03]  /*68800*/  HMMA.16816.F32.BF16 R24, R4, R8, R24 ;  /* 0x000000080418723c */ /* 0x010fe60000041818 */
[----:B------:R1:W-:Y:S01]  /*68810*/  STL.64 [R1+0x218], R14 ;  /* 0x0002180e01007387 */ /* 0x0003e20000100a00 */
[----:B0-----:R-:W-:Y:S02]  /*68820*/  IMAD.MOV.U32 R13, RZ, RZ, R16 ;  /* 0x000000ffff0d7224 */ /* 0x001fe400078e0010 */
[----:B------:R-:W-:Y:S02]  /*68830*/  IMAD.MOV.U32 R12, RZ, RZ, R17 ;  /* 0x000000ffff0c7224 */ /* 0x000fe400078e0011 */
[----:B------:R-:W0:Y:S01]  /*68840*/  LDSM.16.MT88.4 R16, [R29+UR5+0x40400] ;  /* 0x040400051d10783b */ /* 0x000e220008004200 */
[----:B-1----:R-:W-:-:S02]  /*68850*/  IMAD.MOV.U32 R15, RZ, RZ, R8 ;  /* 0x000000ffff0f7224 */ /* 0x002fc400078e0008 */
[----:B------:R-:W-:Y:S01]  /*68860*/  IMAD.MOV.U32 R14, RZ, RZ, R9 ;  /* 0x000000ffff0e7224 */ /* 0x000fe200078e0009 */
[----:B0-----:R-:W-:Y:S04]  /*68870*/  STL [R1+0x5c8c], R16 ;  /* 0x005c8c1001007387 */ /* 0x001fe80000100800 */
[----:B------:R0:W-:Y:S04]  /*68880*/  STL [R1+0x5c88], R17 ;  /* 0x005c881101007387 */ /* 0x0001e80000100800 */
[----:B------:R-:W-:Y:S04]  /*68890*/  STL [R1+0x5c84], R18 ;  /* 0x005c841201007387 */ /* 0x000fe80000100800 */
[----:B------:R-:W-:Y:S04]  /*688a0*/  STL [R1+0x5c80], R19 ;  /* 0x005c801301007387 */ /* 0x000fe80000100800 */
[----:B0-----:R-:W2:Y:S04]  /*688b0*/  LDL.LU.64 R16, [R1] ;  /* 0x0000000001107983 */ /* 0x001ea80000300a00 */
[----:B------:R-:W-:Y:S04]  /*688c0*/  STL [R1+0x5c18], R29 ;  /* 0x005c181d01007387 */ /* 0x000fe80000100800 */
[----:B------:R-:W-:Y:S04]  /*688d0*/  STL.64 [R1+0x200], R24 ;  /* 0x0002001801007387 */ /* 0x000fe80000100a00 */
[----:B------:R0:W-:Y:S04]  /*688e0*/  STL.64 [R1+0x208], R26 ;  /* 0x0002081a01007387 */ /* 0x0001e80000100a00 */
[----:B0-----:R-:W3:Y:S04]  /*688f0*/  LDL.LU.64 R26, [R1+0x5e48] ;  /* 0x005e4800011a7983 */ /* 0x001ee80000300a00 */
[----:B------:R-:W4:Y:S04]  /*68900*/  LDL.LU.64 R24, [R1+0x5e40] ;  /* 0x005e400001187983 */ /* 0x000f280000300a00 */
[----:B------:R-:W3:Y:S04]  /*68910*/  LDL.LU.64 R8, [R1+0x5e38] ;  /* 0x005e380001087983 */ /* 0x000ee80000300a00 */
[----:B------:R-:W-:Y:S04]  /*68920*/  STL.64 [R1+0x5dc0], R14 ;  /* 0x005dc00e01007387 */ /* 0x000fe80000100a00 */
[----:B------:R0:W-:Y:S04]  /*68930*/  STL.64 [R1+0x5db8], R12 ;  /* 0x005db80c01007387 */ /* 0x0001e80000100a00 */
[----:B0-----:R-:W3:Y:S04]  /*68940*/  LDL.LU.64 R12, [R1+0x770] ;  /* 0x00077000010c7983 */ /* 0x001ee80000300a00 */
[----:B------:R-:W3:Y:S01]  /*68950*/  LDL.LU.64 R14, [R1+0x778] ;  /* 0x00077800010e7983 */ /* 0x000ee20000300a00 */
[----:B--2---:R-:W-:-:S02]  /*68960*/  IMAD.MOV.U32 R11, RZ, RZ, R16 ;  /* 0x000000ffff0b7224 */ /* 0x004fc400078e0010 */
[----:B------:R-:W-:Y:S02]  /*68970*/  IMAD.MOV.U32 R10, RZ, RZ, R17 ;  /* 0x000000ffff0a7224 */ /* 0x000fe400078e0011 */
[----:B----4-:R-:W-:Y:S01]  /*68980*/  IMAD.MOV.U32 R20, RZ, RZ, R25 ;  /* 0x000000ffff147224 */ /* 0x010fe200078e0019 */
[----:B---3--:R-:W-:-:S15]  /*68990*/  HMMA.16816.F32.BF16 R12, R4, R16, R12 ;  /* 0x00000010040c723c */ /* 0x008fde000004180c */
[----:B------:R-:W-:-:S08]  /*689a0*/  NOP ;  /* 0x0000000000007918 */ /* 0x000fd00000000000 */
[----:B------:R0:W-:Y:S04]  /*689b0*/  STL.64 [R1+0x1f0], R12 ;  /* 0x0001f00c01007387 */ /* 0x0001e80000100a00 */
[----:B------:R-:W-:Y:S04]  /*689c0*/  STL.64 [R1+0x1f8], R14 ;  /* 0x0001f80e01007387 */ /* 0x000fe80000100a00 */
[----:B------:R-:W2:Y:S01]  /*689d0*/  LDL.LU.64 R16, [R1+0x760] ;  /* 0x0007600001107983 */ /* 0x000ea20000300a00 */
[----:B0-----:R-:W-:-:S03]  /*689e0*/  IMAD.MOV.U32 R12, RZ, RZ, R26 ;  /* 0x000000ffff0c7224 */ /* 0x001fc600078e001a */
[----:B------:R-:W2:Y:S01]  /*689f0*/  LDL.LU.64 R18, [R1+0x768] ;  /* 0x0007680001127983 */ /* 0x000ea20000300a00 */
[----:B------:R-:W-:-:S03]  /*68a00*/  IMAD.MOV.U32 R13, RZ, RZ, R27 ;  /* 0x000000ffff0d7224 */ /* 0x000fc600078e001b */
[----:B------:R-:W2:Y:S04]  /*68a10*/  LDL.LU R25, [R1+0x5e30] ;  /* 0x005e300001197983 */ /* 0x000ea80000300800 */
[----:B------:R-:W3:Y:S04]  /*68a20*/  LDL.LU R26, [R1+0x5e2c] ;  /* 0x005e2c00011a7983 */ /* 0x000ee80000300800 */
[----:B------:R-:W3:Y:S04]  /*68a30*/  LDL.LU R27, [R1+0x5e28] ;  /* 0x005e2800011b7983 */ /* 0x000ee80000300800 */
[----:B------:R0:W-:Y:S04]  /*68a40*/  STL.64 [R1+0x5e08], R12 ;  /* 0x005e080c01007387 */ /* 0x0001e80000100a00 */
[----:B0-----:R-:W4:Y:S04]  /*68a50*/  LDL R12, [R1+0x50] ;  /* 0x00005000010c7983 */ /* 0x001f280000100800 */
[----:B------:R-:W4:Y:S04]  /*68a60*/  LDL R13, [R1+0x54] ;  /* 0x00005400010d7983 */ /* 0x000f280000100800 */
[----:B----4-:R-:W-:Y:S04]  /*68a70*/  STL.64 [R1+0x5e20], R12 ;  /* 0x005e200c01007387 */ /* 0x010fe80000100a00 */
[----:B------:R0:W-:Y:S04]  /*68a80*/  STL.64 [R1+0x5dc8], R20 ;  /* 0x005dc81401007387 */ /* 0x0001e80000100a00 */
[----:B0-----:R-:W4:Y:S04]  /*68a90*/  LDL.LU.64 R20, [R1+0xb0] ;  /* 0x0000b00001147983 */ /* 0x001f280000300a00 */
[----:B------:R-:W-:Y:S01]  /*68aa0*/  STL.64 [R1+0x5dd8], R22 ;  /* 0x005dd81601007387 */ /* 0x000fe20000100a00 */
[----:B--2---:R-:W-:Y:S03]  /*68ab0*/  HMMA.16816.F32.BF16 R12, R4, R24, R16 ;  /* 0x00000018040c723c */ /* 0x004fe60000041810 */
[----:B----4-:R0:W-:Y:S04]  /*68ac0*/  STL.64 [R1+0x5dd0], R20 ;  /* 0x005dd01401007387 */ /* 0x0101e80000100a00 */
[----:B0-----:R-:W2:-:S15]  /*68ad0*/  LDL.LU.64 R20, [R1+0xc0] ;  /* 0x0000c00001147983 */ /* 0x001e9e0000300a00 */
[----:B------:R-:W-:-:S02]  /*68ae0*/  NOP ;  /* 0x0000000000007918 */ /* 0x000fc40000000000 */
[----:B------:R-:W-:Y:S02]  /*68af0*/  IMAD.MOV.U32 R16, RZ, RZ, R12 ;  /* 0x000000ffff107224 */ /* 0x000fe400078e000c */
[----:B------:R-:W-:Y:S02]  /*68b00*/  IMAD.MOV.U32 R17, RZ, RZ, R13 ;  /* 0x000000ffff117224 */ /* 0x000fe400078e000d */
[----:B------:R-:W-:Y:S02]  /*68b10*/  IMAD.MOV.U32 R18, RZ, RZ, R14 ;  /* 0x000000ffff127224 */ /* 0x000fe400078e000e */
[----:B------:R-:W-:Y:S01]  /*68b20*/  IMAD.MOV.U32 R19, RZ, RZ, R15 ;  /* 0x000000ffff137224 */ /* 0x000fe200078e000f */
[----:B--2---:R0:W-:Y:S02]  /*68b30*/  STL.64 [R1+0x5de8], R20 ;  /* 0x005de81401007387 */ /* 0x0041e40000100a00 */
[----:B0-----:R-:W-:Y:S02]  /*68b40*/  IMAD.MOV.U32 R20, RZ, RZ, R28 ;  /* 0x000000ffff147224 */ /* 0x001fe400078e001c */
[----:B------:R-:W-:-:S05]  /*68b50*/  IMAD.MOV.U32 R21, RZ, RZ, R3 ;  /* 0x000000ffff157224 */ /* 0x000fca00078e0003 */
[----:B------:R0:W-:Y:S04]  /*68b60*/  STL.64 [R1+0x5e00], R20 ;  /* 0x005e001401007387 */ /* 0x0001e80000100a00 */
[----:B------:R-:W2:Y:S04]  /*68b70*/  LDL.LU.64 R12, [R1+0x750] ;  /* 0x00075000010c7983 */ /* 0x000ea80000300a00 */
[----:B------:R-:W2:Y:S04]  /*68b80*/  LDL.LU.64 R14, [R1+0x758] ;  /* 0x00075800010e7983 */ /* 0x000ea80000300a00 */
[----:B0-----:R-:W4:Y:S04]  /*68b90*/  LDL.LU.64 R20, [R1+0x730] ;  /* 0x0007300001147983 */ /* 0x001f280000300a00 */
[----:B------:R-:W3:Y:S04]  /*68ba0*/  LDL.LU.64 R22, [R1+0x738] ;  /* 0x0007380001167983 */ /* 0x000ee80000300a00 */
[----:B---3--:R-:W-:Y:S04]  /*68bb0*/  STL.64 [R1+0x5e18], R22 ;  /* 0x005e181601007387 */ /* 0x008fe80000100a00 */
[----:B----4-:R0:W-:Y:S04]  /*68bc0*/  STL.64 [R1+0x5e10], R20 ;  /* 0x005e101401007387 */ /* 0x0101e80000100a00 */
[----:B0-----:R-:W3:Y:S04]  /*68bd0*/  LDL.LU.64 R20, [R1+0x740] ;  /* 0x0007400001147983 */ /* 0x001ee80000300a00 */
[----:B------:R-:W3:Y:S04]  /*68be0*/  LDL.LU.64 R22, [R1+0x748] ;  /* 0x0007480001167983 */ /* 0x000ee80000300a00 */
[----:B------:R-:W-:Y:S04]  /*68bf0*/  STL.64 [R1+0x5d68], R26 ;  /* 0x005d681a01007387 */ /* 0x000fe80000100a00 */
[----:B------:R0:W-:Y:S04]  /*68c00*/  STL.64 [R1+0x5d60], R24 ;  /* 0x005d601801007387 */ /* 0x0001e80000100a00 */
[----:B0-----:R-:W4:Y:S01]  /*68c10*/  LDL.LU.64 R24, [R1+0x90] ;  /* 0x0000900001187983 */ /* 0x001f220000300a00 */
[C---:B--2---:R-:W-:Y:S03]  /*68c20*/  HMMA.16816.F32.BF16 R12, R4.reuse, R8, R12 ;  /* 0x00000008040c723c */ /* 0x044fe6000004180c */
[----:B----4-:R0:W-:Y:S04]  /*68c30*/  STL.64 [R1+0x5de0], R24 ;  /* 0x005de01801007387 */ /* 0x0101e80000100a00 */
[----:B0-----:R-:W2:Y:S04]  /*68c40*/  LDL.LU.64 R24, [R1+0x6a0] ;  /* 0x0006a00001187983 */ /* 0x001ea80000300a00 */
[----:B------:R-:W4:Y:S04]  /*68c50*/  LDL.LU.64 R26, [R1+0x6a8] ;  /* 0x0006a800011a7983 */ /* 0x000f280000300a00 */
[----:B----4-:R-:W-:Y:S04]  /*68c60*/  STL.64 [R1+0x5df8], R26 ;  /* 0x005df81a01007387 */ /* 0x010fe80000100a00 */
[----:B--2---:R0:W-:Y:S04]  /*68c70*/  STL.64 [R1+0x5df0], R24 ;  /* 0x005df01801007387 */ /* 0x0041e80000100a00 */
[----:B0-----:R-:W2:Y:S04]  /*68c80*/  LDL.LU.64 R24, [R1+0x6b0] ;  /* 0x0006b00001187983 */ /* 0x001ea80000300a00 */
[----:B------:R-:W2:Y:S04]  /*68c90*/  LDL.LU.64 R26, [R1+0x6b8] ;  /* 0x0006b800011a7983 */ /* 0x000ea80000300a00 */
[----:B------:R-:W-:Y:S04]  /*68ca0*/  STL.64 [R1+0x5c98], R18 ;  /* 0x005c981201007387 */ /* 0x000fe80000100a00 */
[----:B------:R0:W-:Y:S04]  /*68cb0*/  STL.64 [R1+0x5c90], R16 ;  /* 0x005c901001007387 */ /* 0x0001e80000100a00 */
[----:B0-----:R-:W4:Y:S04]  /*68cc0*/  LDL.LU.64 R16, [R1+0x690] ;  /* 0x0006900001107983 */ /* 0x001f280000300a00 */
[----:B------:R-:W4:Y:S04]  /*68cd0*/  LDL.LU.64 R18, [R1+0x698] ;  /* 0x0006980001127983 */ /* 0x000f280000300a00 */
[----:B------:R0:W-:Y:S04]  /*68ce0*/  STL.64 [R1+0x1d0], R12 ;  /* 0x0001d00c01007387 */ /* 0x0001e80000100a00 */
[----:B------:R3:W-:Y:S04]  /*68cf0*/  STL.64 [R1+0x1d8], R14 ;  /* 0x0001d80e01007387 */ /* 0x0007e80000100a00 */
[----:B0-----:R-:W3:Y:S04]  /*68d00*/  LDL.LU.64 R12, [R1+0x5e20] ;  /* 0x005e2000010c7983 */ /* 0x001ee80000300a00 */
[----:B------:R-:W-:Y:S01]  /*68d10*/  STL.64 [R1+0x5d80], R8 ;  /* 0x005d800801007387 */ /* 0x000fe20000100a00 */
[----:B---3--:R-:W-:Y:S03]  /*68d20*/  HMMA.16816.F32.BF16 R12, R4, R12, R20 ;  /* 0x0000000c040c723c */ /* 0x008fe60000041814 */
[----:B------:R-:W3:Y:S04]  /*68d30*/  LDL.LU.64 R22, [R1+0x5e18] ;  /* 0x005e180001167983 */ /* 0x000ee80000300a00 */
[----:B------:R-:W3:-:S15]  /*68d40*/  LDL.LU.64 R20, [R1+0x5e10] ;  /* 0x005e100001147983 */ /* 0x000ede0000300a00 */
[----:B------:R-:W-:-:S01]  /*68d50*/  NOP ;  /* 0x0000000000007918 */ /* 0x000fc20000000000 */
[----:B------:R0:W-:Y:S04]  /*68d60*/  STL.64 [R1+0x1c0], R12 ;  /* 0x0001c00c01007387 */ /* 0x0001e80000100a00 */
[----:B------:R3:W-:Y:S04]  /*68d70*/  STL.64 [R1+0x1c8], R14 ;  /* 0x0001c80e01007387 */ /* 0x0007e80000100a00 */
[----:B0-----:R-:W3:Y:S02]  /*68d80*/  LDL.LU.64 R12, [R1+0x5e08] ;  /* 0x005e0800010c7983 */ /* 0x001ee40000300a00 */
[----:B---3--:R-:W-:Y:S02]  /*68d90*/  HMMA.16816.F32.BF16 R12, R4, R12, R20 ;  /* 0x0000000c040c723c */ /* 0x008fe40000041814 */
[----:B------:R-:W2:-:S15]  /*68da0*/  LDL.LU.64 R20, [R1+0x5e00] ;  /* 0x005e000001147983 */ /* 0x000e9e0000300a00 */
[----:B------:R-:W-:-:S06]  /*68db0*/  NOP ;  /* 0x0000000000007918 */ /* 0x000fcc0000000000 */
[----:B------:R0:W-:Y:S04]  /*68dc0*/  STL.64 [R1+0x1b0], R12 ;  /* 0x0001b00c01007387 */ /* 0x0001e80000100a00 */
[----:B------:R1:W-:Y:S04]  /*68dd0*/  STL.64 [R1+0x1b8], R14 ;  /* 0x0001b80e01007387 */ /* 0x0003e80000100a00 */
[----:B0-----:R-:W3:Y:S04]  /*68de0*/  LDL.LU.64 R12, [R1+0x680] ;  /* 0x00068000010c7983 */ /* 0x001ee80000300a00 */
[----:B-1----:R-:W3:Y:S01]  /*68df0*/  LDL.LU.64 R14, [R1+0x688] ;  /* 0x00068800010e7983 */ /* 0x002ee20000300a00 */
[----:B--2---:R-:W-:Y:S03]  /*68e00*/  HMMA.16816.F32.BF16 R20, R4, R20, R24 ;  /* 0x000000140414723c */ /* 0x004fe60000041818 */
[----:B------:R-:W2:Y:S04]  /*68e10*/  LDL.LU.64 R26, [R1+0x5df8] ;  /* 0x005df800011a7983 */ /* 0x000ea80000300a00 */
[----:B------:R-:W2:-:S15]  /*68e20*/  LDL.LU.64 R24, [R1+0x5df0] ;  /* 0x005df00001187983 */ /* 0x000e9e0000300a00 */
[----:B------:R-:W-:-:S01]  /*68e30*/  NOP ;  /* 0x0000000000007918 */ /* 0x000fc20000000000 */
[----:B------:R0:W-:Y:S04]  /*68e40*/  STL.64 [R1+0x1a0], R20 ;  /* 0x0001a01401007387 */ /* 0x0001e80000100a00 */
[----:B------:R-:W-:Y:S04]  /*68e50*/  STL.64 [R1+0x1a8], R22 ;  /* 0x0001a81601007387 */ /* 0x000fe80000100a00 */
[----:B0-----:R-:W2:Y:S02]  /*68e60*/  LDL.LU.64 R20, [R1+0x5de8] ;  /* 0x005de80001147983 */ /* 0x001ea40000300a00 */
[----:B--2---:R-:W-:Y:S06]  /*68e70*/  HMMA.16816.F32.BF16 R24, R4, R20, R24 ;  /* 0x000000140418723c */ /* 0x004fec0000041818 */
[----:B------:R-:W-:-:S02]  /*68e80*/  IMAD.MOV.U32 R28, RZ, RZ, R20 ;  /* 0x000000ffff1c7224 */ /* 0x000fc400078e0014 */
[----:B------:R-:W-:-:S15]  /*68e90*/  IMAD.MOV.U32 R3, RZ, RZ, R21 ;  /* 0x000000ffff037224 */ /* 0x000fde00078e0015 */
[----:B------:R0:W-:Y:S04]  /*68ea0*/  STL.64 [R1+0x190], R24 ;  /* 0x0001901801007387 */ /* 0x0001e80000100a00 */
[----:B------:R-:W-:Y:S04]  /*68eb0*/  STL.64 [R1+0x198], R26 ;  /* 0x0001981a01007387 */ /* 0x000fe80000100a00 */
[----:B0-----:R-:W2:Y:S04]  /*68ec0*/  LDL.LU.64 R24, [R1+0x5de0] ;  /* 0x005de00001187983 */ /* 0x001ea80000300a00 */
[----:B------:R-:W4:Y:S04]  /*68ed0*/  LDL.LU.64 R22, [R1+0x5dd8] ;  /* 0x005dd80001167983 */ /* 0x000f280000300a00 */
[----:B------:R-:W3:Y:S04]  /*68ee0*/  LDL.LU.64 R20, [R1+0x5dd0] ;  /* 0x005dd00001147983 */ /* 0x000ee80000300a00 */
[----:B------:R-:W-:Y:S01]  /*68ef0*/  STL.64 [R1+0x5da0], R10 ;  /* 0x005da00a01007387 */ /* 0x000fe20000100a00 */
[----:B----4-:R-:W-:-:S02]  /*68f00*/  IMAD.MOV.U32 R8, RZ, RZ, R23 ;  /* 0x000000ffff087224 */ /* 0x010fc400078e0017 */
[----:B------:R-:W-:Y:S01]  /*68f10*/  IMAD.MOV.U32 R9, RZ, RZ, R22 ;  /* 0x000000ffff097224 */ /* 0x000fe200078e0016 */
[----:B---3--:R-:W-:Y:S04]  /*68f20*/  HMMA.16816.F32.BF16 R16, R4, R20, R16 ;  /* 0x000000140410723c */ /* 0x008fe80000041810 */
[----:B------:R0:W-:Y:S04]  /*68f30*/  STL.64 [R1+0x5d98], R8 ;  /* 0x005d980801007387 */ /* 0x0001e80000100a00 */
[----:B0-----:R-:W3:-:S15]  /*68f40*/  LDL.LU.64 R8, [R1+0x80] ;  /* 0x0000800001087983 */ /* 0x001ede0000300a00 */
[----:B------:R0:W-:Y:S04]  /*68f50*/  STL.64 [R1+0x180], R16 ;  /* 0x0001801001007387 */ /* 0x0001e80000100a00 */
[----:B------:R-:W-:Y:S01]  /*68f60*/  STL.64 [R1+0x188], R18 ;  /* 0x0001881201007387 */ /* 0x000fe20000100a00 */
[----:B0-----:R-:W-:Y:S02]  /*68f70*/  IMAD.MOV.U32 R17, RZ, RZ, R20 ;  /* 0x000000ffff117224 */ /* 0x001fe400078e0014 */
[----:B------:R-:W-:Y:S02]  /*68f80*/  IMAD.MOV.U32 R16, RZ, RZ, R21 ;  /* 0x000000ffff107224 */ /* 0x000fe400078e0015 */
[----:B------:R-:W4:Y:S04]  /*68f90*/  LDL.LU.64 R20, [R1+0x5dc8] ;  /* 0x005dc80001147983 */ /* 0x000f280000300a00 */
[----:B------:R-:W-:Y:S04]  /*68fa0*/  STL [R1+0x5d24], R16 ;  /* 0x005d241001007387 */ /* 0x000fe80000100800 */
[----:B------:R0:W-:Y:S04]  /*68fb0*/  STL [R1+0x5d20], R17 ;  /* 0x005d201101007387 */ /* 0x0001e80000100800 */
[----:B0-----:R-:W2:Y:S04]  /*68fc0*/  LDL.LU.64 R16, [R1+0x670] ;  /* 0x0006700001107983 */ /* 0x001ea80000300a00 */
[----:B------:R-:W2:Y:S01]  /*68fd0*/  LDL.LU.64 R18, [R1+0x678] ;  /* 0x0006780001127983 */ /* 0x000ea20000300a00 */
[C---:B----4-:R-:W-:Y:S03]  /*68fe0*/  HMMA.16816.F32.BF16 R20, R4.reuse, R20, R12 ;  /* 0x000000140414723c */ /* 0x050fe6000004180c */
[----:B------:R-:W4:Y:S04]  /*68ff0*/  LDL.LU.64 R14, [R1+0x5dc0] ;  /* 0x005dc000010e7983 */ /* 0x000f280000300a00 */
[----:B------:R-:W3:Y:S01]  /*69000*/  LDL.LU.64 R12, [R1+0x5db8] ;  /* 0x005db800010c7983 */ /* 0x000ee20000300a00 */
[----:B--2---:R-:W-:-:S15]  /*69010*/  HMMA.16816.F32.BF16 R16, R4, R24, R16 ;  /* 0x000000180410723c */ /* 0x004fde0000041810 */
[----:B------:R0:W-:Y:S04]  /*69020*/  STL.64 [R1+0x170], R20 ;  /* 0x0001701401007387 */ /* 0x0001e80000100a00 */
[----:B------:R-:W-:Y:S04]  /*69030*/  STL.64 [R1+0x178], R22 ;  /* 0x0001781601007387 */ /* 0x000fe80000100a00 */
[----:B0-----:R-:W2:Y:S04]  /*69040*/  LDL.LU R20, [R1+0x5db0] ;  /* 0x005db00001147983 */ /* 0x001ea80000300800 */
[----:B------:R0:W-:Y:S04]  /*69050*/  STL.64 [R1+0x160], R16 ;  /* 0x0001601001007387 */ /* 0x0001e80000100a00 */
[----:B------:R-:W-:Y:S01]  /*69060*/  STL.64 [R1+0x168], R18 ;  /* 0x0001681201007387 */ /* 0x000fe20000100a00 */
[----:B0-----:R-:W-:-:S02]  /*69070*/  IMAD.MOV.U32 R16, RZ, RZ, R24 ;  /* 0x000000ffff107224 */ /* 0x001fc400078e0018 */
[----:B------:R-:W-:-:S05]  /*69080*/  IMAD.MOV.U32 R17, RZ, RZ, R25 ;  /* 0x000000ffff117224 */ /* 0x000fca00078e0019 */
[----:B------:R0:W-:Y:S04]  /*69090*/  STL.64 [R1+0x5da8], R16 ;  /* 0x005da81001007387 */ /* 0x0001e80000100a00 */
[----:B0-----:R-:W2:Y:S04]  /*690a0*/  LDL.LU.64 R16, [R1+0x6e0] ;  /* 0x0006e00001107983 */ /* 0x001ea80000300a00 */
[----:B------:R-:W2:Y:S01]  /*690b0*/  LDL.LU.64 R18, [R1+0x6e8] ;  /* 0x0006e80001127983 */ /* 0x000ea20000300a00 */
[----:B----4-:R-:W-:Y:S02]  /*690c0*/  IMAD.MOV.U32 R24, RZ, RZ, R15 ;  /* 0x000000ffff187224 */ /* 0x010fe400078e000f */
[----:B------:R-:W-:-:S05]  /*690d0*/  IMAD.MOV.U32 R25, RZ, RZ, R14 ;  /* 0x000000ffff197224 */ /* 0x000fca00078e000e */
[----:B------:R3:W-:Y:S02]  /*690e0*/  STL.64 [R1+0x5d78], R24 ;  /* 0x005d781801007387 */ /* 0x0007e40000100a00 */
[----:B---3--:R-:W-:Y:S02]  /*690f0*/  IMAD.MOV.U32 R24, RZ, RZ, R13 ;  /* 0x000000ffff187224 */ /* 0x008fe400078e000d */
[----:B------:R-:W-:Y:S02]  /*69100*/  IMAD.MOV.U32 R25, RZ, RZ, R12 ;  /* 0x000000ffff197224 */ /* 0x000fe400078e000c */
[----:B------:R-:W3:Y:S04]  /*69110*/  LDL.LU.64 R12, [R1+0x6d0] ;  /* 0x0006d000010c7983 */ /* 0x000ee80000300a00 */
[----:B------:R-:W3:Y:S04]  /*69120*/  LDL.LU.64 R14, [R1+0x6d8] ;  /* 0x0006d800010e7983 */ /* 0x000ee80000300a00 */
[----:B--2---:R-:W0:Y:S01]  /*69130*/  LDSM.16.MT88.4 R20, [R20+UR5+0x40400] ;  /* 0x040400051414783b */ /* 0x004e220008004200 */
[----:B------:R-:W-:Y:S03]  /*69140*/  HMMA.16816.F32.BF16 R16, R4, R8, R16 ;  /* 0x000000080410723c */ /* 0x000fe60000041810 */
[----:B0-----:R-:W-:Y:S04]  /*69150*/  STL.64 [R1+0x5b30], R22 ;  /* 0x005b301601007387 */ /* 0x001fe80000100a00 */
[----:B------:R0:W-:Y:S04]  /*69160*/  STL.64 [R1+0x5b28], R20 ;  /* 0x005b281401007387 */ /* 0x0001e80000100a00 */
[----:B0-----:R-:W2:Y:S04]  /*69170*/  LDL.LU R20, [R1+0x60] ;  /* 0x0000600001147983 */ /* 0x001ea80000300800 */
[----:B------:R-:W2:Y:S04]  /*69180*/  LDL.LU R21, [R1+0x64] ;  /* 0x0000640001157983 */ /* 0x000ea80000300800 */
[----:B------:R-:W4:Y:S04]  /*69190*/  LDL R22, [R1+0x68] ;  /* 0x0000680001167983 */ /* 0x000f280000100800 */
[----:B------:R-:W4:Y:S04]  /*691a0*/  LDL R23, [R1+0x6c] ;  /* 0x00006c0001177983 */ /* 0x000f280000100800 */
[----:B------:R0:W-:Y:S04]  /*691b0*/  STL.64 [R1+0x150], R16 ;  /* 0x0001501001007387 */ /* 0x0001e80000100a00 */
[----:B------:R1:W-:Y:S04]  /*691c0*/  STL.64 [R1+0x158], R18 ;  /* 0x0001581201007387 */ /* 0x0003e80000100a00 */
[----:B0-----:R-:W3:Y:S04]  /*691d0*/  LDL.LU.64 R16, [R1+0x5da8] ;  /* 0x005da80001107983 */ /* 0x001ee80000300a00 */
[----:B------:R-:W2:Y:S01]  /*691e0*/  LDL.LU.64 R10, [R1+0x5da0] ;  /* 0x005da000010a7983 */ /* 0x000ea20000300a00 */
[----:B-1----:R-:W-:-:S02]  /*691f0*/  IMAD.MOV.U32 R19, RZ, RZ, R8 ;  /* 0x000000ffff137224 */ /* 0x002fc400078e0008 */
[----:B------:R-:W-:Y:S02]  /*69200*/  IMAD.MOV.U32 R18, RZ, RZ, R9 ;  /* 0x000000ffff127224 */ /* 0x000fe400078e0009 */
[----:B------:R-:W4:Y:S04]  /*69210*/  LDL.LU.64 R8, [R1+0x5d98] ;  /* 0x005d980001087983 */ /* 0x000f280000300a00 */
[----:B------:R-:W-:Y:S04]  /*69220*/  STL.64 [R1+0x5d30], R18 ;  /* 0x005d301201007387 */ /* 0x000fe80000100a00 */
[----:B---3--:R2:W-:Y:S02]  /*69230*/  STL.64 [R1+0x5d28], R16 ;  /* 0x005d281001007387 */ /* 0x0085e40000100a00 */
[----:B--2---:R-:W-:-:S02]  /*69240*/  IMAD.MOV.U32 R16, RZ, RZ, R11 ;  /* 0x000000ffff107224 */ /* 0x004fc400078e000b */
[----:B------:R-:W-:-:S05]  /*69250*/  IMAD.MOV.U32 R17, RZ, RZ, R10 ;  /* 0x000000ffff117224 */ /* 0x000fca00078e000a */
[----:B------:R0:W-:Y:S04]  /*69260*/  STL.64 [R1+0x5d70], R16 ;  /* 0x005d701001007387 */ /* 0x0001e80000100a00 */
[----:B0-----:R-:W2:Y:S04]  /*69270*/  LDL.LU.64 R16, [R1+0x660] ;  /* 0x0006600001107983 */ /* 0x001ea80000300a00 */
[----:B------:R-:W2:Y:S01]  /*69280*/  LDL.LU.64 R18, [R1+0x668] ;  /* 0x0006680001127983 */ /* 0x000ea20000300a00 */
[----:B----4-:R-:W-:Y:S03]  /*69290*/  HMMA.16816.F32.BF16 R8, R4, R8, R12 ;  /* 0x000000080408723c */ /* 0x010fe6000004180c */
[----:B------:R-:W3:Y:S04]  /*692a0*/  LDL.LU.64 R14, [R1+0x5d90] ;  /* 0x005d9000010e7983 */ /* 0x000ee80000300a00 */
[----:B------:R-:W3:-:S15]  /*692b0*/  LDL.LU.64 R12, [R1+0x5d88] ;  /* 0x005d8800010c7983 */ /* 0x000ede0000300a00 */
[----:B------:R-:W-:-:S01]  /*692c0*/  NOP ;  /* 0x0000000000007918 */ /* 0x000fc20000000000 */
[----:B------:R0:W-:Y:S04]  /*692d0*/  STL.64 [R1+0x140], R8 ;  /* 0x0001400801007387 */ /* 0x0001e80000100a00 */
[----:B------:R1:W-:Y:S04]  /*692e0*/  STL.64 [R1+0x148], R10 ;  /* 0x0001480a01007387 */ /* 0x0003e80000100a00 */
[----:B0-----:R-:W3:Y:S04]  /*692f0*/  LDL.LU.64 R8, [R1+0x6f0] ;  /* 0x0006f00001087983 */ /* 0x001ee80000300a00 */
[----:B-1----:R-:W3:Y:S01]  /*69300*/  LDL.LU.64 R10, [R1+0x6f8] ;  /* 0x0006f800010a7983 */ /* 0x002ee20000300a00 */
[----:B--2---:R-:W-:-:S15]  /*69310*/  HMMA.16816.F32.BF16 R16, R4, R20, R16 ;  /* 0x000000140410723c */ /* 0x004fde0000041810 */
[----:B------:R-:W-:-:S08]  /*69320*/  NOP ;  /* 0x0000000000007918 */ /* 0x000fd00000000000 */
[----:B------:R0:W-:Y:S04]  /*69330*/  STL.64 [R1+0x130], R16 ;  /* 0x0001301001007387 */ /* 0x0001e80000100a00 */
[----:B------:R1:W-:Y:S04]  /*69340*/  STL.64 [R1+0x138], R18 ;  /* 0x0001381201007387 */ /* 0x0003e80000100a00 */
[----:B0-----:R-:W2:Y:S04]  /*69350*/  LDL.LU.64 R16, [R1+0x6c0] ;  /* 0x0006c00001107983 */ /* 0x001ea80000300a00 */
[----:B-1----:R-:W2:Y:S04]  /*69360*/  LDL.LU.64 R18, [R1+0x6c8] ;  /* 0x0006c80001127983 */ /* 0x002ea80000300a00 */
[----:B------:R-:W-:Y:S04]  /*69370*/  STL.64 [R1+0x5ca8], R22 ;  /* 0x005ca81601007387 */ /* 0x000fe80000100a00 */
[----:B------:R0:W-:Y:S04]  /*69380*/  STL.64 [R1+0x5ca0], R20 ;  /* 0x005ca01401007387 */ /* 0x0001e80000100a00 */
[----:B0-----:R-:W4:Y:S04]  /*69390*/  LDL.LU.64 R20, [R1+0x700] ;  /* 0x0007000001147983 */ /* 0x001f280000300a00 */
[----:B------:R-:W4:Y:S01]  /*693a0*/  LDL.LU.64 R22, [R1+0x708] ;  /* 0x0007080001167983 */ /* 0x000f220000300a00 */
[----:B------:R-:W-:-:S02]  /*693b0*/  IMAD.MOV.U32 R4, RZ, RZ, R2 ;  /* 0x000000ffff047224 */ /* 0x000fc400078e0002 */
[----:B------:R-:W-:Y:S01]  /*693c0*/  IMAD.MOV.U32 R5, RZ, RZ, R0 ;  /* 0x000000ffff057224 */ /* 0x000fe200078e0000 */
[----:B---3--:R-:W-:-:S15]  /*693d0*/  HMMA.16816.F32.BF16 R24, R12, R24, R8 ;  /* 0x000000180c18723c */ /* 0x008fde0000041808 */
[----:B------:R-:W-:-:S09]  /*693e0*/  NOP ;  /* 0x0000000000007918 */ /* 0x000fd20000000000 */
[----:B------:R-:W-:Y:S01]  /*693f0*/  IMAD.MOV.U32 R10, RZ, RZ, R25 ;  /* 0x000000ffff0a7224 */ /* 0x000fe200078e0019 */
[----:B----4-:R-:W-:-:S15]  /*69400*/  HMMA.16816.F32.BF16 R4, R12, R4, R20 ;  /* 0x000000040c04723c */ /* 0x010fde0000041814 */
[----:B------:R-:W-:-:S08]  /*69410*/  NOP ;  /* 0x0000000000007918 */ /* 0x000fd00000000000 */
[----:B------:R0:W-:Y:S01]  /*69420*/  STL [R1+0x120], R4 ;  /* 0x0001200401007387 */ /* 0x0001e20000100800 */
[----:B------:R-:W-:Y:S02]  /*69430*/  IMAD.MOV.U32 R0, RZ, RZ, R7 ;  /* 0x000000ffff007224 */ /* 0x000fe400078e0007 */
[----:B------:R-:W-:Y:S01]  /*69440*/  IMAD.MOV.U32 R2, RZ, RZ, R6 ;  /* 0x000000ffff027224 */ /* 0x000fe200078e0006 */
[----:B------:R-:W3:Y:S01]  /*69450*/  LDL.LU.64 R20, [R1+0x650] ;  /* 0x0006500001147983 */ /* 0x000ee20000300a00 */
[----:B------:R-:W-:-:S03]  /*69460*/  IMAD.MOV.U32 R29, RZ, RZ, R5 ;  /* 0x000000ffff1d7224 */ /* 0x000fc600078e0005 */
[----:B------:R-:W3:Y:S04]  /*69470*/  LDL.LU.64 R22, [R1+0x658] ;  /* 0x0006580001167983 */ /* 0x000ee80000300a00 */
[----:B0-----:R-:W4:Y:S04]  /*69480*/  LDL.LU.64 R4, [R1+0x640] ;  /* 0x0006400001047983 */ /* 0x001f280000300a00 */
[----:B------:R-:W4:Y:S04]  /*69490*/  LDL.LU.64 R6, [R1+0x648] ;  /* 0x0006480001067983 */ /* 0x000f280000300a00 */
[----:B------:R-:W-:Y:S04]  /*694a0*/  STL [R1+0x5c2c], R0 ;  /* 0x005c2c0001007387 */ /* 0x000fe80000100800 */
[----:B------:R-:W-:Y:S04]  /*694b0*/  STL [R1+0x5c28], R2 ;  /* 0x005c280201007387 */ /* 0x000fe80000100800 */
[----:B------:R-:W-:Y:S04]  /*694c0*/  STL [R1+0x5c24], R29 ;  /* 0x005c241d01007387 */ /* 0x000fe80000100800 */
[----:B------:R-:W4:Y:S04]  /*694d0*/  LDL.LU.64 R8, [R1+0x5d80] ;  /* 0x005d800001087983 */ /* 0x000f280000300a00 */
[----:B------:R0:W-:Y:S04]  /*694e0*/  STL [R1+0x110], R24 ;  /* 0x0001101801007387 */ /* 0x0001e80000100800 */
[----:B------:R2:W-:Y:S04]  /*694f0*/  STL [R1+0x11c], R27 ;  /* 0x00011c1b01007387 */ /* 0x0005e80000100800 */
[----:B0-----:R-:W2:Y:S01]  /*69500*/  LDL.LU.64 R24, [R1+0x5d78] ;  /* 0x005d780001187983 */ /* 0x001ea20000300a00 */
[----:B------:R-:W-:-:S05]  /*69510*/  IMAD.MOV.U32 R11, RZ, RZ, R26 ;  /* 0x000000ffff0b7224 */ /* 0x000fca00078e001a */
[----:B------:R-:W-:Y:S04]  /*69520*/  STL [R1+0x5c34], R11 ;  /* 0x005c340b01007387 */ /* 0x000fe80000100800 */
[----:B------:R-:W-:Y:S01]  /*69530*/  STL [R1+0x5c30], R10 ;  /* 0x005c300a01007387 */ /* 0x000fe20000100800 */
[----:B--2---:R-:W-:Y:S03]  /*69540*/  HMMA.16816.F32.BF16 R24, R12, R24, R16 ;  /* 0x000000180c18723c */ /* 0x004fe60000041810 */
[----:B------:R-:W3:-:S15]  /*69550*/  LDL.LU.64 R16, [R1+0x5d70] ;  /* 0x005d700001107983 */ /* 0x000ede0000300a00 */
[----:B------:R-:W-:-:S05]  /*69560*/  NOP ;  /* 0x0000000000007918 */ /* 0x000fca0000000000 */
[----:B------:R0:W-:Y:S01]  /*69570*/  STL [R1+0x100], R24 ;  /* 0x0001001801007387 */ /* 0x0001e20000100800 */
[----:B------:R-:W-:Y:S02]  /*69580*/  IMAD.MOV.U32 R2, RZ, RZ, R26 ;  /* 0x000000ffff027224 */ /* 0x000fe400078e001a */
[----:B------:R-:W-:Y:S02]  /*69590*/  IMAD.MOV.U32 R29, RZ, RZ, R27 ;  /* 0x000000ffff1d7224 */ /* 0x000fe400078e001b */
[----:B------:R-:W-:Y:S01]  /*695a0*/  IMAD.MOV.U32 R0, RZ, RZ, R25 ;  /* 0x000000ffff007224 */ /* 0x000fe200078e0019 */
[----:B------:R-:W2:Y:S04]  /*695b0*/  LDL.LU.64 R26, [R1+0x5d68] ;  /* 0x005d6800011a7983 */ /* 0x000ea80000300a00 */
[----:B0-----:R-:W4:Y:S04]  /*695c0*/  LDL.LU.64 R24, [R1+0x5d60] ;  /* 0x005d600001187983 */ /* 0x001f280000300a00 */
[----:B------:R0:W-:Y:S04]  /*695d0*/  STL [R1+0x5cdc], R2 ;  /* 0x005cdc0201007387 */ /* 0x0001e80000100800 */
[----:B------:R1:W-:Y:S01]  /*695e0*/  STL [R1+0x5cd8], R0 ;  /* 0x005cd80001007387 */ /* 0x0003e20000100800 */
[C---:B---3--:R-:W-:Y:S06]  /*695f0*/  HMMA.16816.F32.BF16 R16, R12.reuse, R16, R20 ;  /* 0x000000100c10723c */ /* 0x048fec0000041814 */
[----:B----4-:R-:W-:-:S15]  /*69600*/  HMMA.16816.F32.BF16 R4, R12, R24, R4 ;  /* 0x000000180c04723c */ /* 0x010fde0000041804 */
[----:B------:R-:W-:-:S02]  /*69610*/  NOP ;  /* 0x0000000000007918 */ /* 0x000fc40000000000 */
[----:B------:R-:W-:Y:S07]  /*69620*/  STL.64 [R1+0xf0], R16 ;  /* 0x0000f01001007387 */ /* 0x000fee0000100a00 */
[----:B0-----:R-:W-:Y:S02]  /*69630*/  IMAD.MOV.U32 R2, RZ, RZ, R4 ;  /* 0x000000ffff027224 */ /* 0x001fe400078e0004 */
[----:B-1----:R-:W-:Y:S02]  /*69640*/  IMAD.MOV.U32 R0, RZ, RZ, R5 ;  /* 0x000000ffff007224 */ /* 0x002fe400078e0005 */
[----:B------:R-:W-:Y:S01]  /*69650*/  IMAD.MOV.U32 R23, RZ, RZ, R6 ;  /* 0x000000ffff177224 */ /* 0x000fe200078e0006 */
[----:B------:R-:W3:Y:S01]  /*69660*/  LDL.LU.64 R4, [R1+0x630] ;  /* 0x0006300001047983 */ /* 0x000ee20000300a00 */
[----:B------:R-:W-:-:S03]  /*69670*/  IMAD.MOV.U32 R22, RZ, RZ, R7 ;  /* 0x000000ffff167224 */ /* 0x000fc600078e0007 */
[----:B------:R-:W3:Y:S04]  /*69680*/  LDL.LU.64 R6, [R1+0x638] ;  /* 0x0006380001067983 */ /* 0x000ee80000300a00 */
[----:B--2---:R0:W-:Y:S04]  /*69690*/  STL.64 [R1+0x5d40], R26 ;  /* 0x005d401a01007387 */ /* 0x0041e80000100a00 */
[----:B------:R-:W2:Y:S04]  /*696a0*/  LDL.LU.64 R24, [R1+0x610] ;  /* 0x0006100001187983 */ /* 0x000ea80000300a00 */
[----:B0-----:R-:W4:Y:S04]  /*696b0*/  LDL.LU.64 R26, [R1+0x618] ;  /* 0x00061800011a7983 */ /* 0x001f280000300a00 */
[----:B----4-:R-:W-:Y:S04]  /*696c0*/  STL.64 [R1+0x5d50], R26 ;  /* 0x005d501a01007387 */ /* 0x010fe80000100a00 */
[----:B--2---:R0:W-:Y:S04]  /*696d0*/  STL.64 [R1+0x5d48], R24 ;  /* 0x005d481801007387 */ /* 0x0041e80000100a00 */
[----:B0-----:R-:W2:Y:S04]  /*696e0*/  LDL.LU R24, [R1+0x50] ;  /* 0x0000500001187983 */ /* 0x001ea80000300800 */
[----:B------:R-:W2:Y:S04]  /*696f0*/  LDL.LU R25, [R1+0x54] ;  /* 0x0000540001197983 */ /* 0x000ea80000300800 */
[----:B------:R-:W-:Y:S04]  /*69700*/  STL.64 [R1+0x5d38], R22 ;  /* 0x005d381601007387 */ /* 0x000fe80000100a00 */
[----:B------:R-:W4:Y:S04]  /*69710*/  LDL.LU R20, [R1+0x40] ;  /* 0x0000400001147983 */ /* 0x000f280000300800 */
[----:B------:R-:W4:Y:S01]  /*69720*/  LDL.LU R21, [R1+0x44] ;  /* 0x0000440001157983 */ /* 0x000f220000300800 */
[----:B---3--:R-:W-:Y:S03]  /*69730*/  HMMA.16816.F32.BF16 R4, R12, R8, R4 ;  /* 0x000000080c04723c */ /* 0x008fe60000041804 */
[----:B----4-:R0:W-:Y:S04]  /*69740*/  STL.64 [R1+0x5d58], R20 ;  /* 0x005d581401007387 */ /* 0x0101e80000100a00 */
[----:B0-----:R-:W2:Y:S04]  /*69750*/  LDL.LU.64 R20, [R1+0x620] ;  /* 0x0006200001147983 */ /* 0x001ea80000300a00 */
[----:B------:R-:W2:Y:S01]  /*69760*/  LDL.LU.64 R22, [R1+0x628] ;  /* 0x0006280001167983 */ /* 0x000ea20000300a00 */
[----:B------:R-:W-:-:S02]  /*69770*/  IMAD.MOV.U32 R11, RZ, RZ, R18 ;  /* 0x000000ffff0b7224 */ /* 0x000fc400078e0012 */
[----:B------:R-:W-:Y:S01]  /*69780*/  IMAD.MOV.U32 R10, RZ, RZ, R19 ;  /* 0x000000ffff0a7224 */ /* 0x000fe200078e0013 */
[----:B------:R-:W3:Y:S04]  /*69790*/  LDL.LU.64 R16, [R1+0x600] ;  /* 0x0006000001107983 */ /* 0x000ee80000300a00 */
[----:B------:R-:W3:Y:S04]  /*697a0*/  LDL.LU.64 R18, [R1+0x608] ;  /* 0x0006080001127983 */ /* 0x000ee80000300a00 */
[----:B------:R-:W-:Y:S04]  /*697b0*/  STL.64 [R1+0x5c70], R10 ;  /* 0x005c700a01007387 */ /* 0x000fe80000100a00 */
[----:B------:R-:W-:Y:S04]  /*697c0*/  STL.64 [R1+0x5ab8], R6 ;  /* 0x005ab80601007387 */ /* 0x000fe80000100a00 */
[----:B------:R0:W-:Y:S04]  /*697d0*/  STL.64 [R1+0x5ab0], R4 ;  /* 0x005ab00401007387 */ /* 0x0001e80000100a00 */
[----:B0-----:R-:W4:Y:S04]  /*697e0*/  LDL.LU.64 R4, [R1+0x5f0] ;  /* 0x0005f00001047983 */ /* 0x001f280000300a00 */
[----:B------:R-:W4:Y:S01]  /*697f0*/  LDL.LU.64 R6, [R1+0x5f8] ;  /* 0x0005f80001067983 */ /* 0x000f220000300a00 */
[----:B--2---:R-:W-:Y:S03]  /*69800*/  HMMA.16816.F32.BF16 R24, R12, R24, R20 ;  /* 0x000000180c18723c */ /* 0x004fe60000041814 */
[----:B------:R-:W2:-:S15]  /*69810*/  LDL.LU.64 R20, [R1+0x5d58] ;  /* 0x005d580001147983 */ /* 0x000e9e0000300a00 */
[----:B------:R-:W-:-:S05]  /*69820*/  NOP ;  /* 0x0000000000007918 */ /* 0x000fca0000000000 */
[----:B------:R-:W-:Y:S04]  /*69830*/  STL.64 [R1+0x230], R24 ;  /* 0x0002301801007387 */ /* 0x000fe80000100a00 */
[----:B------:R0:W-:Y:S04]  /*69840*/  STL.64 [R1+0x238], R26 ;  /* 0x0002381a01007387 */ /* 0x0001e80000100a00 */
[----:B0-----:R-:W2:Y:S04]  /*69850*/  LDL.LU.64 R26, [R1+0x5d50] ;  /* 0x005d5000011a7983 */ /* 0x001ea80000300a00 */
[----:B------:R-:W2:Y:S01]  /*69860*/  LDL.LU.64 R24, [R1+0x5d48] ;  /* 0x005d480001187983 */ /* 0x000ea20000300a00 */
[----:B------:R-:W-:Y:S01]  /*69870*/  IMAD.MOV.U32 R9, RZ, RZ, R3 ;  /* 0x000000ffff097224 */ /* 0x000fe200078e0003 */
[----:B--2---:R-:W-:Y:S02]  /*69880*/  HMMA.16816.F32.BF16 R20, R12, R20, R24 ;  /* 0x000000140c14723c */ /* 0x004fe40000041818 */
[----:B------:R-:W2:-:S15]  /*69890*/  LDL.LU.64 R26, [R1+0x5d40] ;  /* 0x005d4000011a7983 */ /* 0x000e9e0000300a00 */
[----:B------:R-:W-:-:S07]  /*698a0*/  NOP ;  /* 0x0000000000007918 */ /* 0x000fce0000000000 */
[----:B------:R-:W-:Y:S02]  /*698b0*/  IMAD.MOV.U32 R25, RZ, RZ, R21 ;  /* 0x000000ffff197224 */ /* 0x000fe400078e0015 */
[----:B------:R-:W-:Y:S02]  /*698c0*/  IMAD.MOV.U32 R24, RZ, RZ, R22 ;  /* 0x000000ffff187224 */ /* 0x000fe400078e0016 */
[----:B------:R-:W-:Y:S02]  /*698d0*/  IMAD.MOV.U32 R3, RZ, RZ, R23 ;  /* 0x000000ffff037224 */ /* 0x000fe400078e0017 */
[----:B------:R-:W3:Y:S04]  /*698e0*/  LDL.LU.64 R22, [R1+0x5d38] ;  /* 0x005d380001167983 */ /* 0x000ee80000300a00 */
[----:B--2---:R-:W-:Y:S04]  /*698f0*/  STL.64 [R1+0x5c40], R26 ;  /* 0x005c401a01007387 */ /* 0x004fe80000100a00 */
[----:B------:R0:W-:Y:S04]  /*69900*/  STL.64 [R1+0x5c38], R24 ;  /* 0x005c381801007387 */ /* 0x0001e80000100a00 */
[----:B0-----:R-:W3:Y:S04]  /*69910*/  LDL.LU R24, [R1+0xd0] ;  /* 0x0000d00001187983 */ /* 0x001ee80000300800 */
[----:B------:R-:W3:Y:S01]  /*69920*/  LDL.LU R25, [R1+0xd4] ;  /* 0x0000d40001197983 */ /* 0x000ee20000300800 */
[----:B------:R-:W-:-:S07]  /*69930*/  IMAD.MOV.U32 R8, RZ, RZ, R28 ;  /* 0x000000ffff087224 */ /* 0x000fce00078e001c */
[----:B----4-:R-:W-:Y:S01]  /*69940*/  HMMA.16816.F32.BF16 R4, R12, R8, R4 ;  /* 0x000000080c04723c */ /* 0x010fe20000041804 */
[----:B------:R-:W-:-:S05]  /*69950*/  IMAD.MOV.U32 R28, RZ, RZ, R20 ;  /* 0x000000ffff1c7224 */ /* 0x000fca00078e0014 */
[----:B---3--:R-:W-:Y:S01]  /*69960*/  HMMA.16816.F32.BF16 R24, R12, R24, R16 ;  /* 0x000000180c18723c */ /* 0x008fe20000041810 */
[----:B------:R-:W2:Y:S04]  /*69970*/  LDL.LU.64 R18, [R1+0x5d30] ;  /* 0x005d300001127983 */ /* 0x000ea80000300a00 */
[----:B------:R-:W3:Y:S04]  /*69980*/  LDL.LU.64 R16, [R1+0x5d28] ;  /* 0x005d280001107983 */ /* 0x000ee80000300a00 */
[----:B------:R-:W4:-:S14]  /*69990*/  LDL.LU R20, [R1+0x70] ;  /* 0x0000700001147983 */ /* 0x000f1c0000300800 */
[----:B------:R-:W-:Y:S04]  /*699a0*/  STL.64 [R1+0x250], R24 ;  /* 0x0002501801007387 */ /* 0x000fe80000100a00 */
[----:B------:R-:W-:Y:S04]  /*699b0*/  STL.64 [R1+0x258], R26 ;  /* 0x0002581a01007387 */ /* 0x000fe80000100a00 */
[----:B------:R3:W-:Y:S04]  /*699c0*/  STL.64 [R1+0x270], R4 ;  /* 0x0002700401007387 */ /* 0x0007e80000100a00 */
[----:B------:R-:W-:Y:S04]  /*699d0*/  STL.64 [R1+0x278], R6 ;  /* 0x0002780601007387 */ /* 0x000fe80000100a00 */
[----:B------:R-:W4:Y:S01]  /*699e0*/  LDL.LU R21, [R1+0x74] ;  /* 0x0000740001157983 */ /* 0x000f220000300800 */
[----:B---3--:R-:W-:-:S02]  /*699f0*/  IMAD.MOV.U32 R4, RZ, RZ, R16 ;  /* 0x000000ffff047224 */ /* 0x008fc400078e0010 */
[----:B------:R-:W-:Y:S01]  /*69a00*/  IMAD.MOV.U32 R5, RZ, RZ, R17 ;  /* 0x000000ffff057224 */ /* 0x000fe200078e0011 */
[----:B------:R-:W3:Y:S04]  /*69a10*/  LDL.LU R16, [R1+0x5d24] ;  /* 0x005d240001107983 */ /* 0x000ee80000300800 */
[----:B------:R-:W3:Y:S04]  /*69a20*/  LDL.LU R17, [R1+0x5d20] ;  /* 0x005d200001117983 */ /* 0x000ee80000300800 */
[----:B------:R0:W-:Y:S04]  /*69a30*/  STL.64 [R1+0x5cf0], R4 ;  /* 0x005cf00401007387 */ /* 0x0001e80000100a00 */
[----:B----4-:R2:W-:Y:S04]  /*69a40*/  STL.64 [R1+0x5cc0], R20 ;  /* 0x005cc01401007387 */ /* 0x0105e80000100a00 */
[----:B------:R-:W4:Y:S04]  /*69a50*/  LDL.LU R24, [R1+0x1f0] ;  /* 0x0001f00001187983 */ /* 0x000f280000300800 */
[----:B------:R-:W4:Y:S04]  /*69a60*/  LDL.LU R25, [R1+0x1f4] ;  /* 0x0001f40001197983 */ /* 0x000f280000300800 */
[----:B------:R-:W4:Y:S04]  /*69a70*/  LDL.LU R26, [R1+0x1f8] ;  /* 0x0001f800011a7983 */ /* 0x000f280000300800 */
[----:B------:R-:W4:Y:S04]  /*69a80*/  LDL.LU R27, [R1+0x1fc] ;  /* 0x0001fc00011b7983 */ /* 0x000f280000300800 */
[----:B0-----:R-:W3:Y:S04]  /*69a90*/  LDL.LU R4, [R1+0xa0] ;  /* 0x0000a00001047983 */ /* 0x001ee80000300800 */
[----:B------:R-:W3:Y:S01]  /*69aa0*/  LDL.LU R5, [R1+0xa4] ;  /* 0x0000a40001057983 */ /* 0x000ee20000300800 */
[----:B--2---:R-:W-:-:S02]  /*69ab0*/  IMAD.MOV.U32 R20, RZ, RZ, R19 ;  /* 0x000000ffff147224 */ /* 0x004fc400078e0013 */
[----:B------:R-:W-:Y:S01]  /*69ac0*/  IMAD.MOV.U32 R21, RZ, RZ, R18 ;  /* 0x000000ffff157224 */ /* 0x000fe200078e0012 */
[----:B---3--:R-:W-:Y:S04]  /*69ad0*/  STL.64 [R1+0x5d08], R4 ;  /* 0x005d080401007387 */ /* 0x008fe80000100a00 */
[----:B------:R-:W-:Y:S04]  /*69ae0*/  STL.64 [R1+0x5ce8], R22 ;  /* 0x005ce81601007387 */ /* 0x000fe80000100a00 */
[----:B------:R-:W-:Y:S04]  /*69af0*/  STL.64 [R1+0x5ce0], R20 ;  /* 0x005ce01401007387 */ /* 0x000fe80000100a00 */
[----:B------:R-:W2:Y:S04]  /*69b00*/  LDL.LU.64 R10, [R1+0x28] ;  /* 0x00002800010a7983 */ /* 0x000ea80000300a00 */
[----:B--2---:R0:W-:Y:S04]  /*69b10*/  STL.64 [R1+0x5c78], R10 ;  /* 0x005c780a01007387 */ /* 0x0041e80000100a00 */
[----:B------:R-:W2:Y:S04]  /*69b20*/  LDL.LU R8, [R1+0x220] ;  /* 0x0002200001087983 */ /* 0x000ea80000300800 */
[----:B------:R-:W2:Y:S04]  /*69b30*/  LDL.LU R9, [R1+0x224] ;  /* 0x0002240001097983 */ /* 0x000ea80000300800 */
[----:B0-----:R-:W3:Y:S04]  /*69b40*/  LDL.LU R10, [R1+0x228] ;  /* 0x00022800010a7983 */ /* 0x001ee80000300800 */
[----:B------:R-:W3:Y:S04]  /*69b50*/  LDL.LU R11, [R1+0x22c] ;  /* 0x00022c00010b7983 */ /* 0x000ee80000300800 */
[----:B------:R-:W4:Y:S04]  /*69b60*/  LDL.LU.64 R20, [R1+0x5c0] ;  /* 0x0005c00001147983 */ /* 0x000f280000300a00 */
[----:B------:R-:W2:Y:S04]  /*69b70*/  LDL.LU.64 R22, [R1+0x5c8] ;  /* 0x0005c80001167983 */ /* 0x000ea80000300a00 */
[----:B--2---:R-:W-:Y:S04]  /*69b80*/  STL.64 [R1+0x5d00], R22 ;  /* 0x005d001601007387 */ /* 0x004fe80000100a00 */
[----:B----4-:R0:W-:Y:S04]  /*69b90*/  STL.64 [R1+0x5cf8], R20 ;  /* 0x005cf81401007387 */ /* 0x0101e80000100a00 */
[----:B0-----:R-:W2:Y:S04]  /*69ba0*/  LDL.LU.64 R20, [R1+0x5d0] ;  /* 0x0005d00001147983 */ /* 0x001ea80000300a00 */
[----:B------:R-:W4:Y:S04]  /*69bb0*/  LDL.LU.64 R22, [R1+0x5d8] ;  /* 0x0005d80001167983 */ /* 0x000f280000300a00 */
[----:B----4-:R-:W-:Y:S04]  /*69bc0*/  STL.64 [R1+0x5d18], R22 ;  /* 0x005d181601007387 */ /* 0x010fe80000100a00 */
[----:B--2---:R0:W-:Y:S04]  /*69bd0*/  STL.64 [R1+0x5d10], R20 ;  /* 0x005d101401007387 */ /* 0x0041e80000100a00 */
[----:B0-----:R-:W2:Y:S04]  /*69be0*/  LDL.LU.64 R20, [R1+0x5e0] ;  /* 0x0005e00001147983 */ /* 0x001ea80000300a00 */
[----:B------:R-:W2:Y:S04]  /*69bf0*/  LDL.LU.64 R22, [R1+0x5e8] ;  /* 0x0005e80001167983 */ /* 0x000ea80000300a00 */
[----:B---3--:R-:W-:Y:S04]  /*69c00*/  STL.64 [R1+0x5cb8], R10 ;  /* 0x005cb80a01007387 */ /* 0x008fe80000100a00 */
[----:B------:R0:W-:Y:S04]  /*69c10*/  STL.64 [R1+0x5cb0], R8 ;  /* 0x005cb00801007387 */ /* 0x0001e80000100a00 */
[----:B0-----:R-:W3:Y:S04]  /*69c20*/  LDL.LU.64 R8, [R1+0x2a0] ;  /* 0x0002a00001087983 */ /* 0x001ee80000300a00 */
[----:B------:R-:W4:Y:S01]  /*69c30*/  LDL.LU.64 R10, [R1+0x2a8] ;  /* 0x0002a800010a7983 */ /* 0x000f220000300a00 */
[----:B------:R-:W-:-:S02]  /*69c40*/  IMAD.MOV.U32 R4, RZ, RZ, R17 ;  /* 0x000000ffff047224 */ /* 0x000fc400078e0011 */
[----:B------:R-:W-:Y:S01]  /*69c50*/  IMAD.MOV.U32 R5, RZ, RZ, R16 ;  /* 0x000000ffff057224 */ /* 0x000fe200078e0010 */
[----:B----4-:R-:W-:Y:S04]  /*69c60*/  STL.64 [R1+0x5cd0], R10 ;  /* 0x005cd00a01007387 */ /* 0x010fe80000100a00 */
[----:B---3--:R0:W-:Y:S04]  /*69c70*/  STL.64 [R1+0x5cc8], R8 ;  /* 0x005cc80801007387 */ /* 0x0081e80000100a00 */
[----:B0-----:R-:W3:Y:S04]  /*69c80*/  LDL.LU.64 R8, [R1+0x5b0] ;  /* 0x0005b00001087983 */ /* 0x001ee80000300a00 */
[----:B------:R-:W3:Y:S04]  /*69c90*/  LDL.LU.64 R10, [R1+0x5b8] ;  /* 0x0005b800010a7983 */ /* 0x000ee80000300a00 */
[----:B------:R-:W4:Y:S04]  /*69ca0*/  LDL.LU.64 R16, [R1+0x290] ;  /* 0x0002900001107983 */ /* 0x000f280000300a00 */
[----:B------:R-:W4:Y:S04]  /*69cb0*/  LDL.LU.64 R18, [R1+0x298] ;  /* 0x0002980001127983 */ /* 0x000f280000300a00 */
[----:B------:R0:W-:Y:S04]  /*69cc0*/  STL.64 [R1+0x5c50], R26 ;  /* 0x005c501a01007387 */ /* 0x0001e80000100a00 */
[----:B------:R1:W-:Y:S04]  /*69cd0*/  STL.64 [R1+0x5c48], R24 ;  /* 0x005c481801007387 */ /* 0x0003e80000100a00 */
[----:B0-----:R-:W3:Y:S01]  /*69ce0*/  LDL.LU.64 R26, [R1+0x18] ;  /* 0x00001800011a7983 */ /* 0x001ee20000300a00 */
[C---:B--2---:R-:W-:Y:S03]  /*69cf0*/  HMMA.16816.F32.BF16 R4, R12.reuse, R4, R20 ;  /* 0x000000040c04723c */ /* 0x044fe60000041814 */
[----:B---3--:R0:W-:Y:S04]  /*69d00*/  STL.64 [R1+0x5c68], R26 ;  /* 0x005c681a01007387 */ /* 0x0081e80000100a00 */
[----:B-1----:R-:W2:Y:S04]  /*69d10*/  LDL.LU R24, [R1+0x210] ;  /* 0x0002100001187983 */ /* 0x002ea80000300800 */
[----:B------:R-:W2:Y:S04]  /*69d20*/  LDL.LU R25, [R1+0x214] ;  /* 0x0002140001197983 */ /* 0x000ea80000300800 */
[----:B0-----:R-:W2:Y:S04]  /*69d30*/  LDL.LU R26, [R1+0x218] ;  /* 0x00021800011a7983 */ /* 0x001ea80000300800 */
[----:B------:R-:W2:Y:S04]  /*69d40*/  LDL.LU R27, [R1+0x21c] ;  /* 0x00021c00011b7983 */ /* 0x000ea80000300800 */
[----:B------:R-:W3:Y:S04]  /*69d50*/  LDL.LU.64 R22, [R1+0x5d18] ;  /* 0x005d180001167983 */ /* 0x000ee80000300a00 */
[----:B------:R-:W3:Y:S04]  /*69d60*/  LDL.LU.64 R20, [R1+0x5d10] ;  /* 0x005d100001147983 */ /* 0x000ee80000300a00 */
[----:B------:R0:W-:Y:S04]  /*69d70*/  STL.64 [R1+0x280], R4 ;  /* 0x0002800401007387 */ /* 0x0001e80000100a00 */
[----:B------:R3:W-:Y:S04]  /*69d80*/  STL.64 [R1+0x288], R6 ;  /* 0x0002880601007387 */ /* 0x0007e80000100a00 */
[----:B0-----:R-:W3:Y:S02]  /*69d90*/  LDL.LU.64 R4, [R1+0x5d08] ;  /* 0x005d080001047983 */ /* 0x001ee40000300a00 */
[----:B---3--:R-:W-:Y:S02]  /*69da0*/  HMMA.16816.F32.BF16 R4, R12, R4, R20 ;  /* 0x000000040c04723c */ /* 0x008fe40000041814 */
[----:B------:R-:W3:Y:S04]  /*69db0*/  LDL.LU.64 R22, [R1+0x5d00] ;  /* 0x005d000001167983 */ /* 0x000ee80000300a00 */
[----:B------:R-:W3:-:S15]  /*69dc0*/  LDL.LU.64 R20, [R1+0x5cf8] ;  /* 0x005cf80001147983 */ /* 0x000ede0000300a00 */
[----:B------:R-:W-:-:S02]  /*69dd0*/  NOP ;  /* 0x0000000000007918 */ /* 0x000fc40000000000 */
[----:B------:R0:W-:Y:S04]  /*69de0*/  STL.64 [R1+0x300], R4 ;  /* 0x0003000401007387 */ /* 0x0001e80000100a00 */
[----:B------:R3:W-:Y:S04]  /*69df0*/  STL.64 [R1+0x308], R6 ;  /* 0x0003080601007387 */ /* 0x0007e80000100a00 */
[----:B0-----:R-:W3:Y:S02]  /*69e00*/  LDL.LU.64 R4, [R1+0x5cf0] ;  /* 0x005cf00001047983 */ /* 0x001ee40000300a00 */
[----:B---3--:R-:W-:Y:S02]  /*69e10*/  HMMA.16816.F32.BF16 R4, R12, R4, R20 ;  /* 0x000000040c04723c */ /* 0x008fe40000041814 */
[----:B------:R-:W3:Y:S04]  /*69e20*/  LDL.LU.64 R22, [R1+0x5ce8] ;  /* 0x005ce80001167983 */ /* 0x000ee80000300a00 */
[----:B------:R-:W4:-:S15]  /*69e30*/  LDL.LU.64 R20, [R1+0x5ce0] ;  /* 0x005ce00001147983 */ /* 0x000f1e0000300a00 */
[----:B------:R-:W-:-:S02]  /*69e40*/  NOP ;  /* 0x0000000000007918 */ /* 0x000fc40000000000 */
[----:B------:R0:W-:Y:S04]  /*69e50*/  STL.64 [R1+0x320], R4 ;  /* 0x0003200401007387 */ /* 0x0001e80000100a00 */
[----:B------:R3:W-:Y:S01]  /*69e60*/  STL.64 [R1+0x328], R6 ;  /* 0x0003280601007387 */ /* 0x0007e20000100a00 */
[----:B0-----:R-:W-:Y:S02]  /*69e70*/  IMAD.MOV.U32 R4, RZ, RZ, R2 ;  /* 0x000000ffff047224 */ /* 0x001fe400078e0002 */
[----:B------:R-:W-:Y:S01]  /*69e80*/  IMAD.MOV.U32 R5, RZ, RZ, R0 ;  /* 0x000000ffff057224 */ /* 0x000fe200078e0000 */
[----:B------:R-:W2:Y:S04]  /*69e90*/  LDL.LU R2, [R1+0x5cdc] ;  /* 0x005cdc0001027983 */ /* 0x000ea80000300800 */
[----:B------:R-:W2:Y:S01]  /*69ea0*/  LDL.LU R0, [R1+0x5cd8] ;  /* 0x005cd80001007983 */ /* 0x000ea20000300800 */
[----:B---3--:R-:W-:-:S02]  /*69eb0*/  IMAD.MOV.U32 R6, RZ, RZ, R23 ;  /* 0x000000ffff067224 */ /* 0x008fc400078e0017 */
[----:B------:R-:W-:Y:S02]  /*69ec0*/  IMAD.MOV.U32 R7, RZ, RZ, R22 ;  /* 0x000000ffff077224 */ /* 0x000fe400078e0016 */
[C---:B----4-:R-:W-:Y:S03]  /*69ed0*/  HMMA.16816.F32.BF16 R20, R12.reuse, R20, R8 ;  /* 0x000000140c14723c */ /* 0x050fe60000041808 */
[----:B------:R0:W-:Y:S04]  /*69ee0*/  STL.64 [R1+0x5ac8], R6 ;  /* 0x005ac80601007387 */ /* 0x0001e80000100a00 */
[----:B------:R-:W-:Y:S04]  /*69ef0*/  STL.64 [R1+0x5ac0], R4 ;  /* 0x005ac00401007387 */ /* 0x000fe80000100a00 */
[----:B0-----:R-:W3:Y:S04]  /*69f00*/  LDL.LU R6, [R1+0x8] ;  /* 0x0000080001067983 */ /* 0x001ee80000300800 */
[----:B------:R-:W3:Y:S04]  /*69f10*/  LDL.LU R7, [R1+0xc] ;  /* 0x00000c0001077983 */ /* 0x000ee80000300800 */
[----:B------:R-:W4:Y:S04]  /*69f20*/  LDL.LU.64 R10, [R1+0x5cd0] ;  /* 0x005cd000010a7983 */ /* 0x000f280000300a00 */
[----:B------:R-:W4:Y:S04]  /*69f30*/  LDL.LU.64 R8, [R1+0x5cc8] ;  /* 0x005cc80001087983 */ /* 0x000f280000300a00 */
[----:B------:R0:W-:Y:S04]  /*69f40*/  STL.64 [R1+0x340], R20 ;  /* 0x0003401401007387 */ /* 0x0001e80000100a00 */
[----:B------:R4:W-:Y:S04]  /*69f50*/  STL.64 [R1+0x348], R22 ;  /* 0x0003481601007387 */ /* 0x0009e80000100a00 */
[----:B0-----:R-:W4:Y:S02]  /*69f60*/  LDL.LU.64 R20, [R1+0x5cc0] ;  /* 0x005cc00001147983 */ /* 0x001f240000300a00 */
[----:B----4-:R-:W-:Y:S02]  /*69f70*/  HMMA.16816.F32.BF16 R20, R12, R20, R8 ;  /* 0x000000140c14723c */ /* 0x010fe40000041808 */
[----:B------:R-:W4:Y:S04]  /*69f80*/  LDL.LU.64 R10, [R1+0x5cb8] ;  /* 0x005cb800010a7983 */ /* 0x000f280000300a00 */
[----:B------:R-:W4:-:S15]  /*69f90*/  LDL.LU.64 R8, [R1+0x5cb0] ;  /* 0x005cb00001087983 */ /* 0x000f1e0000300a00 */
[----:B------:R-:W-:-:S02]  /*69fa0*/  NOP ;  /* 0x0000000000007918 */ /* 0x000fc40000000000 */
[----:B------:R-:W-:Y:S04]  /*69fb0*/  STL.64 [R1+0x390], R20 ;  /* 0x0003901401007387 */ /* 0x000fe80000100a00 */
[----:B------:R0:W-:Y:S04]  /*69fc0*/  STL.64 [R1+0x398], R22 ;  /* 0x0003981601007387 */ /* 0x0001e80000100a00 */
[----:B0-----:R-:W2:Y:S04]  /*69fd0*/  LDL.LU.64 R22, [R1+0x5ca8] ;  /* 0x005ca80001167983 */ /* 0x001ea80000300a00 */
[----:B------:R-:W3:Y:S02]  /*69fe0*/  LDL.LU.64 R20, [R1+0x5ca0] ;  /* 0x005ca00001147983 */ /* 0x000ee40000300a00 */
[----:B---3--:R-:W-:Y:S02]  /*69ff0*/  HMMA.16816.F32.BF16 R12, R12, R20, R16 ;  /* 0x000000140c0c723c */ /* 0x008fe40000041810 */
[----:B------:R-:W3:Y:S04]  /*6a000*/  LDL.LU.64 R18, [R1+0x5c98] ;  /* 0x005c980001127983 */ /* 0x000ee80000300a00 */
[----:B------:R-:W4:-:S15]  /*6a010*/  LDL.LU.64 R16, [R1+0x5c90] ;  /* 0x005c900001107983 */ /* 0x000f1e0000300a00 */
[----:B------:R-:W-:-:S02]  /*6a020*/  NOP ;  /* 0x0000000000007918 */ /* 0x000fc40000000000 */
[----:B------:R-:W-:Y:S04]  /*6a030*/  STL.64 [R1+0x380], R12 ;  /* 0x0003800c01007387 */ /* 0x000fe80000100a00 */
[----:B------:R3:W-:Y:S02]  /*6a040*/  STL.64 [R1+0x388], R14 ;  /* 0x0003880e01007387 */ /* 0x0007e40000100a00 */
[----:B---3--:R-:W-:Y:S02]  /*6a050*/  IMAD.MOV.U32 R14, RZ, RZ, R18 ;  /* 0x000000ffff0e7224 */ /* 0x008fe400078e0012 */
[----:B------:R-:W-:Y:S02]  /*6a060*/  IMAD.MOV.U32 R15, RZ, RZ, R19 ;  /* 0x000000ffff0f7224 */ /* 0x000fe400078e0013 */
[----:B----4-:R-:W-:-:S02]  /*6a070*/  IMAD.MOV.U32 R12, RZ, RZ, R16 ;  /* 0x000000ffff0c7224 */ /* 0x010fc400078e0010 */
[----:B------:R-:W3:Y:S01]  /*6a080*/  LDL.LU R16, [R1+0x5c8c] ;  /* 0x005c8c0001107983 */ /* 0x000ee20000300800 */
[----:B------:R-:W-:-:S03]  /*6a090*/  IMAD.MOV.U32 R13, RZ, RZ, R17 ;  /* 0x000000ffff0d7224 */ /* 0x000fc600078e0011 */
[----:B------:R-:W3:Y:S04]  /*6a0a0*/  LDL.LU R17, [R1+0x5c88] ;  /* 0x005c880001117983 */ /* 0x000ee80000300800 */
[----:B------:R-:W3:Y:S04]  /*6a0b0*/  LDL.LU R18, [R1+0x5c84] ;  /* 0x005c840001127983 */ /* 0x000ee80000300800 */
[----:B------:R-:W3:Y:S04]  /*6a0c0*/  LDL.LU R19, [R1+0x5c80] ;  /* 0x005c800001137983 */ /* 0x000ee80000300800 */
[----:B------:R-:W-:Y:S04]  /*6a0d0*/  STL.64 [R1+0x5c60], R14 ;  /* 0x005c600e01007387 */ /* 0x000fe80000100a00 */
[----:B------:R0:W-:Y:S04]  /*6a0e0*/  STL.64 [R1+0x5c58], R12 ;  /* 0x005c580c01007387 */ /* 0x0001e80000100a00 */
[----:B0-----:R-:W4:Y:S04]  /*6a0f0*/  LDL.LU R12, [R1+0x200] ;  /* 0x00020000010c7983 */ /* 0x001f280000300800 */
[----:B------:R-:W4:Y:S04]  /*6a100*/  LDL.LU R13, [R1+0x204] ;  /* 0x00020400010d7983 */ /* 0x000f280000300800 */
[----:B------:R-:W4:Y:S04]  /*6a110*/  LDL.LU R14, [R1+0x208] ;  /* 0x00020800010e7983 */ /* 0x000f280000300800 */
[----:B------:R-:W4:Y:S04]  /*6a120*/  LDL.LU R15, [R1+0x20c] ;  /* 0x00020c00010f7983 */ /* 0x000f280000300800 */
[----:B--2---:R0:W-:Y:S04]  /*6a130*/  STL.64 [R1+0x5b40], R22 ;  /* 0x005b401601007387 */ /* 0x0041e80000100a00 */
[----:B0-----:R-:W3:Y:S02]  /*6a140*/  LDL.LU.64 R22, [R1+0x38] ;  /* 0x0000380001167983 */ /* 0x001ee40000300a00 */
[----:B---3--:R-:W-:-:S15]  /*6a150*/  HMMA.16816.F32.BF16 R8, R16, R22, R8 ;  /* 0x000000161008723c */ /* 0x008fde0000041808 */
[----:B------:R-:W-:-:S08]  /*6a160*/  NOP ;  /* 0x0000000000007918 */ /* 0x000fd00000000000 */
[----:B------:R-:W-:Y:S04]  /*6a170*/  STL.64 [R1+0x370], R8 ;  /* 0x0003700801007387 */ /* 0x000fe80000100a00 */
[----:B------:R0:W-:Y:S04]  /*6a180*/  STL.64 [R1+0x378], R10 ;  /* 0x0003780a01007387 */ /* 0x0001e80000100a00 */
[----:B0-----:R-:W2:Y:S02]  /*6a190*/  LDL.LU.64 R10, [R1+0x5c78] ;  /* 0x005c7800010a7983 */ /* 0x001ea40000300a00 */
[----:B--2---:R-:W-:Y:S06]  /*6a1a0*/  HMMA.16816.F32.BF16 R24, R16, R10, R24 ;  /* 0x0000000a1018723c */ /* 0x004fec0000041818 */
[----:B------:R-:W-:-:S02]  /*6a1b0*/  IMAD.MOV.U32 R21, RZ, RZ, R10 ;  /* 0x000000ffff157224 */ /* 0x000fc400078e000a */
[----:B------:R-:W-:Y:S02]  /*6a1c0*/  IMAD.MOV.U32 R20, RZ, RZ, R11 ;  /* 0x000000ffff147224 */ /* 0x000fe400078e000b */
[----:B------:R-:W2:-:S13]  /*6a1d0*/  LDL.LU.64 R10, [R1+0x5c70] ;  /* 0x005c7000010a7983 */ /* 0x000e9a0000300a00 */
[----:B------:R0:W-:Y:S04]  /*6a1e0*/  STL.64 [R1+0x368], R26 ;  /* 0x0003681a01007387 */ /* 0x0001e80000100a00 */
[----:B0-----:R-:W4:Y:S01]  /*6a1f0*/  LDL.LU.64 R26, [R1+0x5c68] ;  /* 0x005c6800011a7983 */ /* 0x001f220000300a00 */
[----:B------:R-:W-:Y:S02]  /*6a200*/  IMAD.MOV.U32 R5, RZ, RZ, R22 ;  /* 0x000000ffff057224 */ /* 0x000fe400078e0016 */
[----:B------:R-:W-:Y:S02]  /*6a210*/  IMAD.MOV.U32 R4, RZ, RZ, R23 ;  /* 0x000000ffff047224 */ /* 0x000fe400078e0017 */
[----:B------:R-:W-:Y:S02]  /*6a220*/  IMAD.MOV.U32 R8, RZ, RZ, R24 ;  /* 0x000000ffff087224 */ /* 0x000fe400078e0018 */
[----:B------:R-:W-:Y:S01]  /*6a230*/  IMAD.MOV.U32 R9, RZ, RZ, R25 ;  /* 0x000000ffff097224 */ /* 0x000fe200078e0019 */
[----:B----4-:R-:W-:Y:S06]  /*6a240*/  HMMA.16816.F32.BF16 R12, R16, R26, R12 ;  /* 0x0000001a100c723c */ /* 0x010fec000004180c */
[----:B------:R-:W-:-:S02]  /*6a250*/  IMAD.MOV.U32 R23, RZ, RZ, R26 ;  /* 0x000000ffff177224 */ /* 0x000fc400078e001a */
[----:B------:R-:W-:-:S15]  /*6a260*/  IMAD.MOV.U32 R22, RZ, RZ, R27 ;  /* 0x000000ffff167224 */ /* 0x000fde00078e001b */
[----:B------:R-:W-:Y:S04]  /*6a270*/  STL.64 [R1+0x450], R12 ;  /* 0x0004500c01007387 */ /* 0x000fe80000100a00 */
[----:B------:R0:W-:Y:S04]  /*6a280*/  STL.64 [R1+0x458], R14 ;  /* 0x0004580e01007387 */ /* 0x0001e80000100a00 */
[----:B0-----:R-:W3:Y:S04]  /*6a290*/  LDL.LU.64 R14, [R1+0x5c60] ;  /* 0x005c6000010e7983 */ /* 0x001ee80000300a00 */
[----:B------:R-:W3:Y:S04]  /*6a2a0*/  LDL.LU.64 R12, [R1+0x5c58] ;  /* 0x005c5800010c7983 */ /* 0x000ee80000300a00 */
[----:B------:R-:W4:Y:S04]  /*6a2b0*/  LDL.LU.64 R26, [R1+0x5c50] ;  /* 0x005c5000011a7983 */ /* 0x000f280000300a00 */
[----:B------:R-:W4:Y:S02]  /*6a2c0*/  LDL.LU.64 R24, [R1+0x5c48] ;  /* 0x005c480001187983 */ /* 0x000f240000300a00 */
[----:B----4-:R-:W-:-:S15]  /*6a2d0*/  HMMA.16816.F32.BF16 R24, R16, R6, R24 ;  /* 0x000000061018723c */ /* 0x010fde0000041818 */
[----:B------:R-:W-:-:S08]  /*6a2e0*/  NOP ;  /* 0x0000000000007918 */ /* 0x000fd00000000000 */
[----:B------:R-:W-:Y:S04]  /*6a2f0*/  STL.64 [R1+0x440], R24 ;  /* 0x0004401801007387 */ /* 0x000fe80000100a00 */
[----:B------:R0:W-:Y:S04]  /*6a300*/  STL.64 [R1+0x448], R26 ;  /* 0x0004481a01007387 */ /* 0x0001e80000100a00 */
[----:B0-----:R-:W3:Y:S04]  /*6a310*/  LDL.LU.64 R26, [R1+0x5c40] ;  /* 0x005c4000011a7983 */ /* 0x001ee80000300a00 */
[----:B------:R-:W4:Y:S04]  /*6a320*/  LDL.LU.64 R24, [R1+0x5c38] ;  /* 0x005c380001187983 */ /* 0x000f280000300a00 */
[----:B------:R0:W-:Y:S02]  /*6a330*/  STL.64 [R1+0x5ae0], R6 ;  /* 0x005ae00601007387 */ /* 0x0001e40000100a00 */
[----:B0-----:R-:W-:-:S02]  /*6a340*/  IMAD.MOV.U32 R6, RZ, RZ, R23 ;  /* 0x000000ffff067224 */ /* 0x001fc400078e0017 */
[----:B------:R-:W-:-:S05]  /*6a350*/  IMAD.MOV.U32 R7, RZ, RZ, R22 ;  /* 0x000000ffff077224 */ /* 0x000fca00078e0016 */
[----:B------:R0:W-:Y:S02]  /*6a360*/  STL.64 [R1+0x5af8], R6 ;  /* 0x005af80601007387 */ /* 0x0001e40000100a00 */
[----:B0-----:R-:W-:Y:S02]  /*6a370*/  IMAD.MOV.U32 R6, RZ, RZ, R21 ;  /* 0x000000ffff067224 */ /* 0x001fe400078e0015 */
[----:B------:R-:W-:-:S05]  /*6a380*/  IMAD.MOV.U32 R7, RZ, RZ, R20 ;  /* 0x000000ffff077224 */ /* 0x000fca00078e0014 */
[----:B------:R0:W-:Y:S02]  /*6a390*/  STL.64 [R1+0x5b10], R6 ;  /* 0x005b100601007387 */ /* 0x0001e40000100a00 */
[----:B0-----:R-:W-:Y:S02]  /*6a3a0*/  IMAD.MOV.U32 R6, RZ, RZ, R5 ;  /* 0x000000ffff067224 */ /* 0x001fe400078e0005 */
[----:B------:R-:W-:Y:S01]  /*6a3b0*/  IMAD.MOV.U32 R7, RZ, RZ, R4 ;  /* 0x000000ffff077224 */ /* 0x000fe200078e0004 */
[----:B---3--:R-:W-:-:S15]  /*6a3c0*/  HMMA.16816.F32.BF16 R12, R16, R26, R12 ;  /* 0x0000001a100c723c */ /* 0x008fde000004180c */
[----:B------:R-:W-:-:S08]  /*6a3d0*/  NOP ;  /* 0x0000000000007918 */ /* 0x000fd00000000000 */
[----:B------:R-:W-:Y:S04]  /*6a3e0*/  STL.64 [R1+0x430], R12 ;  /* 0x0004300c01007387 */ /* 0x000fe80000100a00 */
[----:B------:R-:W-:Y:S04]  /*6a3f0*/  STL.64 [R1+0x438], R14 ;  /* 0x0004380e01007387 */ /* 0x000fe80000100a00 */
[----:B------:R-:W-:Y:S04]  /*6a400*/  STL.64 [R1+0x5b38], R6 ;  /* 0x005b380601007387 */ /* 0x000fe80000100a00 */
[----:B------:R2:W-:Y:S04]  /*6a410*/  STL.64 [R1+0x5ad8], R26 ;  /* 0x005ad81a01007387 */ /* 0x0005e80000100a00 */
[----:B----4-:R0:W-:Y:S01]  /*6a420*/  STL.64 [R1+0x5ad0], R24 ;  /* 0x005ad01801007387 */ /* 0x0101e20000100a00 */
[----:B--2---:R-:W-:-:S02]  /*6a430*/  IMAD.MOV.U32 R26, RZ, RZ, R11 ;  /* 0x000000ffff1a7224 */ /* 0x004fc400078e000b */
[----:B------:R-:W-:Y:S01]  /*6a440*/  IMAD.MOV.U32 R27, RZ, RZ, R10 ;  /* 0x000000ffff1b7224 */ /* 0x000fe200078e000a */
[----:B0-----:R-:W2:Y:S04]  /*6a450*/  LDL.LU R24, [R1+0xf0] ;  /* 0x0000f00001187983 */ /* 0x001ea80000300800 */
[----:B------:R-:W2:Y:S04]  /*6a460*/  LDL.LU R25, [R1+0xf4] ;  /* 0x0000f40001197983 */ /* 0x000ea80000300800 */
[----:B------:R-:W3:Y:S04]  /*6a470*/  LDL.LU R11, [R1+0x5c34] ;  /* 0x005c3400010b7983 */ /* 0x000ee80000300800 */
[----:B------:R-:W4:Y:S04]  /*6a480*/  LDL.LU R10, [R1+0x5c30] ;  /* 0x005c3000010a7983 */ /* 0x000f280000300800 */
[----:B------:R-:W2:Y:S04]  /*6a490*/  LDL.LU R4, [R1+0x130] ;  /* 0x0001300001047983 */ /* 0x000ea80000300800 */
[----:B------:R-:W2:Y:S04]  /*6a4a0*/  LDL.LU R5, [R1+0x134] ;  /* 0x0001340001057983 */ /* 0x000ea80000300800 */
[----:B------:R-:W3:Y:S04]  /*6a4b0*/  LDL.LU R6, [R1+0x138] ;  /* 0x0001380001067983 */ /* 0x000ee80000300800 */
[----:B------:R-:W3:Y:S04]  /*6a4c0*/  LDL.LU R7, [R1+0x13c] ;  /* 0x00013c0001077983 */ /* 0x000ee80000300800 */
[----:B---3--:R-:W-:Y:S04]  /*6a4d0*/  STL.64 [R1+0x5b50], R6 ;  /* 0x005b500601007387 */ /* 0x008fe80000100a00 */
[----:B--2---:R0:W-:Y:S04]  /*6a4e0*/  STL.64 [R1+0x5b48], R4 ;  /* 0x005b480401007387 */ /* 0x0041e80000100a00 */
[----:B------:R-:W2:Y:S04]  /*6a4f0*/  LDL R22, [R1+0x78] ;  /* 0x0000780001167983 */ /* 0x000ea80000100800 */
[----:B------:R-:W2:Y:S04]  /*6a500*/  LDL R23, [R1+0x7c] ;  /* 0x00007c0001177983 */ /* 0x000ea80000100800 */
[----:B--2---:R1:W-:Y:S04]  /*6a510*/  STL.64 [R1+0x5b58], R22 ;  /* 0x005b581601007387 */ /* 0x0043e80000100a00 */
[----:B0-----:R-:W2:Y:S04]  /*6a520*/  LDL.LU R4, [R1+0x140] ;  /* 0x0001400001047983 */ /* 0x001ea80000300800 */
[----:B------:R-:W2:Y:S04]  /*6a530*/  LDL.LU R5, [R1+0x144] ;  /* 0x0001440001057983 */ /* 0x000ea80000300800 */
[----:B------:R-:W3:Y:S04]  /*6a540*/  LDL.LU R6, [R1+0x148] ;  /* 0x0001480001067983 */ /* 0x000ee80000300800 */
[----:B------:R-:W3:Y:S04]  /*6a550*/  LDL.LU R7, [R1+0x14c] ;  /* 0x00014c0001077983 */ /* 0x000ee80000300800 */
[----:B---3--:R-:W-:Y:S04]  /*6a560*/  STL.64 [R1+0x5b68], R6 ;  /* 0x005b680601007387 */ /* 0x008fe80000100a00 */
[----:B--2---:R-:W-:Y:S04]  /*6a570*/  STL.64 [R1+0x5b60], R4 ;  /* 0x005b600401007387 */ /* 0x004fe80000100a00 */
[----:B-1----:R-:W2:Y:S04]  /*6a580*/  LDL R22, [R1+0x88] ;  /* 0x0000880001167983 */ /* 0x002ea80000100800 */
[----:B------:R-:W2:Y:S04]  /*6a590*/  LDL R23, [R1+0x8c] ;  /* 0x00008c0001177983 */ /* 0x000ea80000100800 */
[----:B--2---:R0:W-:Y:S04]  /*6a5a0*/  STL.64 [R1+0x5b70], R22 ;  /* 0x005b701601007387 */ /* 0x0041e80000100a00 */
[----:B0-----:R-:W2:Y:S04]  /*6a5b0*/  LDL R22, [R1+0x98] ;  /* 0x0000980001167983 */ /* 0x001ea80000100800 */
[----:B------:R-:W2:Y:S04]  /*6a5c0*/  LDL R23, [R1+0x9c] ;  /* 0x00009c0001177983 */ /* 0x000ea80000100800 */
[----:B--2---:R0:W-:Y:S04]  /*6a5d0*/  STL.64 [R1+0x5b88], R22 ;  /* 0x005b881601007387 */ /* 0x0041e80000100a00 */
[----:B------:R-:W2:Y:S04]  /*6a5e0*/  LDL.LU R4, [R1+0x150] ;  /* 0x0001500001047983 */ /* 0x000ea80000300800 */
[----:B------:R-:W2:Y:S04]  /*6a5f0*/  LDL.LU R5, [R1+0x154] ;  /* 0x0001540001057983 */ /* 0x000ea80000300800 */
[----:B------:R-:W3:Y:S04]  /*6a600*/  LDL.LU R6, [R1+0x158] ;  /* 0x0001580001067983 */ /* 0x000ee80000300800 */
[----:B------:R-:W3:Y:S04]  /*6a610*/  LDL.LU R7, [R1+0x15c] ;  /* 0x00015c0001077983 */ /* 0x000ee80000300800 */
[----:B0-----:R-:W4:Y:S04]  /*6a620*/  LDL R22, [R1+0xa8] ;  /* 0x0000a80001167983 */ /* 0x001f280000100800 */
[----:B------:R-:W4:Y:S04]  /*6a630*/  LDL R23, [R1+0xac] ;  /* 0x0000ac0001177983 */ /* 0x000f280000100800 */
[----:B----4-:R-:W-:Y:S04]  /*6a640*/  STL.64 [R1+0x5ba0], R22 ;  /* 0x005ba01601007387 */ /* 0x010fe80000100a00 */
[----:B---3--:R-:W-:Y:S04]  /*6a650*/  STL.64 [R1+0x5b80], R6 ;  /* 0x005b800601007387 */ /* 0x008fe80000100a00 */
[----:B--2---:R0:W-:Y:S04]  /*6a660*/  STL.64 [R1+0x5b78], R4 ;  /* 0x005b780401007387 */ /* 0x0041e80000100a00 */
[----:B0-----:R-:W2:Y:S04]  /*6a670*/  LDL.LU R4, [R1+0x160] ;  /* 0x0001600001047983 */ /* 0x001ea80000300800 */
[----:B------:R-:W2:Y:S04]  /*6a680*/  LDL.LU R5, [R1+0x164] ;  /* 0x0001640001057983 */ /* 0x000ea80000300800 */
[----:B------:R-:W3:Y:S04]  /*6a690*/  LDL.LU R6, [R1+0x168] ;  /* 0x0001680001067983 */ /* 0x000ee80000300800 */
[----:B------:R-:W3:Y:S04]  /*6a6a0*/  LDL.LU R7, [R1+0x16c] ;  /* 0x00016c0001077983 */ /* 0x000ee80000300800 */
[----:B------:R-:W4:Y:S04]  /*6a6b0*/  LDL R22, [R1+0xb8] ;  /* 0x0000b80001167983 */ /* 0x000f280000100800 */
        /* <DEDUP_REMOVED lines=19> */
[----:B----4-:R0:W-:Y:S04]  /*6a7f0*/  STL.64 [R1+0x5be8], R22 ;  /* 0x005be81601007387 */ /* 0x0101e80000100a00 */
[----:B0-----:R-:W4:Y:S04]  /*6a800*/  LDL.LU.64 R22, [R1+0x48] ;  /* 0x0000480001167983 */ /* 0x001f280000300a00 */
[----:B----4-:R-:W-:Y:S04]  /*6a810*/  STL.64 [R1+0x5c00], R22 ;  /* 0x005c001601007387 */ /* 0x010fe80000100a00 */
[----:B---3--:R-:W-:Y:S04]  /*6a820*/  STL.64 [R1+0x5bc8], R6 ;  /* 0x005bc80601007387 */ /* 0x008fe80000100a00 */
[----:B--2---:R0:W-:Y:S04]  /*6a830*/  STL.64 [R1+0x5bc0], R4 ;  /* 0x005bc00401007387 */ /* 0x0041e80000100a00 */
[----:B0-----:R-:W2:Y:S04]  /*6a840*/  LDL.LU R4, [R1+0x190] ;  /* 0x0001900001047983 */ /* 0x001ea80000300800 */
[----:B------:R-:W2:Y:S04]  /*6a850*/  LDL.LU R5, [R1+0x194] ;  /* 0x0001940001057983 */ /* 0x000ea80000300800 */
[----:B------:R-:W3:Y:S04]  /*6a860*/  LDL.LU R6, [R1+0x198] ;  /* 0x0001980001067983 */ /* 0x000ee80000300800 */
[----:B------:R-:W3:Y:S04]  /*6a870*/  LDL.LU R7, [R1+0x19c] ;  /* 0x00019c0001077983 */ /* 0x000ee80000300800 */
[----:B------:R-:W4:Y:S04]  /*6a880*/  LDL.LU R12, [R1+0x1c0] ;  /* 0x0001c000010c7983 */ /* 0x000f280000300800 */
[----:B------:R-:W4:Y:S04]  /*6a890*/  LDL.LU R13, [R1+0x1c4] ;  /* 0x0001c400010d7983 */ /* 0x000f280000300800 */
[----:B------:R-:W2:Y:S04]  /*6a8a0*/  LDL.LU R14, [R1+0x1c8] ;  /* 0x0001c800010e7983 */ /* 0x000ea80000300800 */
[----:B------:R-:W2:Y:S04]  /*6a8b0*/  LDL.LU R15, [R1+0x1cc] ;  /* 0x0001cc00010f7983 */ /* 0x000ea80000300800 */
[----:B--2---:R-:W-:Y:S04]  /*6a8c0*/  STL.64 [R1+0x5c10], R14 ;  /* 0x005c100e01007387 */ /* 0x004fe80000100a00 */
[----:B----4-:R0:W-:Y:S04]  /*6a8d0*/  STL.64 [R1+0x5c08], R12 ;  /* 0x005c080c01007387 */ /* 0x0101e80000100a00 */
[----:B0-----:R-:W2:Y:S04]  /*6a8e0*/  LDL.LU R12, [R1+0x1d0] ;  /* 0x0001d000010c7983 */ /* 0x001ea80000300800 */
[----:B------:R-:W2:Y:S04]  /*6a8f0*/  LDL.LU R13, [R1+0x1d4] ;  /* 0x0001d400010d7983 */ /* 0x000ea80000300800 */
[----:B------:R-:W2:Y:S04]  /*6a900*/  LDL.LU R14, [R1+0x1d8] ;  /* 0x0001d800010e7983 */ /* 0x000ea80000300800 */
[----:B------:R-:W2:Y:S04]  /*6a910*/  LDL.LU R15, [R1+0x1dc] ;  /* 0x0001dc00010f7983 */ /* 0x000ea80000300800 */
[----:B------:R-:W4:Y:S04]  /*6a920*/  LDL.LU.64 R22, [R1+0x58] ;  /* 0x0000580001167983 */ /* 0x000f280000300a00 */
[----:B---3--:R-:W-:Y:S04]  /*6a930*/  STL.64 [R1+0x5be0], R6 ;  /* 0x005be00601007387 */ /* 0x008fe80000100a00 */
[----:B------:R0:W-:Y:S04]  /*6a940*/  STL.64 [R1+0x5bd8], R4 ;  /* 0x005bd80401007387 */ /* 0x0001e80000100a00 */
[----:B0-----:R-:W3:Y:S04]  /*6a950*/  LDL.LU R4, [R1+0x1a0] ;  /* 0x0001a00001047983 */ /* 0x001ee80000300800 */
[----:B------:R-:W3:Y:S04]  /*6a960*/  LDL.LU R5, [R1+0x1a4] ;  /* 0x0001a40001057983 */ /* 0x000ee80000300800 */
[----:B------:R-:W2:Y:S04]  /*6a970*/  LDL.LU R6, [R1+0x1a8] ;  /* 0x0001a80001067983 */ /* 0x000ea80000300800 */
[----:B------:R-:W2:Y:S04]  /*6a980*/  LDL.LU R7, [R1+0x1ac] ;  /* 0x0001ac0001077983 */ /* 0x000ea80000300800 */
[----:B--2---:R-:W-:Y:S04]  /*6a990*/  STL.64 [R1+0x5bf8], R6 ;  /* 0x005bf80601007387 */ /* 0x004fe80000100a00 */
[----:B---3--:R0:W-:Y:S04]  /*6a9a0*/  STL.64 [R1+0x5bf0], R4 ;  /* 0x005bf00401007387 */ /* 0x0081e80000100a00 */
[----:B0-----:R-:W2:Y:S04]  /*6a9b0*/  LDL.LU R4, [R1+0x1b0] ;  /* 0x0001b00001047983 */ /* 0x001ea80000300800 */
[----:B------:R-:W2:Y:S04]  /*6a9c0*/  LDL.LU R5, [R1+0x1b4] ;  /* 0x0001b40001057983 */ /* 0x000ea80000300800 */
[----:B------:R-:W2:Y:S04]  /*6a9d0*/  LDL.LU R6, [R1+0x1b8] ;  /* 0x0001b80001067983 */ /* 0x000ea80000300800 */
[----:B------:R-:W2:Y:S04]  /*6a9e0*/  LDL.LU R7, [R1+0x1bc] ;  /* 0x0001bc0001077983 */ /* 0x000ea80000300800 */
[----:B------:R-:W-:Y:S04]  /*6a9f0*/  STL.64 [R1+0x5af0], R26 ;  /* 0x005af01a01007387 */ /* 0x000fe80000100a00 */
[----:B------:R0:W-:Y:S04]  /*6aa00*/  STL.64 [R1+0x5ae8], R24 ;  /* 0x005ae81801007387 */ /* 0x0001e80000100a00 */
[----:B0-----:R-:W3:Y:S01]  /*6aa10*/  LDL.LU R24, [R1+0x100] ;  /* 0x0001000001187983 */ /* 0x001ee20000300800 */
[----:B------:R-:W-:-:S02]  /*6aa20*/  IMAD.MOV.U32 R26, RZ, RZ, R2 ;  /* 0x000000ffff1a7224 */ /* 0x000fc400078e0002 */
[----:B------:R-:W-:Y:S02]  /*6aa30*/  IMAD.MOV.U32 R27, RZ, RZ, R29 ;  /* 0x000000ffff1b7224 */ /* 0x000fe400078e001d */
[----:B------:R-:W-:Y:S02]  /*6aa40*/  IMAD.MOV.U32 R25, RZ, RZ, R0 ;  /* 0x000000ffff197224 */ /* 0x000fe400078e0000 */
[----:B------:R-:W2:Y:S04]  /*6aa50*/  LDL.LU R0, [R1+0x5c2c] ;  /* 0x005c2c0001007983 */ /* 0x000ea80000300800 */
[----:B------:R-:W2:Y:S04]  /*6aa60*/  LDL.LU R2, [R1+0x5c28] ;  /* 0x005c280001027983 */ /* 0x000ea80000300800 */
[----:B------:R-:W4:Y:S04]  /*6aa70*/  LDL.LU R29, [R1+0x5c24] ;  /* 0x005c2400011d7983 */ /* 0x000f280000300800 */
[----:B------:R0:W-:Y:S02]  /*6aa80*/  STL.64 [R1+0x5b08], R26 ;  /* 0x005b081a01007387 */ /* 0x0001e40000100a00 */
[----:B0-----:R-:W-:-:S02]  /*6aa90*/  IMAD.MOV.U32 R26, RZ, RZ, R11 ;  /* 0x000000ffff1a7224 */ /* 0x001fc400078e000b */
[----:B---3--:R0:W-:Y:S04]  /*6aaa0*/  STL.64 [R1+0x5b00], R24 ;  /* 0x005b001801007387 */ /* 0x0081e80000100a00 */
[----:B0-----:R-:W3:Y:S01]  /*6aab0*/  LDL.LU R24, [R1+0x110] ;  /* 0x0001100001187983 */ /* 0x001ee20000300800 */
[----:B------:R-:W-:-:S03]  /*6aac0*/  IMAD.MOV.U32 R25, RZ, RZ, R10 ;  /* 0x000000ffff197224 */ /* 0x000fc600078e000a */
[----:B------:R-:W2:Y:S04]  /*6aad0*/  LDL.LU R10, [R1+0x5c20] ;  /* 0x005c2000010a7983 */ /* 0x000ea80000300800 */
[----:B------:R-:W2:Y:S04]  /*6aae0*/  LDL.LU R11, [R1+0x5c1c] ;  /* 0x005c1c00010b7983 */ /* 0x000ea80000300800 */
[----:B------:R-:W4:Y:S01]  /*6aaf0*/  LDL.LU R27, [R1+0x11c] ;  /* 0x00011c00011b7983 */ /* 0x000f220000300800 */
[----:B--2---:R-:W-:Y:S03]  /*6ab00*/  HMMA.16816.F32.BF16 R12, R16, R10, R12 ;  /* 0x0000000a100c723c */ /* 0x004fe6000004180c */
[----:B----4-:R-:W-:Y:S04]  /*6ab10*/  STL.64 [R1+0x5b20], R26 ;  /* 0x005b201a01007387 */ /* 0x010fe80000100a00 */
[----:B---3--:R0:W-:Y:S04]  /*6ab20*/  STL.64 [R1+0x5b18], R24 ;  /* 0x005b181801007387 */ /* 0x0081e80000100a00 */
[----:B0-----:R-:W2:Y:S01]  /*6ab30*/  LDL.LU R24, [R1+0x120] ;  /* 0x0001200001187983 */ /* 0x001ea20000300800 */
[----:B------:R-:W-:-:S03]  /*6ab40*/  IMAD.MOV.U32 R25, RZ, RZ, R29 ;  /* 0x000000ffff197224 */ /* 0x000fc600078e001d */
[----:B------:R-:W3:Y:S08]  /*6ab50*/  LDL.LU R29, [R1+0x5c18] ;  /* 0x005c1800011d7983 */ /* 0x000ef00000300800 */
[----:B------:R-:W-:Y:S04]  /*6ab60*/  STL.64 [R1+0x420], R12 ;  /* 0x0004200c01007387 */ /* 0x000fe80000100a00 */
[----:B------:R0:W-:Y:S04]  /*6ab70*/  STL.64 [R1+0x428], R14 ;  /* 0x0004280e01007387 */ /* 0x0001e80000100a00 */
[----:B0-----:R-:W4:Y:S04]  /*6ab80*/  LDL.LU.64 R14, [R1+0x5c10] ;  /* 0x005c1000010e7983 */ /* 0x001f280000300a00 */
[----:B------:R-:W4:Y:S02]  /*6ab90*/  LDL.LU.64 R12, [R1+0x5c08] ;  /* 0x005c0800010c7983 */ /* 0x000f240000300a00 */
[----:B----4-:R-:W-:-:S15]  /*6aba0*/  HMMA.16816.F32.BF16 R12, R16, R22, R12 ;  /* 0x00000016100c723c */ /* 0x010fde000004180c */
[----:B------:R-:W-:-:S08]  /*6abb0*/  NOP ;  /* 0x0000000000007918 */ /* 0x000fd00000000000 */
[----:B------:R-:W-:Y:S04]  /*6abc0*/  STL.64 [R1+0x410], R12 ;  /* 0x0004100c01007387 */ /* 0x000fe80000100a00 */
[----:B------:R0:W-:Y:S02]  /*6abd0*/  STL.64 [R1+0x418], R14 ;  /* 0x0004180e01007387 */ /* 0x0001e40000100a00 */
[----:B0-----:R-:W-:Y:S02]  /*6abe0*/  IMAD.MOV.U32 R15, RZ, RZ, R22 ;  /* 0x000000ffff0f7224 */ /* 0x001fe400078e0016 */
[----:B------:R-:W-:Y:S02]  /*6abf0*/  IMAD.MOV.U32 R14, RZ, RZ, R23 ;  /* 0x000000ffff0e7224 */ /* 0x000fe400078e0017 */
[----:B------:R-:W4:Y:S02]  /*6ac00*/  LDL.LU.64 R22, [R1+0x5c00] ;  /* 0x005c000001167983 */ /* 0x000f240000300a00 */
[----:B----4-:R-:W-:Y:S06]  /*6ac10*/  HMMA.16816.F32.BF16 R4, R16, R22, R4 ;  /* 0x000000161004723c */ /* 0x010fec0000041804 */
[----:B------:R-:W-:-:S02]  /*6ac20*/  IMAD.MOV.U32 R13, RZ, RZ, R22 ;  /* 0x000000ffff0d7224 */ /* 0x000fc400078e0016 */
[----:B------:R-:W-:-:S15]  /*6ac30*/  IMAD.MOV.U32 R12, RZ, RZ, R23 ;  /* 0x000000ffff0c7224 */ /* 0x000fde00078e0017 */
[----:B------:R-:W-:Y:S04]  /*6ac40*/  STL.64 [R1+0x400], R4 ;  /* 0x0004000401007387 */ /* 0x000fe80000100a00 */
[----:B------:R0:W-:Y:S04]  /*6ac50*/  STL.64 [R1+0x408], R6 ;  /* 0x0004080601007387 */ /* 0x0001e80000100a00 */
[----:B0-----:R-:W4:Y:S04]  /*6ac60*/  LDL.LU.64 R6, [R1+0x5bf8] ;  /* 0x005bf80001067983 */ /* 0x001f280000300a00 */
[----:B------:R-:W4:Y:S04]  /*6ac70*/  LDL.LU.64 R4, [R1+0x5bf0] ;  /* 0x005bf00001047983 */ /* 0x000f280000300a00 */
[----:B------:R-:W4:Y:S02]  /*6ac80*/  LDL.LU.64 R22, [R1+0x5be8] ;  /* 0x005be80001167983 */ /* 0x000f240000300a00 */
[----:B----4-:R-:W-:Y:S02]  /*6ac90*/  HMMA.16816.F32.BF16 R20, R16, R22, R4 ;  /* 0x000000161014723c */ /* 0x010fe40000041804 */
[----:B------:R-:W4:Y:S04]  /*6aca0*/  LDL.LU.64 R6, [R1+0x5be0] ;  /* 0x005be00001067983 */ /* 0x000f280000300a00 */
[----:B------:R-:W4:-:S15]  /*6acb0*/  LDL.LU.64 R4, [R1+0x5bd8] ;  /* 0x005bd80001047983 */ /* 0x000f1e0000300a00 */
[----:B------:R-:W-:-:S02]  /*6acc0*/  NOP ;  /* 0x0000000000007918 */ /* 0x000fc40000000000 */
[----:B------:R-:W-:Y:S04]  /*6acd0*/  STL.64 [R1+0x3f0], R20 ;  /* 0x0003f01401007387 */ /* 0x000fe80000100a00 */
        /* <DEDUP_REMOVED lines=43> */
[----:B0-----:R-:W4:Y:S01]  /*6af90*/  LDL.LU.64 R22, [R1+0x5b40] ;  /* 0x005b400001167983 */ /* 0x001f220000300a00 */
[----:B------:R-:W-:Y:S02]  /*6afa0*/  IMAD.MOV.U32 R26, RZ, RZ, R2 ;  /* 0x000000ffff1a7224 */ /* 0x000fe400078e0002 */
[----:B------:R-:W-:Y:S01]  /*6afb0*/  IMAD.MOV.U32 R27, RZ, RZ, R0 ;  /* 0x000000ffff1b7224 */ /* 0x000fe200078e0000 */
[----:B----4-:R-:W-:Y:S01]  /*6afc0*/  HMMA.16816.F32.BF16 R16, R16, R22, R4 ;  /* 0x000000161010723c */ /* 0x010fe20000041804 */
[----:B------:R-:W2:Y:S04]  /*6afd0*/  LDL.LU.64 R6, [R1+0x5b38] ;  /* 0x005b380001067983 */ /* 0x000ea80000300a00 */
[----:B------:R-:W2:Y:S04]  /*6afe0*/  LDL.LU.64 R22, [R1+0x5b30] ;  /* 0x005b300001167983 */ /* 0x000ea80000300a00 */
[----:B------:R-:W2:-:S14]  /*6aff0*/  LDL.LU.64 R20, [R1+0x5b28] ;  /* 0x005b280001147983 */ /* 0x000e9c0000300a00 */
[----:B------:R-:W-:Y:S04]  /*6b000*/  STL.64 [R1+0x3a0], R16 ;  /* 0x0003a01001007387 */ /* 0x000fe80000100a00 */
[----:B------:R0:W-:Y:S04]  /*6b010*/  STL.64 [R1+0x3a8], R18 ;  /* 0x0003a81201007387 */ /* 0x0001e80000100a00 */
[----:B0-----:R-:W4:Y:S01]  /*6b020*/  LDL R18, [R1+0x31b4] ;  /* 0x0031b40001127983 */ /* 0x001f220000100800 */
[----:B--2---:R-:W-:Y:S03]  /*6b030*/  HMMA.16816.F32.BF16 R4, R20, R6, R24 ;  /* 0x000000061404723c */ /* 0x004fe60000041818 */
[----:B------:R-:W2:Y:S04]  /*6b040*/  LDL.LU.64 R26, [R1+0x5b20] ;  /* 0x005b2000011a7983 */ /* 0x000ea80000300a00 */
[----:B------:R-:W2:-:S15]  /*6b050*/  LDL.LU.64 R24, [R1+0x5b18] ;  /* 0x005b180001187983 */ /* 0x000e9e0000300a00 */
[----:B------:R-:W-:-:S01]  /*6b060*/  NOP ;  /* 0x0000000000007918 */ /* 0x000fc20000000000 */
[----:B------:R-:W-:Y:S04]  /*6b070*/  STL.64 [R1+0x350], R4 ;  /* 0x0003500401007387 */ /* 0x000fe80000100a00 */
[----:B------:R0:W-:Y:S04]  /*6b080*/  STL.64 [R1+0x358], R6 ;  /* 0x0003580601007387 */ /* 0x0001e80000100a00 */
[----:B0-----:R-:W2:Y:S02]  /*6b090*/  LDL.LU.64 R6, [R1+0x5b10] ;  /* 0x005b100001067983 */ /* 0x001ea40000300a00 */
[----:B--2---:R-:W-:Y:S02]  /*6b0a0*/  HMMA.16816.F32.BF16 R4, R20, R6, R24 ;  /* 0x000000061404723c */ /* 0x004fe40000041818 */
[----:B------:R-:W2:Y:S04]  /*6b0b0*/  LDL.LU.64 R26, [R1+0x5b08] ;  /* 0x005b0800011a7983 */ /* 0x000ea80000300a00 */
[----:B------:R-:W2:-:S15]  /*6b0c0*/  LDL.LU.64 R24, [R1+0x5b00] ;  /* 0x005b000001187983 */ /* 0x000e9e0000300a00 */
[----:B------:R-:W-:-:S02]  /*6b0d0*/  NOP ;  /* 0x0000000000007918 */ /* 0x000fc40000000000 */
        /* <DEDUP_REMOVED lines=12> */
[----:B------:R-:W4:-:S15]  /*6b1a0*/  LDL.LU.64 R24, [R1+0x5ad0] ;  /* 0x005ad00001187983 */ /* 0x000f1e0000300a00 */
[----:B------:R-:W-:-:S02]  /*6b1b0*/  NOP ;  /* 0x0000000000007918 */ /* 0x000fc40000000000 */
[----:B------:R-:W-:Y:S04]  /*6b1c0*/  STL.64 [R1+0x2f0], R4 ;  /* 0x0002f00401007387 */ /* 0x000fe80000100a00 */
[----:B------:R0:W-:Y:S04]  /*6b1d0*/  STL.64 [R1+0x2f8], R6 ;  /* 0x0002f80601007387 */ /* 0x0001e80000100a00 */
[----:B0-----:R-:W2:Y:S04]  /*6b1e0*/  LDL.LU.64 R6, [R1+0x5ac8] ;  /* 0x005ac80001067983 */ /* 0x001ea80000300a00 */
[----:B------:R-:W2:Y:S02]  /*6b1f0*/  LDL.LU.64 R4, [R1+0x5ac0] ;  /* 0x005ac00001047983 */ /* 0x000ea40000300a00 */
[----:B--2---:R-:W-:-:S15]  /*6b200*/  HMMA.16816.F32.BF16 R4, R20, R26, R4 ;  /* 0x0000001a1404723c */ /* 0x004fde0000041804 */
[----:B------:R-:W-:-:S08]  /*6b210*/  NOP ;  /* 0x0000000000007918 */ /* 0x000fd00000000000 */
[----:B------:R0:W-:Y:S01]  /*6b220*/  STL.64 [R1+0x2e0], R4 ;  /* 0x0002e00401007387 */ /* 0x0001e20000100a00 */
[----:B------:R-:W-:Y:S02]  /*6b230*/  IMAD.MOV.U32 R2, RZ, RZ, R6 ;  /* 0x000000ffff027224 */ /* 0x000fe400078e0006 */
[----:B------:R-:W-:Y:S02]  /*6b240*/  IMAD.MOV.U32 R0, RZ, RZ, R7 ;  /* 0x000000ffff007224 */ /* 0x000fe400078e0007 */
[----:B------:R-:W2:Y:S04]  /*6b250*/  LDL.LU.64 R6, [R1+0x5ab8] ;  /* 0x005ab80001067983 */ /* 0x000ea80000300a00 */
[----:B0-----:R-:W2:Y:S01]  /*6b260*/  LDL.LU.64 R4, [R1+0x5ab0] ;  /* 0x005ab00001047983 */ /* 0x001ea20000300a00 */
[----:B------:R-:W-:-:S02]  /*6b270*/  IMAD.MOV.U32 R26, RZ, RZ, R15 ;  /* 0x000000ffff1a7224 */ /* 0x000fc400078e000f */
[----:B------:R-:W-:-:S05]  /*6b280*/  IMAD.MOV.U32 R27, RZ, RZ, R14 ;  /* 0x000000ffff1b7224 */ /* 0x000fca00078e000e */
[----:B------:R-:W-:Y:S04]  /*6b290*/  STL.64 [R1+0x5aa8], R26 ;  /* 0x005aa81a01007387 */ /* 0x000fe80000100a00 */
[----:B------:R-:W4:Y:S04]  /*6b2a0*/  LDL R19, [R1+0x4c4] ;  /* 0x0004c40001137983 */ /* 0x000f280000100800 */
[----:B------:R-:W-:Y:S04]  /*6b2b0*/  STL [R1+0x591c], R0 ;  /* 0x00591c0001007387 */ /* 0x000fe80000100800 */
[----:B------:R-:W-:Y:S04]  /*6b2c0*/  STL [R1+0x5918], R2 ;  /* 0x0059180201007387 */ /* 0x000fe80000100800 */
[----:B------:R0:W-:Y:S04]  /*6b2d0*/  STL.64 [R1+0x5aa0], R8 ;  /* 0x005aa00801007387 */ /* 0x0001e80000100a00 */
[----:B0-----:R-:W4:Y:S01]  /*6b2e0*/  LDL.LU R8, [R1+0x230] ;  /* 0x0002300001087983 */ /* 0x001f220000300800 */
[----:B--2---:R-:W-:-:S15]  /*6b2f0*/  HMMA.16816.F32.BF16 R4, R20, R10, R4 ;  /* 0x0000000a1404723c */ /* 0x004fde0000041804 */
[----:B------:R-:W-:-:S08]  /*6b300*/  NOP ;  /* 0x0000000000007918 */ /* 0x000fd00000000000 */
[----:B------:R-:W-:Y:S04]  /*6b310*/  STL.64 [R1+0x2d0], R4 ;  /* 0x0002d00401007387 */ /* 0x000fe80000100a00 */
[----:B------:R0:W-:Y:S04]  /*6b320*/  STL.64 [R1+0x2d8], R6 ;  /* 0x0002d80601007387 */ /* 0x0001e80000100a00 */
[----:B------:R-:W2:Y:S04]  /*6b330*/  LDL.LU R9, [R1+0x234] ;  /* 0x0002340001097983 */ /* 0x000ea80000300800 */
[----:B------:R-:W2:Y:S01]  /*6b340*/  LDL.LU R10, [R1+0x238] ;  /* 0x00023800010a7983 */ /* 0x000ea20000300800 */
[----:B0-----:R-:W-:-:S03]  /*6b350*/  IMAD.MOV.U32 R6, RZ, RZ, R13 ;  /* 0x000000ffff067224 */ /* 0x001fc600078e000d */
[----:B------:R-:W2:Y:S01]  /*6b360*/  LDL.LU R11, [R1+0x23c] ;  /* 0x00023c00010b7983 */ /* 0x000ea20000300800 */
[----:B------:R-:W-:-:S03]  /*6b370*/  IMAD.MOV.U32 R7, RZ, RZ, R12 ;  /* 0x000000ffff077224 */ /* 0x000fc600078e000c */
[----:B---3--:R-:W0:Y:S04]  /*6b380*/  LDSM.16.MT88.4 R12, [R29+UR5+0x40800] ;  /* 0x040800051d0c783b */ /* 0x008e280008004200 */
[----:B0-----:R4:W-:Y:S04]  /*6b390*/  STL.64 [R1+0x59e8], R14 ;  /* 0x0059e80e01007387 */ /* 0x0019e80000100a00 */
[----:B------:R0:W-:Y:S01]  /*6b3a0*/  STL.64 [R1+0x59e0], R12 ;  /* 0x0059e00c01007387 */ /* 0x0001e20000100a00 */
[----:B----4-:R-:W-:Y:S02]  /*6b3b0*/  IMAD.MOV.U32 R14, RZ, RZ, R24 ;  /* 0x000000ffff0e7224 */ /* 0x010fe400078e0018 */
[----:B0-----:R-:W-:-:S02]  /*6b3c0*/  IMAD.MOV.U32 R13, RZ, RZ, R25 ;  /* 0x000000ffff0d7224 */ /* 0x001fc400078e0019 */
[----:B------:R-:W0:Y:S04]  /*6b3d0*/  LDSM.16.M88.4 R24, [R18+UR5] ;  /* 0x000000051218783b */ /* 0x000e280008000200 */
[----:B0-----:R-:W-:Y:S04]  /*6b3e0*/  STL.64 [R1+0x130], R24 ;  /* 0x0001301801007387 */ /* 0x001fe80000100a00 */
[----:B------:R-:W-:Y:S04]  /*6b3f0*/  STL.64 [R1+0x138], R26 ;  /* 0x0001381a01007387 */ /* 0x000fe80000100a00 */
[----:B------:R-:W0:Y:S04]  /*6b400*/  LDSM.16.M88.4 R24, [R18+UR5+0x4000] ;  /* 0x004000051218783b */ /* 0x000e280008000200 */
[----:B0-----:R-:W-:Y:S04]  /*6b410*/  STL.64 [R1+0x120], R24 ;  /* 0x0001201801007387 */ /* 0x001fe80000100a00 */
[----:B------:R0:W-:Y:S04]  /*6b420*/  STL.64 [R1+0x128], R26 ;  /* 0x0001281a01007387 */ /* 0x0001e80000100a00 */
[----:B0-----:R-:W2:Y:S01]  /*6b430*/  LDL.LU.64 R26, [R1+0x5aa8] ;  /* 0x005aa800011a7983 */ /* 0x001ea20000300a00 */
[----:B------:R-:W-:-:S02]  /*6b440*/  IMAD.MOV.U32 R12, RZ, RZ, R28 ;  /* 0x000000ffff0c7224 */ /* 0x000fc400078e001c */
[----:B------:R-:W-:Y:S01]  /*6b450*/  IMAD.MOV.U32 R15, RZ, RZ, R3 ;  /* 0x000000ffff0f7224 */ /* 0x000fe200078e0003 */
[----:B--2---:R-:W-:Y:S01]  /*6b460*/  HMMA.16816.F32.BF16 R24, R20, R26, R8 ;  /* 0x0000001a1418723c */ /* 0x004fe20000041808 */
[----:B------:R-:W0:-:S15]  /*6b470*/  LDSM.16.M88.4 R8, [R18+UR5+0x8000] ;  /* 0x008000051208783b */ /* 0x000e1e0008000200 */
[----:B------:R-:W-:-:S07]  /*6b480*/  NOP ;  /* 0x0000000000007918 */ /* 0x000fce0000000000 */
[----:B------:R-:W-:Y:S04]  /*6b490*/  STL.64 [R1+0x230], R24 ;  /* 0x0002301801007387 */ /* 0x000fe80000100a00 */
[----:B------:R-:W-:Y:S04]  /*6b4a0*/  STL.64 [R1+0x238], R26 ;  /* 0x0002381a01007387 */ /* 0x000fe80000100a00 */
[----:B------:R-:W-:Y:S04]  /*6b4b0*/  LDSM.16.M88.4 R24, [R18+UR5+0xc000] ;  /* 0x00c000051218783b */ /* 0x000fe80008000200 */
[----:B0-----:R-:W-:Y:S04]  /*6b4c0*/  STL.64 [R1+0x110], R8 ;  /* 0x0001100801007387 */ /* 0x001fe80000100a00 */
[----:B------:R-:W-:Y:S04]  /*6b4d0*/  STL.64 [R1+0x118], R10 ;  /* 0x0001180a01007387 */ /* 0x000fe80000100a00 */
[----:B------:R-:W0:Y:S02]  /*6b4e0*/  LDSM.16.M88.4 R8, [R18+UR5+0x10000] ;  /* 0x010000051208783b */ /* 0x000e240008000200 */
[----:B0-----:R-:W-:-:S02]  /*6b4f0*/  IMAD.MOV.U32 R28, RZ, RZ, R10 ;  /* 0x000000ffff1c7224 */ /* 0x001fc400078e000a */
[----:B------:R-:W-:Y:S01]  /*6b500*/  STL.64 [R1+0xf0], R8 ;  /* 0x0000f00801007387 */ /* 0x000fe20000100a00 */
[----:B------:R-:W-:-:S03]  /*6b510*/  IMAD.MOV.U32 R3, RZ, RZ, R11 ;  /* 0x000000ffff037224 */ /* 0x000fc600078e000b */
[----:B------:R-:W0:Y:S04]  /*6b520*/  LDSM.16.M88.4 R8, [R18+UR5+0x14000] ;  /* 0x014000051208783b */ /* 0x000e280008000200 */
[----:B------:R0:W-:Y:S04]  /*6b530*/  STL.64 [R1+0x108], R26 ;  /* 0x0001081a01007387 */ /* 0x0001e80000100a00 */
[----:B------:R-:W-:Y:S04]  /*6b540*/  STL.64 [R1+0x59c8], R24 ;  /* 0x0059c81801007387 */ /* 0x000fe80000100a00 */
[----:B------:R1:W-:Y:S04]  /*6b550*/  STL [R1+0x5844], R3 ;  /* 0x0058440301007387 */ /* 0x0003e80000100800 */
[----:B------:R-:W-:Y:S01]  /*6b560*/  STL [R1+0x5840], R28 ;  /* 0x0058401c01007387 */ /* 0x000fe20000100800 */
[----:B0-----:R-:W-:-:S03]  /*6b570*/  IMAD.MOV.U32 R26, RZ, RZ, R8 ;  /* 0x000000ffff1a7224 */ /* 0x001fc600078e0008 */
[----:B------:R-:W-:Y:S01]  /*6b580*/  STL.64 [R1+0xe8], R10 ;  /* 0x0000e80a01007387 */ /* 0x000fe20000100a00 */
[----:B-1----:R-:W-:-:S03]  /*6b590*/  IMAD.MOV.U32 R3, RZ, RZ, R9 ;  /* 0x000000ffff037224 */ /* 0x002fc600078e0009 */
[----:B------:R-:W0:Y:S04]  /*6b5a0*/  LDSM.16.M88.4 R8, [R18+UR5+0x18000] ;  /* 0x018000051208783b */ /* 0x000e280008000200 */
[----:B0-----:R-:W-:Y:S04]  /*6b5b0*/  STL.64 [R1+0x140], R8 ;  /* 0x0001400801007387 */ /* 0x001fe80000100a00 */
        /* <DEDUP_REMOVED lines=13> */
[----:B------:R-:W0:Y:S01]  /*6b690*/  LDSM.16.M88.4 R8, [R18+UR5+0x2c000] ;  /* 0x02c000051208783b */ /* 0x000e220008000200 */
[----:B------:R-:W-:Y:S03]  /*6b6a0*/  HMMA.16816.F32.BF16 R4, R20, R6, R12 ;  /* 0x000000061404723c */ /* 0x000fe6000004180c */
[----:B------:R-:W-:Y:S04]  /*6b6b0*/  LDSM.16.M88.4 R12, [R18+UR5+0x34000] ;  /* 0x03400005120c783b */ /* 0x000fe80008000200 */
[----:B0-----:R-:W-:Y:S04]  /*6b6c0*/  STL.64 [R1+0x190], R8 ;  /* 0x0001900801007387 */ /* 0x001fe80000100a00 */
[----:B------:R-:W-:Y:S04]  /*6b6d0*/  STL.64 [R1+0x198], R10 ;  /* 0x0001980a01007387 */ /* 0x000fe80000100a00 */
[----:B------:R-:W0:Y:S04]  /*6b6e0*/  LDSM.16.M88.4 R8, [R18+UR5+0x30000] ;  /* 0x030000051208783b */ /* 0x000e280008000200 */
[----:B0-----:R0:W-:Y:S04]  /*6b6f0*/  STL.64 [R1+0x180], R8 ;  /* 0x0001800801007387 */ /* 0x0011e80000100a00 */
[----:B------:R-:W-:Y:S04]  /*6b700*/  STL.64 [R1+0x188], R10 ;  /* 0x0001880a01007387 */ /* 0x000fe80000100a00 */
[----:B0-----:R-:W2:Y:S04]  /*6b710*/  LDL.LU.64 R8, [R1+0x5aa0] ;  /* 0x005aa00001087983 */ /* 0x001ea80000300a00 */
[----:B------:R-:W-:Y:S04]  /*6b720*/  STL.64 [R1+0x2c0], R4 ;  /* 0x0002c00401007387 */ /* 0x000fe80000100a00 */
[----:B------:R-:W-:Y:S04]  /*6b730*/  STL.64 [R1+0x2c8], R6 ;  /* 0x0002c80601007387 */ /* 0x000fe80000100a00 */
[----:B------:R-:W0:Y:S04]  /*6b740*/  LDSM.16.M88.4 R4, [R18+UR5+0x38000] ;  /* 0x038000051204783b */ /* 0x000e280008000200 */
[----:B------:R-:W-:Y:S04]  /*6b750*/  STL.64 [R1+0x160], R12 ;  /* 0x0001600c01007387 */ /* 0x000fe80000100a00 */
[----:B------:R1:W-:Y:S04]  /*6b760*/  STL.64 [R1+0x168], R14 ;  /* 0x0001680e01007387 */ /* 0x0003e80000100a00 */
[----:B-1----:R-:W3:Y:S04]  /*6b770*/  LDL.LU R14, [R1+0x68] ;  /* 0x00006800010e7983 */ /* 0x002ee80000300800 */
[----:B0-----:R-:W-:Y:S04]  /*6b780*/  STL.64 [R1+0x150], R4 ;  /* 0x0001500401007387 */ /* 0x001fe80000100a00 */
[----:B------:R-:W-:Y:S04]  /*6b790*/  STL.64 [R1+0x158], R6 ;  /* 0x0001580601007387 */ /* 0x000fe80000100a00 */
[----:B------:R-:W3:Y:S04]  /*6b7a0*/  LDL.LU R15, [R1+0x6c] ;  /* 0x00006c00010f7983 */ /* 0x000ee80000300800 */
[----:B------:R-:W0:Y:S04]  /*6b7b0*/  LDSM.16.M88.4 R4, [R18+UR5+0x3c000] ;  /* 0x03c000051204783b */ /* 0x000e280008000200 */
[----:B---3--:R1:W-:Y:S04]  /*6b7c0*/  STL.64 [R1+0x5a00], R14 ;  /* 0x005a000e01007387 */ /* 0x0083e80000100a00 */
[----:B------:R-:W3:Y:S04]  /*6b7d0*/  LDL.LU R10, [R1+0x368] ;  /* 0x00036800010a7983 */ /* 0x000ee80000300800 */
[----:B------:R-:W3:Y:S04]  /*6b7e0*/  LDL.LU R11, [R1+0x36c] ;  /* 0x00036c00010b7983 */ /* 0x000ee80000300800 */
[----:B-1----:R-:W4:Y:S04]  /*6b7f0*/  LDL.LU R14, [R1+0x78] ;  /* 0x00007800010e7983 */ /* 0x002f280000300800 */
[----:B------:R-:W4:Y:S04]  /*6b800*/  LDL.LU R15, [R1+0x7c] ;  /* 0x00007c00010f7983 */ /* 0x000f280000300800 */
[----:B----4-:R-:W-:Y:S04]  /*6b810*/  STL.64 [R1+0x5a18], R14 ;  /* 0x005a180e01007387 */ /* 0x010fe80000100a00 */
[----:B---3--:R-:W-:Y:S04]  /*6b820*/  STL.64 [R1+0x59d8], R10 ;  /* 0x0059d80a01007387 */ /* 0x008fe80000100a00 */
[----:B--2---:R1:W-:Y:S04]  /*6b830*/  STL.64 [R1+0x59d0], R8 ;  /* 0x0059d00801007387 */ /* 0x0043e80000100a00 */
[----:B-1----:R-:W2:Y:S04]  /*6b840*/  LDL.LU R8, [R1+0x370] ;  /* 0x0003700001087983 */ /* 0x002ea80000300800 */
[----:B------:R-:W2:Y:S04]  /*6b850*/  LDL.LU R9, [R1+0x374] ;  /* 0x0003740001097983 */ /* 0x000ea80000300800 */
[----:B------:R-:W3:Y:S04]  /*6b860*/  LDL.LU R10, [R1+0x378] ;  /* 0x00037800010a7983 */ /* 0x000ee80000300800 */
[----:B------:R-:W3:Y:S04]  /*6b870*/  LDL.LU R11, [R1+0x37c] ;  /* 0x00037c00010b7983 */ /* 0x000ee80000300800 */
[----:B------:R-:W4:Y:S04]  /*6b880*/  LDL.LU R14, [R1+0x88] ;  /* 0x00008800010e7983 */ /* 0x000f280000300800 */
        /* <DEDUP_REMOVED lines=10> */
[----:B----4-:R1:W-:Y:S04]  /*6b930*/  STL.64 [R1+0x5a48], R14 ;  /* 0x005a480e01007387 */ /* 0x0103e80000100a00 */
[----:B------:R-:W4:Y:S04]  /*6b940*/  LDL.LU R12, [R1+0x300] ;  /* 0x00030000010c7983 */ /* 0x000f280000300800 */
[----:B------:R-:W4:Y:S04]  /*6b950*/  LDL.LU R13, [R1+0x304] ;  /* 0x00030400010d7983 */ /* 0x000f280000300800 */
[----:B-1----:R-:W2:Y:S04]  /*6b960*/  LDL.LU R14, [R1+0x308] ;  /* 0x00030800010e7983 */ /* 0x002ea80000300800 */
[----:B------:R-:W2:Y:S04]  /*6b970*/  LDL.LU R15, [R1+0x30c] ;  /* 0x00030c00010f7983 */ /* 0x000ea80000300800 */
[----:B--2---:R1:W-:Y:S04]  /*6b980*/  STL.64 [R1+0x5a58], R14 ;  /* 0x005a580e01007387 */ /* 0x0043e80000100a00 */
[----:B----4-:R-:W-:Y:S04]  /*6b990*/  STL.64 [R1+0x5a50], R12 ;  /* 0x005a500c01007387 */ /* 0x010fe80000100a00 */
[----:B-1----:R-:W2:Y:S04]  /*6b9a0*/  LDL.LU R14, [R1+0xb8] ;  /* 0x0000b800010e7983 */ /* 0x002ea80000300800 */
[----:B------:R-:W2:Y:S04]  /*6b9b0*/  LDL.LU R15, [R1+0xbc] ;  /* 0x0000bc00010f7983 */ /* 0x000ea80000300800 */
[----:B--2---:R-:W-:Y:S04]  /*6b9c0*/  STL.64 [R1+0x5a70], R14 ;  /* 0x005a700e01007387 */ /* 0x004fe80000100a00 */
[----:B---3--:R-:W-:Y:S04]  /*6b9d0*/  STL.64 [R1+0x5a10], R10 ;  /* 0x005a100a01007387 */ /* 0x008fe80000100a00 */
[----:B------:R1:W-:Y:S04]  /*6b9e0*/  STL.64 [R1+0x5a08], R8 ;  /* 0x005a080801007387 */ /* 0x0003e80000100a00 */
        /* <DEDUP_REMOVED lines=15> */
[----:B---3--:R-:W-:Y:S04]  /*6bae0*/  STL.64 [R1+0x5a40], R10 ;  /* 0x005a400a01007387 */ /* 0x008fe80000100a00 */
[----:B--2---:R1:W-:Y:S04]  /*6baf0*/  STL.64 [R1+0x5a38], R8 ;  /* 0x005a380801007387 */ /* 0x0043e80000100a00 */
[----:B-1----:R-:W2:Y:S04]  /*6bb00*/  LDL.LU R8, [R1+0x320] ;  /* 0x0003200001087983 */ /* 0x002ea80000300800 */
[----:B------:R-:W2:Y:S04]  /*6bb10*/  LDL.LU R9, [R1+0x324] ;  /* 0x0003240001097983 */ /* 0x000ea80000300800 */
[----:B------:R-:W3:Y:S04]  /*6bb20*/  LDL.LU R10, [R1+0x328] ;  /* 0x00032800010a7983 */ /* 0x000ee80000300800 */
[----:B------:R-:W3:Y:S04]  /*6bb30*/  LDL.LU R11, [R1+0x32c] ;  /* 0x00032c00010b7983 */ /* 0x000ee80000300800 */
        /* <DEDUP_REMOVED lines=11> */
[----:B------:R-:W3:Y:S01]  /*6bbf0*/  LDL.LU R11, [R1+0x27c] ;  /* 0x00027c00010b7983 */ /* 0x000ee20000300800 */
[----:B0-----:R-:W-:-:S02]  /*6bc00*/  IMAD.MOV.U32 R0, RZ, RZ, R6 ;  /* 0x000000ffff007224 */ /* 0x001fc400078e0006 */
[----:B------:R-:W-:Y:S01]  /*6bc10*/  IMAD.MOV.U32 R2, RZ, RZ, R7 ;  /* 0x000000ffff027224 */ /* 0x000fe200078e0007 */
[----:B---3--:R-:W-:Y:S04]  /*6bc20*/  STL.64 [R1+0x5a98], R10 ;  /* 0x005a980a01007387 */ /* 0x008fe80000100a00 */
[----:B--2---:R0:W-:Y:S04]  /*6bc30*/  STL.64 [R1+0x5a90], R8 ;  /* 0x005a900801007387 */ /* 0x0041e80000100a00 */
[----:B0-----:R-:W4:Y:S04]  /*6bc40*/  LDL.LU R8, [R1+0x250] ;  /* 0x0002500001087983 */ /* 0x001f280000300800 */
[----:B------:R-:W4:Y:S04]  /*6bc50*/  LDL.LU R9, [R1+0x254] ;  /* 0x0002540001097983 */ /* 0x000f280000300800 */
[----:B------:R-:W4:Y:S04]  /*6bc60*/  LDL.LU R10, [R1+0x258] ;  /* 0x00025800010a7983 */ /* 0x000f280000300800 */
[----:B------:R-:W4:Y:S04]  /*6bc70*/  LDL.LU R11, [R1+0x25c] ;  /* 0x00025c00010b7983 */ /* 0x000f280000300800 */
[----:B------:R-:W2:Y:S04]  /*6bc80*/  LDL.LU.64 R24, [R1+0x120] ;  /* 0x0001200001187983 */ /* 0x000ea80000300a00 */
[----:B------:R-:W-:Y:S04]  /*6bc90*/  STL.64 [R1+0x260], R4 ;  /* 0x0002600401007387 */ /* 0x000fe80000100a00 */
[----:B------:R-:W-:Y:S04]  /*6bca0*/  STL.64 [R1+0x268], R6 ;  /* 0x0002680601007387 */ /* 0x000fe80000100a00 */
[----:B------:R-:W0:Y:S04]  /*6bcb0*/  LDSM.16.MT88.4 R4, [R19+UR5+0x40800] ;  /* 0x040800051304783b */ /* 0x000e280008004200 */
[----:B------:R-:W-:Y:S04]  /*6bcc0*/  STL [R1+0x5924], R2 ;  /* 0x0059240201007387 */ /* 0x000fe80000100800 */
[----:B------:R-:W-:Y:S04]  /*6bcd0*/  STL [R1+0x5920], R0 ;  /* 0x0059200001007387 */ /* 0x000fe80000100800 */
[----:B------:R1:W-:Y:S04]  /*6bce0*/  STL [R1+0x5928], R19 ;  /* 0x0059281301007387 */ /* 0x0003e80000100800 */
[----:B------:R-:W3:Y:S04]  /*6bcf0*/  LDL.LU R18, [R1+0xa8] ;  /* 0x0000a80001127983 */ /* 0x000ee80000300800 */
[----:B-1----:R-:W3:Y:S04]  /*6bd00*/  LDL.LU R19, [R1+0xac] ;  /* 0x0000ac0001137983 */ /* 0x002ee80000300800 */
[----:B0-----:R-:W-:Y:S04]  /*6bd10*/  STL.64 [R1+0x58d8], R6 ;  /* 0x0058d80601007387 */ /* 0x001fe80000100a00 */
[----:B------:R0:W-:Y:S04]  /*6bd20*/  STL.64 [R1+0x58d0], R4 ;  /* 0x0058d00401007387 */ /* 0x0001e80000100a00 */
[----:B0-----:R-:W2:Y:S01]  /*6bd30*/  LDL.LU.64 R4, [R1+0x130] ;  /* 0x0001300001047983 */ /* 0x001ea20000300a00 */
[----:B----4-:R-:W-:Y:S03]  /*6bd40*/  HMMA.16816.F32.BF16 R12, R20, R14, R8 ;  /* 0x0000000e140c723c */ /* 0x010fe60000041808 */
[----:B------:R-:W4:Y:S04]  /*6bd50*/  LDL.LU.64 R10, [R1+0x5a98] ;  /* 0x005a9800010a7983 */ /* 0x000f280000300a00 */
[----:B------:R-:W4:-:S15]  /*6bd60*/  LDL.LU.64 R8, [R1+0x5a90] ;  /* 0x005a900001087983 */ /* 0x000f1e0000300a00 */
[----:B------:R-:W-:-:S01]  /*6bd70*/  NOP ;  /* 0x0000000000007918 */ /* 0x000fc20000000000 */
        /* <DEDUP_REMOVED lines=16> */
[----:B0-----:R-:W3:Y:S04]  /*6be80*/  LDL.LU.64 R14, [R1+0x5a58] ;  /* 0x005a5800010e7983 */ /* 0x001ee80000300a00 */
[----:B------:R-:W3:Y:S02]  /*6be90*/  LDL.LU.64 R12, [R1+0x5a50] ;  /* 0x005a5000010c7983 */ /* 0x000ee40000300a00 */
[----:B---3--:R-:W-:Y:S02]  /*6bea0*/  HMMA.16816.F32.BF16 R16, R20, R18, R12 ;  /* 0x000000121410723c */ /* 0x008fe4000004180c */
[----:B------:R-:W4:-:S15]  /*6beb0*/  LDL.LU.64 R14, [R1+0x5a48] ;  /* 0x005a4800010e7983 */ /* 0x000f1e0000300a00 */
[----:B------:R-:W-:-:S06]  /*6bec0*/  NOP ;  /* 0x0000000000007918 */ /* 0x000fcc0000000000 */
[----:B------:R0:W-:Y:S04]  /*6bed0*/  STL.64 [R1+0x280], R16 ;  /* 0x0002801001007387 */ /* 0x0001e80000100a00 */
[----:B------:R1:W-:Y:S04]  /*6bee0*/  STL.64 [R1+0x288], R18 ;  /* 0x0002881201007387 */ /* 0x0003e80000100a00 */
[----:B0-----:R-:W3:Y:S04]  /*6bef0*/  LDL.LU R16, [R1+0x440] ;  /* 0x0004400001107983 */ /* 0x001ee80000300800 */
[----:B------:R-:W3:Y:S04]  /*6bf00*/  LDL.LU R17, [R1+0x444] ;  /* 0x0004440001117983 */ /* 0x000ee80000300800 */
[----:B-1----:R-:W3:Y:S04]  /*6bf10*/  LDL.LU R18, [R1+0x448] ;  /* 0x0004480001127983 */ /* 0x002ee80000300800 */
[----:B------:R-:W3:Y:S01]  /*6bf20*/  LDL.LU R19, [R1+0x44c] ;  /* 0x00044c0001137983 */ /* 0x000ee20000300800 */
        /* <DEDUP_REMOVED lines=22> */
[----:B------:R-:W2:Y:S04]  /*6c090*/  LDL.LU.64 R10, [R1+0x59f8] ;  /* 0x0059f800010a7983 */ /* 0x000ea80000300a00 */
[----:B------:R-:W2:Y:S04]  /*6c0a0*/  LDL.LU.64 R8, [R1+0x59f0] ;  /* 0x0059f00001087983 */ /* 0x000ea80000300a00 */
[----:B------:R-:W2:Y:S04]  /*6c0b0*/  LDL.LU.64 R14, [R1+0x59e8] ;  /* 0x0059e800010e7983 */ /* 0x000ea80000300a00 */
[----:B------:R-:W2:Y:S09]  /*6c0c0*/  LDL.LU.64 R12, [R1+0x59e0] ;  /* 0x0059e000010c7983 */ /* 0x000eb20000300a00 */
[----:B------:R0:W-:Y:S04]  /*6c0d0*/  STL.64 [R1+0x220], R20 ;  /* 0x0002201401007387 */ /* 0x0001e80000100a00 */
[----:B------:R-:W-:Y:S01]  /*6c0e0*/  STL.64 [R1+0x228], R22 ;  /* 0x0002281601007387 */ /* 0x000fe20000100a00 */
[----:B0-----:R-:W-:-:S02]  /*6c0f0*/  IMAD.MOV.U32 R20, RZ, RZ, R26 ;  /* 0x000000ffff147224 */ /* 0x001fc400078e001a */
[----:B------:R-:W-:-:S05]  /*6c100*/  IMAD.MOV.U32 R21, RZ, RZ, R3 ;  /* 0x000000ffff157224 */ /* 0x000fca00078e0003 */
[----:B------:R0:W-:Y:S04]  /*6c110*/  STL.64 [R1+0x59c0], R20 ;  /* 0x0059c01401007387 */ /* 0x0001e80000100a00 */
[----:B0-----:R-:W4:Y:S04]  /*6c120*/  LDL.LU R20, [R1+0x450] ;  /* 0x0004500001147983 */ /* 0x001f280000300800 */
[----:B------:R-:W4:Y:S04]  /*6c130*/  LDL.LU R21, [R1+0x454] ;  /* 0x0004540001157983 */ /* 0x000f280000300800 */
[----:B------:R-:W4:Y:S04]  /*6c140*/  LDL.LU R22, [R1+0x458] ;  /* 0x0004580001167983 */ /* 0x000f280000300800 */
[----:B------:R-:W4:Y:S01]  /*6c150*/  LDL.LU R23, [R1+0x45c] ;  /* 0x00045c0001177983 */ /* 0x000f220000300800 */
[----:B--2---:R-:W-:-:S15]  /*6c160*/  HMMA.16816.F32.BF16 R8, R12, R4, R8 ;  /* 0x000000040c08723c */ /* 0x004fde0000041808 */
[----:B------:R-:W-:-:S08]  /*6c170*/  NOP ;  /* 0x0000000000007918 */ /* 0x000fd00000000000 */
[----:B------:R-:W-:Y:S04]  /*6c180*/  STL.64 [R1+0x210], R8 ;  /* 0x0002100801007387 */ /* 0x000fe80000100a00 */
[----:B------:R0:W-:Y:S04]  /*6c190*/  STL.64 [R1+0x218], R10 ;  /* 0x0002180a01007387 */ /* 0x0001e80000100a00 */
[----:B0-----:R-:W2:Y:S04]  /*6c1a0*/  LDL.LU.64 R10, [R1+0x59d8] ;  /* 0x0059d800010a7983 */ /* 0x001ea80000300a00 */
[----:B------:R-:W2:Y:S01]  /*6c1b0*/  LDL.LU.64 R8, [R1+0x59d0] ;  /* 0x0059d00001087983 */ /* 0x000ea20000300a00 */
[----:B------:R-:W-:-:S02]  /*6c1c0*/  IMAD.MOV.U32 R2, RZ, RZ, R4 ;  /* 0x000000ffff027224 */ /* 0x000fc400078e0004 */
[----:B------:R-:W-:Y:S02]  /*6c1d0*/  IMAD.MOV.U32 R0, RZ, RZ, R5 ;  /* 0x000000ffff007224 */ /* 0x000fe400078e0005 */
[----:B------:R-:W-:Y:S02]  /*6c1e0*/  IMAD.MOV.U32 R5, RZ, RZ, R24 ;  /* 0x000000ffff057224 */ /* 0x000fe400078e0018 */
[----:B------:R-:W-:Y:S01]  /*6c1f0*/  IMAD.MOV.U32 R4, RZ, RZ, R25 ;  /* 0x000000ffff047224 */ /* 0x000fe200078e0019 */
[----:B--2---:R-:W-:Y:S01]  /*6c200*/  HMMA.16816.F32.BF16 R8, R12, R24, R8 ;  /* 0x000000180c08723c */ /* 0x004fe20000041808 */
[----:B------:R-:W3:-:S15]  /*6c210*/  LDL.LU.64 R24, [R1+0x59c8] ;  /* 0x0059c80001187983 */ /* 0x000ede0000300a00 */
[----:B------:R-:W-:-:S07]  /*6c220*/  NOP ;  /* 0x0000000000007918 */ /* 0x000fce0000000000 */
[----:B------:R-:W-:Y:S01]  /*6c230*/  STL.64 [R1+0x208], R10 ;  /* 0x0002080a01007387 */ /* 0x000fe20000100a00 */
[----:B------:R-:W-:Y:S02]  /*6c240*/  IMAD.MOV.U32 R3, RZ, RZ, R8 ;  /* 0x000000ffff037224 */ /* 0x000fe400078e0008 */
[----:B------:R-:W-:Y:S02]  /*6c250*/  IMAD.MOV.U32 R28, RZ, RZ, R9 ;  /* 0x000000ffff1c7224 */ /* 0x000fe400078e0009 */
[----:B------:R-:W0:Y:S04]  /*6c260*/  LDSM.16.MT88.4 R8, [R29+UR5+0x40c00] ;  /* 0x040c00051d08783b */ /* 0x000e280008004200 */
[----:B------:R-:W-:Y:S04]  /*6c270*/  STL [R1+0x584c], R28 ;  /* 0x00584c1c01007387 */ /* 0x000fe80000100800 */
[----:B------:R-:W-:Y:S04]  /*6c280*/  STL [R1+0x5848], R3 ;  /* 0x0058480301007387 */ /* 0x000fe80000100800 */
[----:B0-----:R-:W-:Y:S04]  /*6c290*/  STL [R1+0x574c], R8 ;  /* 0x00574c0801007387 */ /* 0x001fe80000100800 */
[----:B------:R0:W-:Y:S04]  /*6c2a0*/  STL [R1+0x5748], R9 ;  /* 0x0057480901007387 */ /* 0x0001e80000100800 */
[----:B------:R-:W-:Y:S04]  /*6c2b0*/  STL [R1+0x5744], R10 ;  /* 0x0057440a01007387 */ /* 0x000fe80000100800 */
[----:B------:R-:W-:Y:S04]  /*6c2c0*/  STL [R1+0x5740], R11 ;  /* 0x0057400b01007387 */ /* 0x000fe80000100800 */
[----:B0-----:R-:W4:Y:S04]  /*6c2d0*/  LDL.LU.64 R8, [R1+0x110] ;  /* 0x0001100001087983 */ /* 0x001f280000300a00 */
[----:B------:R0:W-:Y:S01]  /*6c2e0*/  STL [R1+0x55a8], R29 ;  /* 0x0055a81d01007387 */ /* 0x0001e20000100800 */
[----:B----4-:R-:W-:Y:S06]  /*6c2f0*/  HMMA.16816.F32.BF16 R20, R12, R8, R20 ;  /* 0x000000080c14723c */ /* 0x010fec0000041814 */
[----:B------:R-:W-:-:S02]  /*6c300*/  IMAD.MOV.U32 R7, RZ, RZ, R8 ;  /* 0x000000ffff077224 */ /* 0x000fc400078e0008 */
[----:B------:R-:W-:-:S15]  /*6c310*/  IMAD.MOV.U32 R6, RZ, RZ, R9 ;  /* 0x000000ffff067224 */ /* 0x000fde00078e0009 */
[----:B------:R-:W-:Y:S01]  /*6c320*/  STL.64 [R1+0x1f0], R20 ;  /* 0x0001f01401007387 */ /* 0x000fe20000100a00 */
[----:B0-----:R-:W-:-:S03]  /*6c330*/  IMAD.MOV.U32 R29, RZ, RZ, R23 ;  /* 0x000000ffff1d7224 */ /* 0x001fc600078e0017 */
[----:B------:R-:W-:Y:S04]  /*6c340*/  STL [R1+0x1f8], R22 ;  /* 0x0001f81601007387 */ /* 0x000fe80000100800 */
[----:B------:R-:W-:Y:S04]  /*6c350*/  STL.64 [R1+0x5938], R6 ;  /* 0x0059380601007387 */ /* 0x000fe80000100a00 */
[----:B------:R0:W-:Y:S04]  /*6c360*/  STL.64 [R1+0x5930], R4 ;  /* 0x0059300401007387 */ /* 0x0001e80000100a00 */
[----:B------:R-:W-:Y:S04]  /*6c370*/  STL [R1+0x5850], R29 ;  /* 0x0058501d01007387 */ /* 0x000fe80000100800 */
[----:B0-----:R-:W2:Y:S04]  /*6c380*/  LDL.LU R4, [R1+0x3c0] ;  /* 0x0003c00001047983 */ /* 0x001ea80000300800 */
[----:B------:R-:W2:Y:S04]  /*6c390*/  LDL.LU R5, [R1+0x3c4] ;  /* 0x0003c40001057983 */ /* 0x000ea80000300800 */
[----:B------:R-:W4:Y:S04]  /*6c3a0*/  LDL.LU R6, [R1+0x3c8] ;  /* 0x0003c80001067983 */ /* 0x000f280000300800 */
[----:B------:R-:W4:Y:S04]  /*6c3b0*/  LDL.LU R7, [R1+0x3cc] ;  /* 0x0003cc0001077983 */ /* 0x000f280000300800 */
[----:B----4-:R-:W-:Y:S04]  /*6c3c0*/  STL.64 [R1+0x5948], R6 ;  /* 0x0059480601007387 */ /* 0x010fe80000100a00 */
[----:B--2---:R0:W-:Y:S04]  /*6c3d0*/  STL.64 [R1+0x5940], R4 ;  /* 0x0059400401007387 */ /* 0x0041e80000100a00 */
[----:B0-----:R-:W2:Y:S04]  /*6c3e0*/  LDL.LU.64 R4, [R1+0x1a0] ;  /* 0x0001a00001047983 */ /* 0x001ea80000300a00 */
[----:B--2---:R0:W-:Y:S04]  /*6c3f0*/  STL.64 [R1+0x5958], R4 ;  /* 0x0059580401007387 */ /* 0x0041e80000100a00 */
[----:B0-----:R-:W2:Y:S01]  /*6c400*/  LDL.64 R4, [R1+0x1b0] ;  /* 0x0001b00001047983 */ /* 0x001ea20000100a00 */
[----:B---3--:R-:W-:Y:S03]  /*6c410*/  HMMA.16816.F32.BF16 R16, R12, R24, R16 ;  /* 0x000000180c10723c */ /* 0x008fe60000041810 */
[----:B--2---:R0:W-:Y:S04]  /*6c420*/  STL.64 [R1+0x5970], R4 ;  /* 0x0059700401007387 */ /* 0x0041e80000100a00 */
[----:B0-----:R-:W2:-:S15]  /*6c430*/  LDL.LU.64 R4, [R1+0x1d0] ;  /* 0x0001d00001047983 */ /* 0x001e9e0000300a00 */
[----:B------:R-:W-:-:S02]  /*6c440*/  NOP ;  /* 0x0000000000007918 */ /* 0x000fc40000000000 */
[----:B------:R-:W-:Y:S02]  /*6c450*/  IMAD.MOV.U32 R8, RZ, RZ, R16 ;  /* 0x000000ffff087224 */ /* 0x000fe400078e0010 */
[----:B------:R-:W-:Y:S01]  /*6c460*/  IMAD.MOV.U32 R9, RZ, RZ, R17 ;  /* 0x000000ffff097224 */ /* 0x000fe200078e0011 */
[----:B--2---:R-:W-:Y:S04]  /*6c470*/  STL.64 [R1+0x5988], R4 ;  /* 0x0059880401007387 */ /* 0x004fe80000100a00 */
[----:B------:R-:W2:Y:S01]  /*6c480*/  LDL.64 R16, [R1+0x190] ;  /* 0x0001900001107983 */ /* 0x000ea20000100a00 */
[----:B------:R-:W-:Y:S02]  /*6c490*/  IMAD.MOV.U32 R10, RZ, RZ, R18 ;  /* 0x000000ffff0a7224 */ /* 0x000fe400078e0012 */
[----:B------:R-:W-:Y:S01]  /*6c4a0*/  IMAD.MOV.U32 R11, RZ, RZ, R19 ;  /* 0x000000ffff0b7224 */ /* 0x000fe200078e0013 */
[----:B--2---:R0:W-:Y:S04]  /*6c4b0*/  STL.64 [R1+0x5950], R16 ;  /* 0x0059501001007387 */ /* 0x0041e80000100a00 */
[----:B0-----:R-:W2:Y:S04]  /*6c4c0*/  LDL.LU R16, [R1+0x3d0] ;  /* 0x0003d00001107983 */ /* 0x001ea80000300800 */
[----:B------:R-:W2:Y:S04]  /*6c4d0*/  LDL.LU R17, [R1+0x3d4] ;  /* 0x0003d40001117983 */ /* 0x000ea80000300800 */
[----:B------:R-:W3:Y:S04]  /*6c4e0*/  LDL.LU R18, [R1+0x3d8] ;  /* 0x0003d80001127983 */ /* 0x000ee80000300800 */
[----:B------:R-:W3:Y:S04]  /*6c4f0*/  LDL.LU R19, [R1+0x3dc] ;  /* 0x0003dc0001137983 */ /* 0x000ee80000300800 */
[----:B------:R-:W4:Y:S04]  /*6c500*/  LDL.LU.64 R20, [R1+0xf0] ;  /* 0x0000f00001147983 */ /* 0x000f280000300a00 */
[----:B------:R-:W2:Y:S04]  /*6c510*/  LDL.64 R4, [R1+0x170] ;  /* 0x0001700001047983 */ /* 0x000ea80000100a00 */
[----:B--2---:R0:W-:Y:S04]  /*6c520*/  STL.64 [R1+0x59a0], R4 ;  /* 0x0059a00401007387 */ /* 0x0041e80000100a00 */
[----:B0-----:R-:W2:Y:S04]  /*6c530*/  LDL.LU.64 R4, [R1+0x140] ;  /* 0x0001400001047983 */ /* 0x001ea80000300a00 */
[----:B--2---:R0:W-:Y:S04]  /*6c540*/  STL.64 [R1+0x59b8], R4 ;  /* 0x0059b80401007387 */ /* 0x0041e80000100a00 */
[----:B0-----:R-:W2:Y:S04]  /*6c550*/  LDL.LU R4, [R1+0x420] ;  /* 0x0004200001047983 */ /* 0x001ea80000300800 */
[----:B------:R-:W2:Y:S04]  /*6c560*/  LDL.LU R5, [R1+0x424] ;  /* 0x0004240001057983 */ /* 0x000ea80000300800 */
[----:B------:R-:W2:Y:S04]  /*6c570*/  LDL.LU R6, [R1+0x428] ;  /* 0x0004280001067983 */ /* 0x000ea80000300800 */
[----:B------:R-:W2:Y:S04]  /*6c580*/  LDL.LU R7, [R1+0x42c] ;  /* 0x00042c0001077983 */ /* 0x000ea80000300800 */
[----:B---3--:R-:W-:Y:S04]  /*6c590*/  STL.64 [R1+0x5968], R18 ;  /* 0x0059681201007387 */ /* 0x008fe80000100a00 */
[----:B------:R0:W-:Y:S04]  /*6c5a0*/  STL.64 [R1+0x5960], R16 ;  /* 0x0059601001007387 */ /* 0x0001e80000100a00 */
[----:B0-----:R-:W3:Y:S04]  /*6c5b0*/  LDL.LU R16, [R1+0x3e0] ;  /* 0x0003e00001107983 */ /* 0x001ee80000300800 */
[----:B------:R-:W3:Y:S04]  /*6c5c0*/  LDL.LU R17, [R1+0x3e4] ;  /* 0x0003e40001117983 */ /* 0x000ee80000300800 */
[----:B------:R-:W4:Y:S04]  /*6c5d0*/  LDL.LU R18, [R1+0x3e8] ;  /* 0x0003e80001127983 */ /* 0x000f280000300800 */
[----:B------:R-:W4:Y:S04]  /*6c5e0*/  LDL.LU R19, [R1+0x3ec] ;  /* 0x0003ec0001137983 */ /* 0x000f280000300800 */
[----:B----4-:R-:W-:Y:S04]  /*6c5f0*/  STL.64 [R1+0x5980], R18 ;  /* 0x0059801201007387 */ /* 0x010fe80000100a00 */
[----:B---3--:R0:W-:Y:S04]  /*6c600*/  STL.64 [R1+0x5978], R16 ;  /* 0x0059781001007387 */ /* 0x0081e80000100a00 */
        /* <DEDUP_REMOVED lines=14> */
[----:B------:R-:W3:Y:S04]  /*6c6f0*/  LDL.LU R18, [R1+0x418] ;  /* 0x0004180001127983 */ /* 0x000ee80000300800 */
[----:B------:R-:W3:Y:S04]  /*6c700*/  LDL.LU R19, [R1+0x41c] ;  /* 0x00041c0001137983 */ /* 0x000ee80000300800 */
[----:B------:R0:W-:Y:S04]  /*6c710*/  STL.64 [R1+0x5888], R24 ;  /* 0x0058881801007387 */ /* 0x0001e80000100a00 */
[----:B0-----:R-:W4:Y:S04]  /*6c720*/  LDL.LU R24, [R1+0x430] ;  /* 0x0004300001187983 */ /* 0x001f280000300800 */
[----:B------:R-:W4:Y:S04]  /*6c730*/  LDL.LU R25, [R1+0x434] ;  /* 0x0004340001197983 */ /* 0x000f280000300800 */
[----:B------:R-:W4:Y:S04]  /*6c740*/  LDL.LU R26, [R1+0x438] ;  /* 0x00043800011a7983 */ /* 0x000f280000300800 */
[----:B------:R-:W4:Y:S04]  /*6c750*/  LDL.LU R27, [R1+0x43c] ;  /* 0x00043c00011b7983 */ /* 0x000f280000300800 */
[----:B------:R-:W-:Y:S04]  /*6c760*/  STL.64 [R1+0x5758], R10 ;  /* 0x0057580a01007387 */ /* 0x000fe80000100a00 */
[----:B------:R0:W-:Y:S04]  /*6c770*/  STL.64 [R1+0x5750], R8 ;  /* 0x0057500801007387 */ /* 0x0001e80000100a00 */
[----:B0-----:R-:W3:Y:S01]  /*6c780*/  LDL.LU.64 R8, [R1+0x180] ;  /* 0x0001800001087983 */ /* 0x001ee20000300a00 */
[----:B----4-:R-:W-:-:S15]  /*6c790*/  HMMA.16816.F32.BF16 R24, R12, R20, R24 ;  /* 0x000000140c18723c */ /* 0x010fde0000041818 */
[----:B------:R-:W-:-:S08]  /*6c7a0*/  NOP ;  /* 0x0000000000007918 */ /* 0x000fd00000000000 */
[----:B------:R-:W-:Y:S04]  /*6c7b0*/  STL.64 [R1+0x1c0], R24 ;  /* 0x0001c01801007387 */ /* 0x000fe80000100a00 */
[----:B------:R0:W-:Y:S02]  /*6c7c0*/  STL.64 [R1+0x1c8], R26 ;  /* 0x0001c81a01007387 */ /* 0x0001e40000100a00 */
[----:B0-----:R-:W-:Y:S02]  /*6c7d0*/  IMAD.MOV.U32 R27, RZ, RZ, R20 ;  /* 0x000000ffff1b7224 */ /* 0x001fe400078e0014 */
[----:B------:R-:W-:Y:S02]  /*6c7e0*/  IMAD.MOV.U32 R26, RZ, RZ, R21 ;  /* 0x000000ffff1a7224 */ /* 0x000fe400078e0015 */
[----:B------:R-:W2:Y:S02]  /*6c7f0*/  LDL.LU.64 R20, [R1+0x59c0] ;  /* 0x0059c00001147983 */ /* 0x000ea40000300a00 */
[----:B--2---:R-:W-:-:S15]  /*6c800*/  HMMA.16816.F32.BF16 R4, R12, R20, R4 ;  /* 0x000000140c04723c */ /* 0x004fde0000041804 */
[----:B------:R-:W-:-:S08]  /*6c810*/  NOP ;  /* 0x0000000000007918 */ /* 0x000fd00000000000 */
[----:B------:R0:W-:Y:S04]  /*6c820*/  STL.64 [R1+0xd0], R4 ;  /* 0x0000d00401007387 */ /* 0x0001e80000100a00 */
[----:B------:R-:W-:Y:S04]  /*6c830*/  STL.64 [R1+0xd8], R6 ;  /* 0x0000d80601007387 */ /* 0x000fe80000100a00 */
[----:B0-----:R-:W3:Y:S04]  /*6c840*/  LDL.LU.64 R4, [R1+0x59b8] ;  /* 0x0059b80001047983 */ /* 0x001ee80000300a00 */
[----:B------:R0:W-:Y:S04]  /*6c850*/  STL.64 [R1+0x5880], R20 ;  /* 0x0058801401007387 */ /* 0x0001e80000100a00 */
[----:B0-----:R-:W2:Y:S04]  /*6c860*/  LDL.LU R20, [R1+0x3b0] ;  /* 0x0003b00001147983 */ /* 0x001ea80000300800 */
[----:B------:R-:W2:Y:S04]  /*6c870*/  LDL.LU R21, [R1+0x3b4] ;  /* 0x0003b40001157983 */ /* 0x000ea80000300800 */
[----:B------:R-:W2:Y:S04]  /*6c880*/  LDL.LU R22, [R1+0x3b8] ;  /* 0x0003b80001167983 */ /* 0x000ea80000300800 */
[----:B------:R-:W2:Y:S01]  /*6c890*/  LDL.LU R23, [R1+0x3bc] ;  /* 0x0003bc0001177983 */ /* 0x000ea20000300800 */
[----:B---3--:R-:W-:Y:S06]  /*6c8a0*/  HMMA.16816.F32.BF16 R16, R12, R4, R16 ;  /* 0x000000040c10723c */ /* 0x008fec0000041810 */
[----:B------:R-:W-:-:S02]  /*6c8b0*/  IMAD.MOV.U32 R28, RZ, RZ, R4 ;  /* 0x000000ffff1c7224 */ /* 0x000fc400078e0004 */
[----:B------:R-:W-:-:S15]  /*6c8c0*/  IMAD.MOV.U32 R3, RZ, RZ, R5 ;  /* 0x000000ffff037224 */ /* 0x000fde00078e0005 */
[----:B------:R-:W-:Y:S04]  /*6c8d0*/  STL.64 [R1+0xc0], R16 ;  /* 0x0000c01001007387 */ /* 0x000fe80000100a00 */
[----:B------:R0:W-:Y:S04]  /*6c8e0*/  STL.64 [R1+0xc8], R18 ;  /* 0x0000c81201007387 */ /* 0x0001e80000100a00 */
[----:B0-----:R-:W3:Y:S04]  /*6c8f0*/  LDL.LU.64 R18, [R1+0x59b0] ;  /* 0x0059b00001127983 */ /* 0x001ee80000300a00 */
[----:B------:R-:W3:Y:S04]  /*6c900*/  LDL.LU.64 R16, [R1+0x59a8] ;  /* 0x0059a80001107983 */ /* 0x000ee80000300a00 */
[----:B------:R-:W3:Y:S04]  /*6c910*/  LDL.LU.64 R4, [R1+0x59a0] ;  /* 0x0059a00001047983 */ /* 0x000ee80000300a00 */
[----:B------:R-:W-:Y:S04]  /*6c920*/  STL [R1+0x5858], R3 ;  /* 0x0058580301007387 */ /* 0x000fe80000100800 */
[----:B------:R-:W-:Y:S01]  /*6c930*/  STL [R1+0x5854], R28 ;  /* 0x0058541c01007387 */ /* 0x000fe20000100800 */
[----:B---3--:R-:W-:Y:S06]  /*6c940*/  HMMA.16816.F32.BF16 R16, R12, R4, R16 ;  /* 0x000000040c10723c */ /* 0x008fec0000041810 */
[----:B------:R-:W-:-:S15]  /*6c950*/  IMAD.MOV.U32 R29, RZ, RZ, R5 ;  /* 0x000000ffff1d7224 */ /* 0x000fde00078e0005 */
[----:B------:R-:W-:-:S02]  /*6c960*/  NOP ;  /* 0x0000000000007918 */ /* 0x000fc40000000000 */
[----:B------:R-:W-:Y:S04]  /*6c970*/  STL.64 [R1+0xb0], R16 ;  /* 0x0000b01001007387 */ /* 0x000fe80000100a00 */
[----:B------:R0:W-:Y:S04]  /*6c980*/  STL.64 [R1+0xb8], R18 ;  /* 0x0000b81201007387 */ /* 0x0001e80000100a00 */
[----:B0-----:R-:W3:Y:S04]  /*6c990*/  LDL.LU.64 R18, [R1+0x5998] ;  /* 0x0059980001127983 */ /* 0x001ee80000300a00 */
[----:B------:R-:W3:Y:S04]  /*6c9a0*/  LDL.LU.64 R16, [R1+0x5990] ;  /* 0x0059900001107983 */ /* 0x000ee80000300a00 */
[----:B------:R-:W3:Y:S04]  /*6c9b0*/  LDL.LU.64 R4, [R1+0x5988] ;  /* 0x0059880001047983 */ /* 0x000ee80000300a00 */
[----:B------:R-:W-:Y:S01]  /*6c9c0*/  STL [R1+0x585c], R29 ;  /* 0x00585c1d01007387 */ /* 0x000fe20000100800 */
        /* <DEDUP_REMOVED lines=22> */
[----:B------:R0:W-:Y:S04]  /*6cb30*/  STL.64 [R1+0x80], R16 ;  /* 0x0000801001007387 */ /* 0x0001e80000100a00 */
[----:B------:R-:W-:Y:S04]  /*6cb40*/  STL.64 [R1+0x88], R18 ;  /* 0x0000881201007387 */ /* 0x000fe80000100a00 */
[----:B0-----:R-:W3:Y:S04]  /*6cb50*/  LDL.LU.64 R16, [R1+0x5950] ;  /* 0x0059500001107983 */ /* 0x001ee80000300a00 */
[----:B------:R-:W3:Y:S04]  /*6cb60*/  LDL.LU.64 R6, [R1+0x5948] ;  /* 0x0059480001067983 */ /* 0x000ee80000300a00 */
[----:B------:R-:W3:Y:S01]  /*6cb70*/  LDL.LU.64 R4, [R1+0x5940] ;  /* 0x0059400001047983 */ /* 0x000ee20000300a00 */
[----:B--2---:R-:W-:Y:S03]  /*6cb80*/  HMMA.16816.F32.BF16 R20, R12, R8, R20 ;  /* 0x000000080c14723c */ /* 0x004fe60000041814 */
[----:B------:R0:W-:Y:S04]  /*6cb90*/  STL [R1+0x5870], R3 ;  /* 0x0058700301007387 */ /* 0x0001e80000100800 */
[----:B------:R1:W-:Y:S01]  /*6cba0*/  STL [R1+0x586c], R28 ;  /* 0x00586c1c01007387 */ /* 0x0003e20000100800 */
[----:B0-----:R-:W-:-:S02]  /*6cbb0*/  IMAD.MOV.U32 R3, RZ, RZ, R8 ;  /* 0x000000ffff037224 */ /* 0x001fc400078e0008 */
[----:B-1----:R-:W-:Y:S01]  /*6cbc0*/  IMAD.MOV.U32 R28, RZ, RZ, R9 ;  /* 0x000000ffff1c7224 */ /* 0x002fe200078e0009 */
[----:B---3--:R-:W-:Y:S06]  /*6cbd0*/  HMMA.16816.F32.BF16 R4, R12, R16, R4 ;  /* 0x000000100c04723c */ /* 0x008fec0000041804 */
[----:B------:R-:W-:-:S15]  /*6cbe0*/  IMAD.MOV.U32 R29, RZ, RZ, R17 ;  /* 0x000000ffff1d7224 */ /* 0x000fde00078e0011 */
[----:B------:R-:W-:-:S02]  /*6cbf0*/  NOP ;  /* 0x0000000000007918 */ /* 0x000fc40000000000 */
[----:B------:R-:W-:Y:S04]  /*6cc00*/  STL.64 [R1+0x70], R4 ;  /* 0x0000700401007387 */ /* 0x000fe80000100a00 */
[----:B------:R0:W-:Y:S04]  /*6cc10*/  STL.64 [R1+0x78], R6 ;  /* 0x0000780601007387 */ /* 0x0001e80000100a00 */
[----:B0-----:R-:W2:Y:S04]  /*6cc20*/  LDL.LU.64 R6, [R1+0x5938] ;  /* 0x0059380001067983 */ /* 0x001ea80000300a00 */
[----:B------:R-:W3:Y:S04]  /*6cc30*/  LDL.LU.64 R4, [R1+0x5930] ;  /* 0x0059300001047983 */ /* 0x000ee80000300a00 */
[----:B------:R-:W4:Y:S04]  /*6cc40*/  LDL.LU R19, [R1+0x5928] ;  /* 0x0059280001137983 */ /* 0x000f280000300800 */
[----:B------:R-:W-:Y:S04]  /*6cc50*/  STL [R1+0x5874], R29 ;  /* 0x0058741d01007387 */ /* 0x000fe80000100800 */
[----:B------:R0:W-:Y:S04]  /*6cc60*/  STL.64 [R1+0x60], R20 ;  /* 0x0000601401007387 */ /* 0x0001e80000100a00 */
[----:B------:R1:W-:Y:S04]  /*6cc70*/  STL.64 [R1+0x68], R22 ;  /* 0x0000681601007387 */ /* 0x0003e80000100a00 */
[----:B------:R-:W-:Y:S04]  /*6cc80*/  STL [R1+0x587c], R28 ;  /* 0x00587c1c01007387 */ /* 0x000fe80000100800 */
[----:B------:R-:W-:Y:S04]  /*6cc90*/  STL [R1+0x5878], R3 ;  /* 0x0058780301007387 */ /* 0x000fe80000100800 */
[----:B0-----:R-:W3:Y:S04]  /*6cca0*/  LDL.LU R20, [R1+0x2f0] ;  /* 0x0002f00001147983 */ /* 0x001ee80000300800 */
[----:B------:R-:W3:Y:S04]  /*6ccb0*/  LDL.LU R21, [R1+0x2f4] ;  /* 0x0002f40001157983 */ /* 0x000ee80000300800 */
[----:B-1----:R-:W3:Y:S04]  /*6ccc0*/  LDL.LU R22, [R1+0x2f8] ;  /* 0x0002f80001167983 */ /* 0x002ee80000300800 */
[----:B------:R-:W3:Y:S01]  /*6ccd0*/  LDL.LU R23, [R1+0x2fc] ;  /* 0x0002fc0001177983 */ /* 0x000ee20000300800 */
[----:B--2---:R-:W-:-:S02]  /*6cce0*/  IMAD.MOV.U32 R24, RZ, RZ, R7 ;  /* 0x000000ffff187224 */ /* 0x004fc400078e0007 */
[----:B------:R-:W-:Y:S01]  /*6ccf0*/  IMAD.MOV.U32 R25, RZ, RZ, R6 ;  /* 0x000000ffff197224 */ /* 0x000fe200078e0006 */
[----:B----4-:R-:W0:Y:S04]  /*6cd00*/  LDSM.16.MT88.4 R16, [R19+UR5+0x40c00] ;  /* 0x040c00051310783b */ /* 0x010e280008004200 */
[----:B---3--:R-:W-:Y:S04]  /*6cd10*/  STL.64 [R1+0x5898], R22 ;  /* 0x0058981601007387 */ /* 0x008fe80000100a00 */
[----:B------:R-:W-:Y:S04]  /*6cd20*/  STL.64 [R1+0x5890], R20 ;  /* 0x0058901401007387 */ /* 0x000fe80000100a00 */
[----:B------:R1:W-:Y:S02]  /*6cd30*/  STL.64 [R1+0x58a0], R24 ;  /* 0x0058a01801007387 */ /* 0x0003e40000100a00 */
[----:B-1----:R-:W-:-:S02]  /*6cd40*/  IMAD.MOV.U32 R25, RZ, RZ, R4 ;  /* 0x000000ffff197224 */ /* 0x002fc400078e0004 */
[----:B------:R-:W-:Y:S01]  /*6cd50*/  IMAD.MOV.U32 R24, RZ, RZ, R5 ;  /* 0x000000ffff187224 */ /* 0x000fe200078e0005 */
[----:B------:R-:W2:Y:S04]  /*6cd60*/  LDL.LU R4, [R1+0x3a0] ;  /* 0x0003a00001047983 */ /* 0x000ea80000300800 */
[----:B------:R-:W2:Y:S04]  /*6cd70*/  LDL.LU R5, [R1+0x3a4] ;  /* 0x0003a40001057983 */ /* 0x000ea80000300800 */
[----:B------:R-:W3:Y:S04]  /*6cd80*/  LDL.LU R6, [R1+0x3a8] ;  /* 0x0003a80001067983 */ /* 0x000ee80000300800 */
[----:B------:R-:W3:Y:S04]  /*6cd90*/  LDL.LU R7, [R1+0x3ac] ;  /* 0x0003ac0001077983 */ /* 0x000ee80000300800 */
[----:B---3--:R-:W-:Y:S04]  /*6cda0*/  STL.64 [R1+0x58e8], R6 ;  /* 0x0058e80601007387 */ /* 0x008fe80000100a00 */
[----:B--2---:R1:W-:Y:S04]  /*6cdb0*/  STL.64 [R1+0x58e0], R4 ;  /* 0x0058e00401007387 */ /* 0x0043e80000100a00 */
[----:B-1----:R-:W2:Y:S04]  /*6cdc0*/  LDL.LU.64 R4, [R1+0x150] ;  /* 0x0001500001047983 */ /* 0x002ea80000300a00 */
[----:B--2---:R-:W-:Y:S04]  /*6cdd0*/  STL.64 [R1+0x5900], R4 ;  /* 0x0059000401007387 */ /* 0x004fe80000100a00 */
[----:B------:R1:W-:Y:S04]  /*6cde0*/  STL.64 [R1+0x58b8], R24 ;  /* 0x0058b81801007387 */ /* 0x0003e80000100a00 */
[----:B------:R-:W2:Y:S04]  /*6cdf0*/  LDL.LU R20, [R1+0x310] ;  /* 0x0003100001147983 */ /* 0x000ea80000300800 */
[----:B------:R-:W2:Y:S04]  /*6ce00*/  LDL.LU R21, [R1+0x314] ;  /* 0x0003140001157983 */ /* 0x000ea80000300800 */
[----:B------:R-:W3:Y:S01]  /*6ce10*/  LDL.LU R22, [R1+0x318] ;  /* 0x0003180001167983 */ /* 0x000ee20000300800 */
[----:B-1----:R-:W-:-:S02]  /*6ce20*/  IMAD.MOV.U32 R24, RZ, RZ, R2 ;  /* 0x000000ffff187224 */ /* 0x002fc400078e0002 */
[----:B------:R-:W-:Y:S01]  /*6ce30*/  IMAD.MOV.U32 R25, RZ, RZ, R0 ;  /* 0x000000ffff197224 */ /* 0x000fe200078e0000 */
[----:B------:R-:W3:Y:S04]  /*6ce40*/  LDL.LU R23, [R1+0x31c] ;  /* 0x00031c0001177983 */ /* 0x000ee80000300800 */
[----:B------:R-:W4:Y:S04]  /*6ce50*/  LDL.64 R4, [R1+0x160] ;  /* 0x0001600001047983 */ /* 0x000f280000100a00 */
[----:B------:R-:W4:Y:S04]  /*6ce60*/  LDL.LU R2, [R1+0x5924] ;  /* 0x0059240001027983 */ /* 0x000f280000300800 */
[----:B------:R-:W4:Y:S04]  /*6ce70*/  LDL.LU R0, [R1+0x5920] ;  /* 0x0059200001007983 */ /* 0x000f280000300800 */
[----:B------:R-:W-:Y:S04]  /*6ce80*/  STL.64 [R1+0x58f8], R26 ;  /* 0x0058f81a01007387 */ /* 0x000fe80000100a00 */
[----:B------:R1:W-:Y:S04]  /*6ce90*/  STL.64 [R1+0x58f0], R24 ;  /* 0x0058f01801007387 */ /* 0x0003e80000100a00 */
        /* <DEDUP_REMOVED lines=8> */
[----:B------:R-:W2:Y:S04]  /*6cf20*/  LDL.LU R26, [R1+0x478] ;  /* 0x00047800011a7983 */ /* 0x000ea80000300800 */
[----:B------:R-:W2:Y:S04]  /*6cf30*/  LDL.LU R27, [R1+0x47c] ;  /* 0x00047c00011b7983 */ /* 0x000ea80000300800 */
[----:B------:R-:W-:Y:S04]  /*6cf40*/  STL.64 [R1+0x58b0], R22 ;  /* 0x0058b01601007387 */ /* 0x000fe80000100a00 */
[----:B------:R1:W-:Y:S04]  /*6cf50*/  STL.64 [R1+0x58a8], R20 ;  /* 0x0058a81401007387 */ /* 0x0003e80000100a00 */
[----:B-1----:R-:W3:Y:S04]  /*6cf60*/  LDL.LU R20, [R1+0x330] ;  /* 0x0003300001147983 */ /* 0x002ee80000300800 */
[----:B------:R-:W3:Y:S04]  /*6cf70*/  LDL.LU R21, [R1+0x334] ;  /* 0x0003340001157983 */ /* 0x000ee80000300800 */
[----:B------:R-:W3:Y:S04]  /*6cf80*/  LDL.LU R22, [R1+0x338] ;  /* 0x0003380001167983 */ /* 0x000ee80000300800 */
[----:B------:R-:W3:Y:S01]  /*6cf90*/  LDL.LU R23, [R1+0x33c] ;  /* 0x00033c0001177983 */ /* 0x000ee20000300800 */
[----:B----4-:R-:W-:Y:S01]  /*6cfa0*/  IMAD.MOV.U32 R29, RZ, RZ, R5 ;  /* 0x000000ffff1d7224 */ /* 0x010fe200078e0005 */
[----:B--2---:R-:W-:Y:S02]  /*6cfb0*/  HMMA.16816.F32.BF16 R24, R12, R4, R24 ;  /* 0x000000040c18723c */ /* 0x004fe40000041818 */
[----:B---3--:R-:W-:Y:S04]  /*6cfc0*/  STL.64 [R1+0x58c8], R22 ;  /* 0x0058c81601007387 */ /* 0x008fe80000100a00 */
[----:B------:R1:W-:Y:S04]  /*6cfd0*/  STL.64 [R1+0x58c0], R20 ;  /* 0x0058c01401007387 */ /* 0x0003e80000100a00 */
[----:B-1----:R-:W2:Y:S04]  /*6cfe0*/  LDL.LU R20, [R1+0x350] ;  /* 0x0003500001147983 */ /* 0x002ea80000300800 */
[----:B------:R-:W2:Y:S04]  /*6cff0*/  LDL.LU R21, [R1+0x354] ;  /* 0x0003540001157983 */ /* 0x000ea80000300800 */
[----:B------:R-:W2:Y:S04]  /*6d000*/  LDL.LU R22, [R1+0x358] ;  /* 0x0003580001167983 */ /* 0x000ea80000300800 */
[----:B------:R-:W2:Y:S04]  /*6d010*/  LDL.LU R23, [R1+0x35c] ;  /* 0x00035c0001177983 */ /* 0x000ea80000300800 */
[----:B------:R-:W3:Y:S04]  /*6d020*/  LDL.LU R8, [R1+0x2d0] ;  /* 0x0002d00001087983 */ /* 0x000ee80000300800 */
[----:B------:R-:W3:Y:S04]  /*6d030*/  LDL.LU R9, [R1+0x2d4] ;  /* 0x0002d40001097983 */ /* 0x000ee80000300800 */
[----:B------:R-:W3:Y:S04]  /*6d040*/  LDL.LU R10, [R1+0x2d8] ;  /* 0x0002d800010a7983 */ /* 0x000ee80000300800 */
[----:B------:R-:W3:Y:S04]  /*6d050*/  LDL.LU R11, [R1+0x2dc] ;  /* 0x0002dc00010b7983 */ /* 0x000ee80000300800 */
[----:B0-----:R0:W-:Y:S04]  /*6d060*/  STL.64 [R1+0x5610], R18 ;  /* 0x0056101201007387 */ /* 0x0011e80000100a00 */
[----:B------:R1:W-:Y:S01]  /*6d070*/  STL.64 [R1+0x5608], R16 ;  /* 0x0056081001007387 */ /* 0x0003e20000100a00 */
[----:B0-----:R-:W-:-:S02]  /*6d080*/  IMAD.MOV.U32 R18, RZ, RZ, R0 ;  /* 0x000000ffff127224 */ /* 0x001fc400078e0000 */
[----:B------:R-:W-:Y:S01]  /*6d090*/  IMAD.MOV.U32 R19, RZ, RZ, R2 ;  /* 0x000000ffff137224 */ /* 0x000fe200078e0002 */
[----:B-1----:R-:W4:Y:S04]  /*6d0a0*/  LDL.LU R16, [R1+0x260] ;  /* 0x0002600001107983 */ /* 0x002f280000300800 */
[----:B------:R-:W4:Y:S04]  /*6d0b0*/  LDL.LU R17, [R1+0x264] ;  /* 0x0002640001117983 */ /* 0x000f280000300800 */
[----:B------:R-:W3:Y:S04]  /*6d0c0*/  LDL.LU R0, [R1+0x591c] ;  /* 0x00591c0001007983 */ /* 0x000ee80000300800 */
[----:B------:R-:W3:Y:S04]  /*6d0d0*/  LDL.LU R2, [R1+0x5918] ;  /* 0x0059180001027983 */ /* 0x000ee80000300800 */
[----:B------:R-:W-:Y:S04]  /*6d0e0*/  STL.64 [R1+0x50], R24 ;  /* 0x0000501801007387 */ /* 0x000fe80000100a00 */
[----:B------:R0:W-:Y:S04]  /*6d0f0*/  STL.64 [R1+0x58], R26 ;  /* 0x0000581a01007387 */ /* 0x0001e80000100a00 */
[----:B0-----:R-:W2:Y:S04]  /*6d100*/  LDL.LU.64 R26, [R1+0x5910] ;  /* 0x00591000011a7983 */ /* 0x001ea80000300a00 */
[----:B------:R-:W2:Y:S04]  /*6d110*/  LDL.LU.64 R24, [R1+0x5908] ;  /* 0x0059080001187983 */ /* 0x000ea80000300a00 */
[----:B------:R-:W2:Y:S02]  /*6d120*/  LDL.LU.64 R4, [R1+0x5900] ;  /* 0x0059000001047983 */ /* 0x000ea40000300a00 */
[----:B--2---:R-:W-:Y:S06]  /*6d130*/  HMMA.16816.F32.BF16 R24, R12, R4, R24 ;  /* 0x000000040c18723c */ /* 0x004fec0000041818 */
[----:B------:R-:W-:-:S02]  /*6d140*/  IMAD.MOV.U32 R28, RZ, RZ, R4 ;  /* 0x000000ffff1c7224 */ /* 0x000fc400078e0004 */
[----:B------:R-:W-:-:S15]  /*6d150*/  IMAD.MOV.U32 R3, RZ, RZ, R5 ;  /* 0x000000ffff037224 */ /* 0x000fde00078e0005 */
[----:B------:R-:W-:Y:S04]  /*6d160*/  STL.64 [R1+0x40], R24 ;  /* 0x0000401801007387 */ /* 0x000fe80000100a00 */
[----:B------:R0:W-:Y:S04]  /*6d170*/  STL.64 [R1+0x48], R26 ;  /* 0x0000481a01007387 */ /* 0x0001e80000100a00 */
[----:B0-----:R-:W2:Y:S04]  /*6d180*/  LDL.LU.64 R26, [R1+0x58f8] ;  /* 0x0058f800011a7983 */ /* 0x001ea80000300a00 */
[----:B------:R-:W3:Y:S04]  /*6d190*/  LDL.LU.64 R24, [R1+0x58f0] ;  /* 0x0058f00001187983 */ /* 0x000ee80000300a00 */
[----:B------:R-:W4:Y:S04]  /*6d1a0*/  LDL.LU.64 R6, [R1+0x58e8] ;  /* 0x0058e80001067983 */ /* 0x000f280000300a00 */
[----:B------:R-:W4:Y:S02]  /*6d1b0*/  LDL.LU.64 R4, [R1+0x58e0] ;  /* 0x0058e00001047983 */ /* 0x000f240000300a00 */
[----:B----4-:R-:W-:Y:S02]  /*6d1c0*/  HMMA.16816.F32.BF16 R12, R12, R16, R4 ;  /* 0x000000100c0c723c */ /* 0x010fe40000041804 */
[----:B------:R-:W3:Y:S04]  /*6d1d0*/  LDL.LU.64 R6, [R1+0x58d8] ;  /* 0x0058d80001067983 */ /* 0x000ee80000300a00 */
[----:B------:R-:W3:-:S15]  /*6d1e0*/  LDL.LU.64 R4, [R1+0x58d0] ;  /* 0x0058d00001047983 */ /* 0x000ede0000300a00 */
[----:B------:R-:W-:-:S02]  /*6d1f0*/  NOP ;  /* 0x0000000000007918 */ /* 0x000fc40000000000 */
[----:B------:R2:W-:Y:S02]  /*6d200*/  STL.64 [R1+0x30], R12 ;  /* 0x0000300c01007387 */ /* 0x0005e40000100a00 */
[----:B--2---:R-:W-:Y:S02]  /*6d210*/  IMAD.MOV.U32 R12, RZ, RZ, R27 ;  /* 0x000000ffff0c7224 */ /* 0x004fe400078e001b */
[----:B------:R-:W-:Y:S01]  /*6d220*/  IMAD.MOV.U32 R13, RZ, RZ, R26 ;  /* 0x000000ffff0d7224 */ /* 0x000fe200078e001a */
[----:B------:R-:W-:Y:S04]  /*6d230*/  STL.64 [R1+0x38], R14 ;  /* 0x0000380e01007387 */ /* 0x000fe80000100a00 */
[----:B------:R-:W-:Y:S04]  /*6d240*/  STL.64 [R1+0x5768], R18 ;  /* 0x0057681201007387 */ /* 0x000fe80000100a00 */
[----:B------:R0:W-:Y:S04]  /*6d250*/  STL.64 [R1+0x5760], R16 ;  /* 0x0057601001007387 */ /* 0x0001e80000100a00 */
[----:B0-----:R-:W2:Y:S04]  /*6d260*/  LDL.LU R16, [R1+0x2e0] ;  /* 0x0002e00001107983 */ /* 0x001ea80000300800 */
[----:B------:R-:W2:Y:S01]  /*6d270*/  LDL.LU R17, [R1+0x2e4] ;  /* 0x0002e40001117983 */ /* 0x000ea20000300800 */
[----:B---3--:R-:W-:Y:S03]  /*6d280*/  HMMA.16816.F32.BF16 R24, R4, R24, R20 ;  /* 0x000000180418723c */ /* 0x008fe60000041814 */
[----:B------:R-:W3:Y:S04]  /*6d290*/  LDL.LU.64 R22, [R1+0x58c8] ;  /* 0x0058c80001167983 */ /* 0x000ee80000300a00 */
[----:B------:R-:W3:-:S15]  /*6d2a0*/  LDL.LU.64 R20, [R1+0x58c0] ;  /* 0x0058c00001147983 */ /* 0x000ede0000300a00 */
[----:B------:R-:W-:-:S01]  /*6d2b0*/  NOP ;  /* 0x0000000000007918 */ /* 0x000fc20000000000 */
[----:B------:R0:W-:Y:S04]  /*6d2c0*/  STL.64 [R1+0x20], R24 ;  /* 0x0000201801007387 */ /* 0x0001e80000100a00 */
[----:B0-----:R-:W3:Y:S01]  /*6d2d0*/  LDL.LU.64 R24, [R1+0x58b8] ;  /* 0x0058b80001187983 */ /* 0x001ee20000300a00 */
[----:B------:R-:W-:Y:S02]  /*6d2e0*/  IMAD.MOV.U32 R18, RZ, RZ, R2 ;  /* 0x000000ffff127224 */ /* 0x000fe400078e0002 */
[----:B------:R-:W-:Y:S02]  /*6d2f0*/  IMAD.MOV.U32 R19, RZ, RZ, R0 ;  /* 0x000000ffff137224 */ /* 0x000fe400078e0000 */
[----:B------:R-:W-:Y:S02]  /*6d300*/  IMAD.MOV.U32 R2, RZ, RZ, R26 ;  /* 0x000000ffff027224 */ /* 0x000fe400078e001a */
[----:B------:R-:W-:-:S05]  /*6d310*/  IMAD.MOV.U32 R0, RZ, RZ, R27 ;  /* 0x000000ffff007224 */ /* 0x000fca00078e001b */
[----:B------:R-:W-:Y:S04]  /*6d320*/  STL [R1+0x570c], R0 ;  /* 0x00570c0001007387 */ /* 0x000fe80000100800 */
[----:B------:R-:W-:Y:S01]  /*6d330*/  STL [R1+0x5708], R2 ;  /* 0x0057080201007387 */ /* 0x000fe20000100800 */
        /* <DEDUP_REMOVED lines=8> */
[----:B------:R-:W3:Y:S04]  /*6d3c0*/  LDL.LU.64 R22, [R1+0x5898] ;  /* 0x0058980001167983 */ /* 0x000ee80000300a00 */
[----:B------:R-:W3:-:S15]  /*6d3d0*/  LDL.LU.64 R20, [R1+0x5890] ;  /* 0x0058900001147983 */ /* 0x000ede0000300a00 */
[----:B------:R-:W-:-:S02]  /*6d3e0*/  NOP ;  /* 0x0000000000007918 */ /* 0x000fc40000000000 */
[----:B------:R0:W-:Y:S04]  /*6d3f0*/  STL.64 [R1], R24 ;  /* 0x0000001801007387 */ /* 0x0001e80000100a00 */
[----:B0-----:R-:W3:Y:S01]  /*6d400*/  LDL.LU.64 R24, [R1+0x5888] ;  /* 0x0058880001187983 */ /* 0x001ee20000300a00 */
[----:B------:R-:W-:Y:S02]  /*6d410*/  IMAD.MOV.U32 R0, RZ, RZ, R26 ;  /* 0x000000ffff007224 */ /* 0x000fe400078e001a */
[----:B------:R-:W-:Y:S02]  /*6d420*/  IMAD.MOV.U32 R2, RZ, RZ, R27 ;  /* 0x000000ffff027224 */ /* 0x000fe400078e001b */
[----:B---3--:R-:W-:Y:S01]  /*6d430*/  HMMA.16816.F32.BF16 R24, R4, R24, R20 ;  /* 0x000000180418723c */ /* 0x008fe20000041814 */
[----:B------:R-:W3:-:S15]  /*6d440*/  LDL.LU.64 R20, [R1+0x5880] ;  /* 0x0058800001147983 */ /* 0x000ede0000300a00 */
[----:B------:R-:W-:-:S07]  /*6d450*/  NOP ;  /* 0x0000000000007918 */ /* 0x000fce0000000000 */
[----:B------:R0:W-:Y:S04]  /*6d460*/  STL.64 [R1+0x55c8], R26 ;  /* 0x0055c81a01007387 */ /* 0x0001e80000100a00 */
[----:B------:R-:W-:Y:S04]  /*6d470*/  STL.64 [R1+0x55c0], R24 ;  /* 0x0055c01801007387 */ /* 0x000fe80000100a00 */
[----:B0-----:R-:W4:Y:S04]  /*6d480*/  LDL.LU R26, [R1+0x118] ;  /* 0x00011800011a7983 */ /* 0x001f280000300800 */
[----:B------:R-:W4:Y:S01]  /*6d490*/  LDL.LU R27, [R1+0x11c] ;  /* 0x00011c00011b7983 */ /* 0x000f220000300800 */
[----:B--2---:R-:W-:Y:S03]  /*6d4a0*/  HMMA.16816.F32.BF16 R12, R4, R12, R16 ;  /* 0x0000000c040c723c */ /* 0x004fe60000041810 */
[----:B----4-:R-:W-:-:S15]  /*6d4b0*/  STL.64 [R1+0x5718], R26 ;  /* 0x0057181a01007387 */ /* 0x010fde0000100a00 */
[----:B------:R-:W-:-:S05]  /*6d4c0*/  NOP ;  /* 0x0000000000007918 */ /* 0x000fca0000000000 */
[----:B------:R0:W-:Y:S04]  /*6d4d0*/  STL.64 [R1+0x55b8], R14 ;  /* 0x0055b80e01007387 */ /* 0x0001e80000100a00 */
[----:B------:R-:W-:Y:S04]  /*6d4e0*/  STL.64 [R1+0x55b0], R12 ;  /* 0x0055b00c01007387 */ /* 0x000fe80000100a00 */
[----:B0-----:R-:W2:Y:S04]  /*6d4f0*/  LDL.LU R14, [R1+0x108] ;  /* 0x00010800010e7983 */ /* 0x001ea80000300800 */
[----:B------:R-:W2:Y:S01]  /*6d500*/  LDL.LU R15, [R1+0x10c] ;  /* 0x00010c00010f7983 */ /* 0x000ea20000300800 */
[----:B---3--:R-:W-:Y:S03]  /*6d510*/  HMMA.16816.F32.BF16 R20, R4, R20, R8 ;  /* 0x000000140414723c */ /* 0x008fe60000041808 */
[----:B--2---:R-:W-:Y:S04]  /*6d520*/  STL.64 [R1+0x5710], R14 ;  /* 0x0057100e01007387 */ /* 0x004fe80000100a00 */
[----:B------:R-:W2:Y:S04]  /*6d530*/  LDL.LU R8, [R1+0x220] ;  /* 0x0002200001087983 */ /* 0x000ea80000300800 */
[----:B------:R-:W2:Y:S04]  /*6d540*/  LDL.LU R9, [R1+0x224] ;  /* 0x0002240001097983 */ /* 0x000ea80000300800 */
[----:B------:R-:W3:Y:S04]  /*6d550*/  LDL.LU R10, [R1+0x228] ;  /* 0x00022800010a7983 */ /* 0x000ee80000300800 */
[----:B------:R-:W3:Y:S01]  /*6d560*/  LDL.LU R11, [R1+0x22c] ;  /* 0x00022c00010b7983 */ /* 0x000ee20000300800 */
[----:B------:R-:W-:-:S02]  /*6d570*/  IMAD.MOV.U32 R16, RZ, RZ, R28 ;  /* 0x000000ffff107224 */ /* 0x000fc400078e001c */
[----:B------:R-:W-:Y:S01]  /*6d580*/  IMAD.MOV.U32 R17, RZ, RZ, R3 ;  /* 0x000000ffff117224 */ /* 0x000fe200078e0003 */
[----:B---3--:R-:W-:Y:S04]  /*6d590*/  STL.64 [R1+0x5778], R10 ;  /* 0x0057780a01007387 */ /* 0x008fe80000100a00 */
[----:B--2---:R0:W-:Y:S04]  /*6d5a0*/  STL.64 [R1+0x5770], R8 ;  /* 0x0057700801007387 */ /* 0x0041e80000100a00 */
[----:B------:R-:W2:Y:S04]  /*6d5b0*/  LDL.LU R28, [R1+0x587c] ;  /* 0x00587c00011c7983 */ /* 0x000ea80000300800 */
[----:B------:R-:W3:Y:S04]  /*6d5c0*/  LDL.LU R3, [R1+0x5878] ;  /* 0x0058780001037983 */ /* 0x000ee80000300800 */
[----:B------:R1:W-:Y:S04]  /*6d5d0*/  STL.64 [R1+0x5780], R16 ;  /* 0x0057801001007387 */ /* 0x0003e80000100a00 */
[----:B0-----:R-:W4:Y:S04]  /*6d5e0*/  LDL.LU R8, [R1+0x240] ;  /* 0x0002400001087983 */ /* 0x001f280000300800 */
[----:B------:R-:W4:Y:S04]  /*6d5f0*/  LDL.LU R9, [R1+0x244] ;  /* 0x0002440001097983 */ /* 0x000f280000300800 */
[----:B------:R-:W2:Y:S04]  /*6d600*/  LDL.LU R10, [R1+0x248] ;  /* 0x00024800010a7983 */ /* 0x000ea80000300800 */
[----:B------:R-:W2:Y:S01]  /*6d610*/  LDL.LU R11, [R1+0x24c] ;  /* 0x00024c00010b7983 */ /* 0x000ea20000300800 */
[----:B-1----:R-:W-:-:S03]  /*6d620*/  IMAD.MOV.U32 R17, RZ, RZ, R29 ;  /* 0x000000ffff117224 */ /* 0x002fc600078e001d */
[----:B--2---:R-:W-:Y:S04]  /*6d630*/  STL.64 [R1+0x5790], R10 ;  /* 0x0057900a01007387 */ /* 0x004fe80000100a00 */
[----:B----4-:R-:W-:Y:S04]  /*6d640*/  STL.64 [R1+0x5788], R8 ;  /* 0x0057880801007387 */ /* 0x010fe80000100a00 */
[----:B------:R-:W2:Y:S04]  /*6d650*/  LDL.LU R16, [R1+0x160] ;  /* 0x0001600001107983 */ /* 0x000ea80000300800 */
[----:B------:R-:W4:Y:S04]  /*6d660*/  LDL.LU R29, [R1+0x5874] ;  /* 0x00587400011d7983 */ /* 0x000f280000300800 */
[----:B--2---:R3:W-:Y:S02]  /*6d670*/  STL.64 [R1+0x5798], R16 ;  /* 0x0057981001007387 */ /* 0x0047e40000100a00 */
[----:B---3--:R-:W-:-:S02]  /*6d680*/  IMAD.MOV.U32 R16, RZ, RZ, R3 ;  /* 0x000000ffff107224 */ /* 0x008fc400078e0003 */
[----:B------:R-:W-:Y:S01]  /*6d690*/  IMAD.MOV.U32 R17, RZ, RZ, R28 ;  /* 0x000000ffff117224 */ /* 0x000fe200078e001c */
[----:B------:R-:W2:Y:S04]  /*6d6a0*/  LDL.LU R3, [R1+0x5870] ;  /* 0x0058700001037983 */ /* 0x000ea80000300800 */
[----:B------:R-:W3:Y:S04]  /*6d6b0*/  LDL.LU R28, [R1+0x586c] ;  /* 0x00586c00011c7983 */ /* 0x000ee80000300800 */
[----:B------:R0:W-:Y:S04]  /*6d6c0*/  STL.64 [R1+0x57b0], R16 ;  /* 0x0057b01001007387 */ /* 0x0001e80000100a00 */
[----:B------:R-:W2:Y:S04]  /*6d6d0*/  LDL.LU R8, [R1+0x250] ;  /* 0x0002500001087983 */ /* 0x000ea80000300800 */
[----:B------:R-:W2:Y:S04]  /*6d6e0*/  LDL.LU R9, [R1+0x254] ;  /* 0x0002540001097983 */ /* 0x000ea80000300800 */
[----:B------:R-:W3:Y:S04]  /*6d6f0*/  LDL.LU R10, [R1+0x258] ;  /* 0x00025800010a7983 */ /* 0x000ee80000300800 */
[----:B------:R-:W3:Y:S04]  /*6d700*/  LDL.LU R11, [R1+0x25c] ;  /* 0x00025c00010b7983 */ /* 0x000ee80000300800 */
[----:B0-----:R-:W2:Y:S01]  /*6d710*/  LDL.LU R16, [R1+0x190] ;  /* 0x0001900001107983 */ /* 0x001ea20000300800 */
[----:B----4-:R-:W-:-:S03]  /*6d720*/  IMAD.MOV.U32 R17, RZ, RZ, R29 ;  /* 0x000000ffff117224 */ /* 0x010fc600078e001d */
[----:B------:R-:W4:Y:S04]  /*6d730*/  LDL.LU R29, [R1+0x5868] ;  /* 0x00586800011d7983 */ /* 0x000f280000300800 */
[----:B--2---:R-:W-:Y:S04]  /*6d740*/  STL.64 [R1+0x57c8], R16 ;  /* 0x0057c81001007387 */ /* 0x004fe80000100a00 */
[----:B---3--:R-:W-:Y:S04]  /*6d750*/  STL.64 [R1+0x57a8], R10 ;  /* 0x0057a80a01007387 */ /* 0x008fe80000100a00 */
[----:B------:R0:W-:Y:S04]  /*6d760*/  STL.64 [R1+0x57a0], R8 ;  /* 0x0057a00801007387 */ /* 0x0001e80000100a00 */
[----:B0-----:R-:W2:Y:S04]  /*6d770*/  LDL.LU R8, [R1+0x270] ;  /* 0x0002700001087983 */ /* 0x001ea80000300800 */
[----:B------:R-:W2:Y:S04]  /*6d780*/  LDL.LU R9, [R1+0x274] ;  /* 0x0002740001097983 */ /* 0x000ea80000300800 */
[----:B------:R-:W3:Y:S04]  /*6d790*/  LDL.LU R10, [R1+0x278] ;  /* 0x00027800010a7983 */ /* 0x000ee80000300800 */
[----:B------:R-:W3:Y:S01]  /*6d7a0*/  LDL.LU R11, [R1+0x27c] ;  /* 0x00027c00010b7983 */ /* 0x000ee20000300800 */
[----:B------:R-:W-:-:S02]  /*6d7b0*/  IMAD.MOV.U32 R16, RZ, RZ, R28 ;  /* 0x000000ffff107224 */ /* 0x000fc400078e001c */
[----:B------:R-:W-:Y:S01]  /*6d7c0*/  IMAD.MOV.U32 R17, RZ, RZ, R3 ;  /* 0x000000ffff117224 */ /* 0x000fe200078e0003 */
[----:B------:R-:W4:Y:S04]  /*6d7d0*/  LDL.LU R28, [R1+0x5864] ;  /* 0x00586400011c7983 */ /* 0x000f280000300800 */
[----:B------:R-:W4:Y:S04]  /*6d7e0*/  LDL.LU R3, [R1+0x5860] ;  /* 0x0058600001037983 */ /* 0x000f280000300800 */
[----:B------:R-:W-:Y:S04]  /*6d7f0*/  STL.64 [R1+0x57e0], R16 ;  /* 0x0057e01001007387 */ /* 0x000fe80000100a00 */
[----:B---3--:R-:W-:Y:S04]  /*6d800*/  STL.64 [R1+0x57c0], R10 ;  /* 0x0057c00a01007387 */ /* 0x008fe80000100a00 */
[----:B--2---:R0:W-:Y:S04]  /*6d810*/  STL.64 [R1+0x57b8], R8 ;  /* 0x0057b80801007387 */ /* 0x0041e80000100a00 */
[----:B0-----:R-:W2:Y:S04]  /*6d820*/  LDL.LU R8, [R1+0x280] ;  /* 0x0002800001087983 */ /* 0x001ea80000300800 */
[----:B------:R-:W2:Y:S04]  /*6d830*/  LDL.LU R9, [R1+0x284] ;  /* 0x0002840001097983 */ /* 0x000ea80000300800 */
[----:B------:R-:W3:Y:S04]  /*6d840*/  LDL.LU R10, [R1+0x288] ;  /* 0x00028800010a7983 */ /* 0x000ee80000300800 */
[----:B------:R-:W3:Y:S04]  /*6d850*/  LDL.LU R11, [R1+0x28c] ;  /* 0x00028c00010b7983 */ /* 0x000ee80000300800 */
[----:B------:R-:W2:Y:S01]  /*6d860*/  LDL.LU R16, [R1+0x1b0] ;  /* 0x0001b00001107983 */ /* 0x000ea20000300800 */
[----:B----4-:R-:W-:-:S03]  /*6d870*/  IMAD.MOV.U32 R17, RZ, RZ, R29 ;  /* 0x000000ffff117224 */ /* 0x010fc600078e001d */
[----:B------:R-:W4:Y:S04]  /*6d880*/  LDL.LU R29, [R1+0x585c] ;  /* 0x00585c00011d7983 */ /* 0x000f280000300800 */
[----:B--2---:R0:W-:Y:S04]  /*6d890*/  STL.64 [R1+0x57f8], R16 ;  /* 0x0057f81001007387 */ /* 0x0041e80000100a00 */
[----:B---3--:R-:W-:Y:S04]  /*6d8a0*/  STL.64 [R1+0x57d8], R10 ;  /* 0x0057d80a01007387 */ /* 0x008fe80000100a00 */
[----:B------:R1:W-:Y:S01]  /*6d8b0*/  STL.64 [R1+0x57d0], R8 ;  /* 0x0057d00801007387 */ /* 0x0003e20000100a00 */
[----:B0-----:R-:W-:-:S02]  /*6d8c0*/  IMAD.MOV.U32 R16, RZ, RZ, R3 ;  /* 0x000000ffff107224 */ /* 0x001fc400078e0003 */
[----:B------:R-:W-:Y:S01]  /*6d8d0*/  IMAD.MOV.U32 R17, RZ, RZ, R28 ;  /* 0x000000ffff117224 */ /* 0x000fe200078e001c */
[----:B-1----:R-:W2:Y:S04]  /*6d8e0*/  LDL.LU R8, [R1+0x290] ;  /* 0x0002900001087983 */ /* 0x002ea80000300800 */
[----:B------:R-:W2:Y:S04]  /*6d8f0*/  LDL.LU R9, [R1+0x294] ;  /* 0x0002940001097983 */ /* 0x000ea80000300800 */
[----:B------:R-:W3:Y:S04]  /*6d900*/  LDL.LU R10, [R1+0x298] ;  /* 0x00029800010a7983 */ /* 0x000ee80000300800 */
[----:B------:R-:W3:Y:S04]  /*6d910*/  LDL.LU R11, [R1+0x29c] ;  /* 0x00029c00010b7983 */ /* 0x000ee80000300800 */
[----:B------:R-:W2:Y:S04]  /*6d920*/  LDL.LU R3, [R1+0x5858] ;  /* 0x0058580001037983 */ /* 0x000ea80000300800 */
[----:B------:R-:W2:Y:S04]  /*6d930*/  LDL.LU R28, [R1+0x5854] ;  /* 0x00585400011c7983 */ /* 0x000ea80000300800 */
[----:B------:R0:W-:Y:S04]  /*6d940*/  STL.64 [R1+0x5810], R16 ;  /* 0x0058101001007387 */ /* 0x0001e80000100a00 */
[----:B0-----:R-:W3:Y:S01]  /*6d950*/  LDL.LU R16, [R1+0x170] ;  /* 0x0001700001107983 */ /* 0x001ee20000300800 */
[----:B----4-:R-:W-:-:S03]  /*6d960*/  IMAD.MOV.U32 R17, RZ, RZ, R29 ;  /* 0x000000ffff117224 */ /* 0x010fc600078e001d */
[----:B------:R-:W4:Y:S04]  /*6d970*/  LDL.LU R29, [R1+0x5850] ;  /* 0x00585000011d7983 */ /* 0x000f280000300800 */
[----:B---3--:R-:W-:Y:S04]  /*6d980*/  STL.64 [R1+0x5828], R16 ;  /* 0x0058281001007387 */ /* 0x008fe80000100a00 */
[----:B------:R-:W-:Y:S04]  /*6d990*/  STL.64 [R1+0x57f0], R10 ;  /* 0x0057f00a01007387 */ /* 0x000fe80000100a00 */
[----:B--2---:R0:W-:Y:S04]  /*6d9a0*/  STL.64 [R1+0x57e8], R8 ;  /* 0x0057e80801007387 */ /* 0x0041e80000100a00 */
        /* <DEDUP_REMOVED lines=8> */
[----:B---3--:R-:W-:Y:S04]  /*6da30*/  STL.64 [R1+0x5808], R10 ;  /* 0x0058080a01007387 */ /* 0x008fe80000100a00 */
[----:B--2---:R0:W-:Y:S04]  /*6da40*/  STL.64 [R1+0x5800], R8 ;  /* 0x0058000801007387 */ /* 0x0041e80000100a00 */
[----:B0-----:R-:W2:Y:S04]  /*6da50*/  LDL.LU R8, [R1+0x2b0] ;  /* 0x0002b00001087983 */ /* 0x001ea80000300800 */
[----:B------:R-:W2:Y:S04]  /*6da60*/  LDL.LU R9, [R1+0x2b4] ;  /* 0x0002b40001097983 */ /* 0x000ea80000300800 */
[----:B------:R-:W3:Y:S04]  /*6da70*/  LDL.LU R10, [R1+0x2b8] ;  /* 0x0002b800010a7983 */ /* 0x000ee80000300800 */
[----:B------:R-:W3:Y:S04]  /*6da80*/  LDL.LU R11, [R1+0x2bc] ;  /* 0x0002bc00010b7983 */ /* 0x000ee80000300800 */
        /* <DEDUP_REMOVED lines=10> */
[----:B------:R-:W2:Y:S04]  /*6db30*/  LDL.LU R10, [R1+0x238] ;  /* 0x00023800010a7983 */ /* 0x000ea80000300800 */
[----:B------:R-:W2:Y:S04]  /*6db40*/  LDL.LU R11, [R1+0x23c] ;  /* 0x00023c00010b7983 */ /* 0x000ea80000300800 */
[----:B------:R-:W3:Y:S04]  /*6db50*/  LDL.LU R12, [R1+0x1f0] ;  /* 0x0001f000010c7983 */ /* 0x000ee80000300800 */
[----:B------:R-:W3:Y:S04]  /*6db60*/  LDL.LU R13, [R1+0x1f4] ;  /* 0x0001f400010d7983 */ /* 0x000ee80000300800 */
[----:B------:R-:W2:Y:S01]  /*6db70*/  LDL.LU R14, [R1+0x1f8] ;  /* 0x0001f800010e7983 */ /* 0x000ea20000300800 */
[----:B----4-:R-:W-:-:S05]  /*6db80*/  IMAD.MOV.U32 R15, RZ, RZ, R29 ;  /* 0x000000ffff0f7224 */ /* 0x010fca00078e001d */
[----:B--2---:R-:W-:Y:S04]  /*6db90*/  STL.64 [R1+0x5728], R14 ;  /* 0x0057280e01007387 */ /* 0x004fe80000100a00 */
[----:B---3--:R0:W-:Y:S02]  /*6dba0*/  STL.64 [R1+0x5720], R12 ;  /* 0x0057200c01007387 */ /* 0x0081e40000100a00 */
[----:B0-----:R-:W-:Y:S02]  /*6dbb0*/  IMAD.MOV.U32 R12, RZ, RZ, R3 ;  /* 0x000000ffff0c7224 */ /* 0x001fe400078e0003 */
[----:B------:R-:W2:Y:S01]  /*6dbc0*/  LDL.LU R3, [R1+0x5844] ;  /* 0x0058440001037983 */ /* 0x000ea20000300800 */
[----:B------:R-:W-:-:S03]  /*6dbd0*/  IMAD.MOV.U32 R13, RZ, RZ, R28 ;  /* 0x000000ffff0d7224 */ /* 0x000fc600078e001c */
[----:B------:R-:W3:Y:S04]  /*6dbe0*/  LDL.LU R28, [R1+0x5840] ;  /* 0x00584000011c7983 */ /* 0x000ee80000300800 */
[----:B------:R-:W4:Y:S04]  /*6dbf0*/  LDL.LU R14, [R1+0x208] ;  /* 0x00020800010e7983 */ /* 0x000f280000300800 */
[----:B------:R-:W4:Y:S01]  /*6dc00*/  LDL.LU R15, [R1+0x20c] ;  /* 0x00020c00010f7983 */ /* 0x000f220000300800 */
[----:B------:R-:W-:-:S15]  /*6dc10*/  HMMA.16816.F32.BF16 R16, R4, R16, R8 ;  /* 0x000000100410723c */ /* 0x000fde0000041808 */
[----:B------:R-:W-:-:S09]  /*6dc20*/  NOP ;  /* 0x0000000000007918 */ /* 0x000fd20000000000 */
[----:B------:R-:W-:Y:S01]  /*6dc30*/  IMAD.MOV.U32 R29, RZ, RZ, R16 ;  /* 0x000000ffff1d7224 */ /* 0x000fe200078e0010 */
[----:B----4-:R0:W-:Y:S04]  /*6dc40*/  STL.64 [R1+0x5738], R14 ;  /* 0x0057380e01007387 */ /* 0x0101e80000100a00 */
[----:B------:R-:W-:Y:S04]  /*6dc50*/  STL.64 [R1+0x5730], R12 ;  /* 0x0057300c01007387 */ /* 0x000fe80000100a00 */
[----:B0-----:R-:W4:Y:S04]  /*6dc60*/  LDL.LU.64 R14, [R1+0x138] ;  /* 0x00013800010e7983 */ /* 0x001f280000300a00 */
[----:B------:R-:W4:Y:S04]  /*6dc70*/  LDL.LU.64 R26, [R1+0x128] ;  /* 0x00012800011a7983 */ /* 0x000f280000300a00 */
[----:B------:R3:W-:Y:S04]  /*6dc80*/  STL.64 [R1+0x55a0], R22 ;  /* 0x0055a01601007387 */ /* 0x0007e80000100a00 */
[----:B------:R0:W-:Y:S04]  /*6dc90*/  STL.64 [R1+0x5598], R20 ;  /* 0x0055981401007387 */ /* 0x0001e80000100a00 */
[----:B------:R-:W2:Y:S01]  /*6dca0*/  LDL.LU.64 R10, [R1+0x5838] ;  /* 0x00583800010a7983 */ /* 0x000ea20000300a00 */
[----:B---3--:R-:W-:-:S03]  /*6dcb0*/  IMAD.MOV.U32 R22, RZ, RZ, R28 ;  /* 0x000000ffff167224 */ /* 0x008fc600078e001c */
[----:B------:R-:W2:Y:S01]  /*6dcc0*/  LDL.LU.64 R8, [R1+0x5830] ;  /* 0x0058300001087983 */ /* 0x000ea20000300a00 */
[----:B------:R-:W-:-:S03]  /*6dcd0*/  IMAD.MOV.U32 R28, RZ, RZ, R17 ;  /* 0x000000ffff1c7224 */ /* 0x000fc600078e0011 */
[----:B------:R-:W2:Y:S01]  /*6dce0*/  LDL.LU.64 R16, [R1+0x5828] ;  /* 0x0058280001107983 */ /* 0x000ea20000300a00 */
[----:B0-----:R-:W-:Y:S02]  /*6dcf0*/  IMAD.MOV.U32 R21, RZ, RZ, R18 ;  /* 0x000000ffff157224 */ /* 0x001fe400078e0012 */
[----:B------:R-:W-:Y:S02]  /*6dd00*/  IMAD.MOV.U32 R20, RZ, RZ, R19 ;  /* 0x000000ffff147224 */ /* 0x000fe400078e0013 */
[----:B--2---:R-:W-:Y:S01]  /*6dd10*/  HMMA.16816.F32.BF16 R16, R4, R16, R8 ;  /* 0x000000100410723c */ /* 0x004fe20000041808 */
[----:B------:R-:W2:Y:S04]  /*6dd20*/  LDL.LU.64 R10, [R1+0x5820] ;  /* 0x00582000010a7983 */ /* 0x000ea80000300a00 */
[----:B------:R-:W2:-:S15]  /*6dd30*/  LDL.LU.64 R8, [R1+0x5818] ;  /* 0x0058180001087983 */ /* 0x000e9e0000300a00 */
[----:B------:R-:W-:-:S03]  /*6dd40*/  NOP ;  /* 0x0000000000007918 */ /* 0x000fc60000000000 */
[----:B------:R0:W-:Y:S04]  /*6dd50*/  STL.64 [R1+0x2c0], R16 ;  /* 0x0002c01001007387 */ /* 0x0001e80000100a00 */
[----:B------:R2:W-:Y:S04]  /*6dd60*/  STL [R1+0x2c8], R18 ;  /* 0x0002c81201007387 */ /* 0x0005e80000100800 */
[----:B0-----:R-:W2:Y:S01]  /*6dd70*/  LDL.LU.64 R16, [R1+0x5810] ;  /* 0x0058100001107983 */ /* 0x001ea20000300a00 */
[----:B------:R-:W-:Y:S02]  /*6dd80*/  IMAD.MOV.U32 R23, RZ, RZ, R3 ;  /* 0x000000ffff177224 */ /* 0x000fe400078e0003 */
[----:B------:R-:W-:-:S02]  /*6dd90*/  IMAD.MOV.U32 R3, RZ, RZ, R19 ;  /* 0x000000ffff037224 */ /* 0x000fc400078e0013 */
[----:B--2---:R-:W-:Y:S01]  /*6dda0*/  HMMA.16816.F32.BF16 R16, R4, R16, R8 ;  /* 0x000000100410723c */ /* 0x004fe20000041808 */
[----:B------:R-:W2:Y:S04]  /*6ddb0*/  LDL.LU.64 R10, [R1+0x5808] ;  /* 0x00580800010a7983 */ /* 0x000ea80000300a00 */
[----:B------:R-:W2:-:S15]  /*6ddc0*/  LDL.LU.64 R8, [R1+0x5800] ;  /* 0x0058000001087983 */ /* 0x000e9e0000300a00 */
[----:B------:R-:W-:-:S03]  /*6ddd0*/  NOP ;  /* 0x0000000000007918 */ /* 0x000fc60000000000 */
[----:B------:R0:W-:Y:S04]  /*6dde0*/  STL.64 [R1+0x3c0], R16 ;  /* 0x0003c01001007387 */ /* 0x0001e80000100a00 */
[----:B------:R2:W-:Y:S04]  /*6ddf0*/  STL.64 [R1+0x3c8], R18 ;  /* 0x0003c81201007387 */ /* 0x0005e80000100a00 */
[----:B0-----:R-:W2:Y:S02]  /*6de00*/  LDL.LU.64 R16, [R1+0x57f8] ;  /* 0x0057f80001107983 */ /* 0x001ea40000300a00 */
[----:B--2---:R-:W-:Y:S02]  /*6de10*/  HMMA.16816.F32.BF16 R16, R4, R16, R8 ;  /* 0x000000100410723c */ /* 0x004fe40000041808 */
[----:B------:R-:W2:Y:S04]  /*6de20*/  LDL.LU.64 R10, [R1+0x57f0] ;  /* 0x0057f000010a7983 */ /* 0x000ea80000300a00 */
[----:B------:R-:W2:-:S15]  /*6de30*/  LDL.LU.64 R8, [R1+0x57e8] ;  /* 0x0057e80001087983 */ /* 0x000e9e0000300a00 */
[----:B------:R-:W-:-:S02]  /*6de40*/  NOP ;  /* 0x0000000000007918 */ /* 0x000fc40000000000 */
        /* <DEDUP_REMOVED lines=37> */
[----:B0-----:R-:W3:Y:S04]  /*6e0a0*/  LDL.LU.64 R18, [R1+0x5768] ;  /* 0x0057680001127983 */ /* 0x001ee80000300a00 */
[----:B------:R-:W2:Y:S02]  /*6e0b0*/  LDL.LU.64 R16, [R1+0x5760] ;  /* 0x0057600001107983 */ /* 0x000ea40000300a00 */
[----:B--2---:R-:W-:Y:S02]  /*6e0c0*/  HMMA.16816.F32.BF16 R4, R4, R16, R8 ;  /* 0x000000100404723c */ /* 0x004fe40000041808 */
[----:B------:R-:W2:Y:S04]  /*6e0d0*/  LDL.LU.64 R10, [R1+0x5758] ;  /* 0x00575800010a7983 */ /* 0x000ea80000300a00 */
[----:B------:R-:W4:Y:S04]  /*6e0e0*/  LDL.LU.64 R8, [R1+0x5750] ;  /* 0x0057500001087983 */ /* 0x000f280000300a00 */
[----:B---3--:R2:W-:-:S13]  /*6e0f0*/  STL.64 [R1+0x5620], R18 ;  /* 0x0056201201007387 */ /* 0x0085da0000100a00 */
[----:B------:R-:W-:Y:S04]  /*6e100*/  STL.64 [R1+0x310], R4 ;  /* 0x0003100401007387 */ /* 0x000fe80000100a00 */
[----:B------:R0:W-:Y:S01]  /*6e110*/  STL.64 [R1+0x318], R6 ;  /* 0x0003180601007387 */ /* 0x0001e20000100a00 */
[----:B--2---:R-:W-:Y:S02]  /*6e120*/  IMAD.MOV.U32 R18, RZ, RZ, R10 ;  /* 0x000000ffff127224 */ /* 0x004fe400078e000a */
[----:B----4-:R-:W-:Y:S02]  /*6e130*/  IMAD.MOV.U32 R16, RZ, RZ, R8 ;  /* 0x000000ffff107224 */ /* 0x010fe400078e0008 */
[----:B------:R-:W2:Y:S01]  /*6e140*/  LDL.LU R8, [R1+0x574c] ;  /* 0x00574c0001087983 */ /* 0x000ea20000300800 */
[----:B------:R-:W-:-:S02]  /*6e150*/  IMAD.MOV.U32 R17, RZ, RZ, R9 ;  /* 0x000000ffff117224 */ /* 0x000fc400078e0009 */
[----:B------:R-:W-:Y:S01]  /*6e160*/  IMAD.MOV.U32 R19, RZ, RZ, R11 ;  /* 0x000000ffff137224 */ /* 0x000fe200078e000b */
[----:B------:R-:W2:Y:S04]  /*6e170*/  LDL.LU R9, [R1+0x5748] ;  /* 0x0057480001097983 */ /* 0x000ea80000300800 */
[----:B------:R-:W2:Y:S04]  /*6e180*/  LDL.LU R10, [R1+0x5744] ;  /* 0x00574400010a7983 */ /* 0x000ea80000300800 */
[----:B------:R-:W2:Y:S04]  /*6e190*/  LDL.LU R11, [R1+0x5740] ;  /* 0x00574000010b7983 */ /* 0x000ea80000300800 */
[----:B0-----:R-:W3:Y:S04]  /*6e1a0*/  LDL.LU R6, [R1+0xe8] ;  /* 0x0000e80001067983 */ /* 0x001ee80000300800 */
[----:B------:R-:W3:Y:S04]  /*6e1b0*/  LDL.LU R7, [R1+0xec] ;  /* 0x0000ec0001077983 */ /* 0x000ee80000300800 */
[----:B---3--:R0:W-:Y:S04]  /*6e1c0*/  STL.64 [R1+0x5700], R6 ;  /* 0x0057000601007387 */ /* 0x0081e80000100a00 */
[----:B------:R-:W2:Y:S04]  /*6e1d0*/  LDL.LU R4, [R1+0x210] ;  /* 0x0002100001047983 */ /* 0x000ea80000300800 */
[----:B------:R-:W2:Y:S04]  /*6e1e0*/  LDL.LU R5, [R1+0x214] ;  /* 0x0002140001057983 */ /* 0x000ea80000300800 */
[----:B0-----:R-:W2:Y:S04]  /*6e1f0*/  LDL.LU R6, [R1+0x218] ;  /* 0x0002180001067983 */ /* 0x001ea80000300800 */
[----:B------:R-:W2:Y:S02]  /*6e200*/  LDL.LU R7, [R1+0x21c] ;  /* 0x00021c0001077983 */ /* 0x000ea40000300800 */
[----:B--2---:R-:W-:-:S15]  /*6e210*/  HMMA.16816.F32.BF16 R4, R8, R14, R4 ;  /* 0x0000000e0804723c */ /* 0x004fde0000041804 */
[----:B------:R-:W-:-:S08]  /*6e220*/  NOP ;  /* 0x0000000000007918 */ /* 0x000fd00000000000 */
[----:B------:R0:W-:Y:S04]  /*6e230*/  STL.64 [R1+0x300], R4 ;  /* 0x0003000401007387 */ /* 0x0001e80000100a00 */
[----:B------:R1:W-:Y:S01]  /*6e240*/  STL.64 [R1+0x308], R6 ;  /* 0x0003080601007387 */ /* 0x0003e20000100a00 */
[----:B0-----:R-:W-:Y:S02]  /*6e250*/  IMAD.MOV.U32 R5, RZ, RZ, R14 ;  /* 0x000000ffff057224 */ /* 0x001fe400078e000e */
[----:B------:R-:W-:Y:S02]  /*6e260*/  IMAD.MOV.U32 R4, RZ, RZ, R15 ;  /* 0x000000ffff047224 */ /* 0x000fe400078e000f */
[----:B------:R-:W2:Y:S04]  /*6e270*/  LDL.LU.64 R14, [R1+0x5738] ;  /* 0x00573800010e7983 */ /* 0x000ea80000300a00 */
[----:B------:R-:W2:Y:S01]  /*6e280*/  LDL.LU.64 R12, [R1+0x5730] ;  /* 0x00573000010c7983 */ /* 0x000ea20000300a00 */
[----:B-1----:R-:W-:-:S02]  /*6e290*/  IMAD.MOV.U32 R7, RZ, RZ, R26 ;  /* 0x000000ffff077224 */ /* 0x002fc400078e001a */
[----:B------:R-:W-:Y:S01]  /*6e2a0*/  IMAD.MOV.U32 R6, RZ, RZ, R27 ;  /* 0x000000ffff067224 */ /* 0x000fe200078e001b */
[----:B--2---:R-:W-:-:S15]  /*6e2b0*/  HMMA.16816.F32.BF16 R12, R8, R26, R12 ;  /* 0x0000001a080c723c */ /* 0x004fde000004180c */
[----:B------:R-:W-:-:S08]  /*6e2c0*/  NOP ;  /* 0x0000000000007918 */ /* 0x000fd00000000000 */
[----:B------:R-:W-:Y:S04]  /*6e2d0*/  STL.64 [R1+0x2f0], R12 ;  /* 0x0002f00c01007387 */ /* 0x000fe80000100a00 */
[----:B------:R0:W-:Y:S04]  /*6e2e0*/  STL.64 [R1+0x2f8], R14 ;  /* 0x0002f80e01007387 */ /* 0x0001e80000100a00 */
[----:B0-----:R-:W2:Y:S04]  /*6e2f0*/  LDL.LU.64 R14, [R1+0x5728] ;  /* 0x00572800010e7983 */ /* 0x001ea80000300a00 */
[----:B------:R-:W2:Y:S04]  /*6e300*/  LDL.LU.64 R12, [R1+0x5720] ;  /* 0x00572000010c7983 */ /* 0x000ea80000300a00 */
[----:B------:R-:W2:Y:S02]  /*6e310*/  LDL.LU.64 R26, [R1+0x5718] ;  /* 0x00571800011a7983 */ /* 0x000ea40000300a00 */
[----:B--2---:R-:W-:-:S15]  /*6e320*/  HMMA.16816.F32.BF16 R12, R8, R26, R12 ;  /* 0x0000001a080c723c */ /* 0x004fde000004180c */
[----:B------:R-:W-:-:S08]  /*6e330*/  NOP ;  /* 0x0000000000007918 */ /* 0x000fd00000000000 */
[----:B------:R-:W-:Y:S04]  /*6e340*/  STL.64 [R1+0x390], R12 ;  /* 0x0003900c01007387 */ /* 0x000fe80000100a00 */
[----:B------:R0:W-:Y:S04]  /*6e350*/  STL.64 [R1+0x398], R14 ;  /* 0x0003980e01007387 */ /* 0x0001e80000100a00 */
[----:B0-----:R-:W2:Y:S04]  /*6e360*/  LDL.LU.64 R14, [R1+0x5710] ;  /* 0x00571000010e7983 */ /* 0x001ea80000300a00 */
[----:B------:R0:W-:Y:S02]  /*6e370*/  STL.64 [R1+0x55d8], R26 ;  /* 0x0055d81a01007387 */ /* 0x0001e40000100a00 */
[----:B0-----:R-:W-:-:S02]  /*6e380*/  IMAD.MOV.U32 R26, RZ, RZ, R7 ;  /* 0x000000ffff1a7224 */ /* 0x001fc400078e0007 */
[----:B------:R-:W-:-:S05]  /*6e390*/  IMAD.MOV.U32 R27, RZ, RZ, R6 ;  /* 0x000000ffff1b7224 */ /* 0x000fca00078e0006 */
[----:B------:R0:W-:Y:S02]  /*6e3a0*/  STL.64 [R1+0x55f0], R26 ;  /* 0x0055f01a01007387 */ /* 0x0001e40000100a00 */
[----:B0-----:R-:W-:Y:S02]  /*6e3b0*/  IMAD.MOV.U32 R26, RZ, RZ, R5 ;  /* 0x000000ffff1a7224 */ /* 0x001fe400078e0005 */
[----:B------:R-:W-:-:S05]  /*6e3c0*/  IMAD.MOV.U32 R27, RZ, RZ, R4 ;  /* 0x000000ffff1b7224 */ /* 0x000fca00078e0004 */
[----:B------:R0:W-:Y:S04]  /*6e3d0*/  STL.64 [R1+0x5618], R26 ;  /* 0x0056181a01007387 */ /* 0x0001e80000100a00 */
[----:B------:R-:W3:Y:S01]  /*6e3e0*/  LDL.LU R24, [R1+0x30] ;  /* 0x0000300001187983 */ /* 0x000ee20000300800 */
[----:B--2---:R-:W-:-:S15]  /*6e3f0*/  HMMA.16816.F32.BF16 R4, R8, R14, R16 ;  /* 0x0000000e0804723c */ /* 0x004fde0000041810 */
[----:B------:R-:W-:-:S08]  /*6e400*/  NOP ;  /* 0x0000000000007918 */ /* 0x000fd00000000000 */
[----:B------:R-:W-:Y:S04]  /*6e410*/  STL.64 [R1+0x380], R4 ;  /* 0x0003800401007387 */ /* 0x000fe80000100a00 */
[----:B------:R-:W-:Y:S04]  /*6e420*/  STL.64 [R1+0x388], R6 ;  /* 0x0003880601007387 */ /* 0x000fe80000100a00 */
[----:B------:R-:W3:Y:S04]  /*6e430*/  LDL.LU R25, [R1+0x34] ;  /* 0x0000340001197983 */ /* 0x000ee80000300800 */
[----:B0-----:R-:W2:Y:S04]  /*6e440*/  LDL.LU R26, [R1+0x38] ;  /* 0x00003800011a7983 */ /* 0x001ea80000300800 */
[----:B------:R-:W2:Y:S04]  /*6e450*/  LDL.LU R27, [R1+0x3c] ;  /* 0x00003c00011b7983 */ /* 0x000ea80000300800 */
[----:B--2---:R-:W-:Y:S04]  /*6e460*/  STL.64 [R1+0x5630], R26 ;  /* 0x0056301a01007387 */ /* 0x004fe80000100a00 */
[----:B---3--:R0:W-:Y:S04]  /*6e470*/  STL.64 [R1+0x5628], R24 ;  /* 0x0056281801007387 */ /* 0x0081e80000100a00 */
        /* <DEDUP_REMOVED lines=57> */
[----:B------:R-:W4:Y:S04]  /*6e810*/  LDL.LU.64 R18, [R1+0x148] ;  /* 0x0001480001127983 */ /* 0x000f280000300a00 */
        /* <DEDUP_REMOVED lines=27> */
[----:B------:R0:W-:Y:S04]  /*6e9d0*/  STL.64 [R1+0x55d0], R14 ;  /* 0x0055d00e01007387 */ /* 0x0001e80000100a00 */
[----:B------:R-:W3:Y:S04]  /*6e9e0*/  LDL.LU R12, [R1] ;  /* 0x00000000010c7983 */ /* 0x000ee80000300800 */
[----:B------:R-:W3:Y:S01]  /*6e9f0*/  LDL.LU R13, [R1+0x4] ;  /* 0x00000400010d7983 */ /* 0x000ee20000300800 */
[----:B0-----:R-:W-:-:S02]  /*6ea00*/  IMAD.MOV.U32 R14, RZ, RZ, R0 ;  /* 0x000000ffff0e7224 */ /* 0x001fc400078e0000 */
[----:B------:R-:W-:Y:S01]  /*6ea10*/  IMAD.MOV.U32 R15, RZ, RZ, R2 ;  /* 0x000000ffff0f7224 */ /* 0x000fe200078e0002 */
[----:B------:R-:W2:Y:S04]  /*6ea20*/  LDL.LU R0, [R1+0x570c] ;  /* 0x00570c0001007983 */ /* 0x000ea80000300800 */
[----:B------:R-:W2:Y:S04]  /*6ea30*/  LDL.LU R2, [R1+0x5708] ;  /* 0x0057080001027983 */ /* 0x000ea80000300800 */
[----:B------:R-:W-:Y:S04]  /*6ea40*/  STL.64 [R1+0x55e8], R14 ;  /* 0x0055e80e01007387 */ /* 0x000fe80000100a00 */
[----:B---3--:R0:W-:Y:S04]  /*6ea50*/  STL.64 [R1+0x55e0], R12 ;  /* 0x0055e00c01007387 */ /* 0x0081e80000100a00 */
[----:B0-----:R-:W3:Y:S04]  /*6ea60*/  LDL.LU R12, [R1+0x10] ;  /* 0x00001000010c7983 */ /* 0x001ee80000300800 */
[----:B------:R-:W3:Y:S04]  /*6ea70*/  LDL.LU R13, [R1+0x14] ;  /* 0x00001400010d7983 */ /* 0x000ee80000300800 */
[----:B------:R-:W2:Y:S04]  /*6ea80*/  LDL.LU R14, [R1+0x18] ;  /* 0x00001800010e7983 */ /* 0x000ea80000300800 */
[----:B------:R-:W2:Y:S01]  /*6ea90*/  LDL.LU R15, [R1+0x1c] ;  /* 0x00001c00010f7983 */ /* 0x000ea20000300800 */
[C---:B----4-:R-:W-:Y:S03]  /*6eaa0*/  HMMA.16816.F32.BF16 R4, R8.reuse, R22, R4 ;  /* 0x000000160804723c */ /* 0x050fe60000041804 */
[----:B--2---:R-:W-:Y:S04]  /*6eab0*/  STL.64 [R1+0x5600], R14 ;  /* 0x0056000e01007387 */ /* 0x004fe80000100a00 */
[----:B---3--:R0:W-:Y:S04]  /*6eac0*/  STL.64 [R1+0x55f8], R12 ;  /* 0x0055f80c01007387 */ /* 0x0081e80000100a00 */
[----:B0-----:R-:W2:Y:S04]  /*6ead0*/  LDL.LU R12, [R1+0x20] ;  /* 0x00002000010c7983 */ /* 0x001ea80000300800 */
[----:B------:R-:W2:Y:S08]  /*6eae0*/  LDL.LU R13, [R1+0x24] ;  /* 0x00002400010d7983 */ /* 0x000eb00000300800 */
[----:B------:R-:W-:Y:S04]  /*6eaf0*/  STL.64 [R1+0x370], R4 ;  /* 0x0003700401007387 */ /* 0x000fe80000100a00 */
[----:B------:R0:W-:Y:S04]  /*6eb00*/  STL.64 [R1+0x378], R6 ;  /* 0x0003780601007387 */ /* 0x0001e80000100a00 */
[----:B0-----:R-:W3:Y:S02]  /*6eb10*/  LDL.LU.64 R6, [R1+0x5700] ;  /* 0x0057000001067983 */ /* 0x001ee40000300a00 */
[----:B---3--:R-:W-:-:S15]  /*6eb20*/  HMMA.16816.F32.BF16 R16, R8, R6, R16 ;  /* 0x000000060810723c */ /* 0x008fde0000041810 */
[----:B------:R-:W-:-:S08]  /*6eb30*/  NOP ;  /* 0x0000000000007918 */ /* 0x000fd00000000000 */
[----:B------:R-:W-:Y:S04]  /*6eb40*/  STL.64 [R1+0x360], R16 ;  /* 0x0003601001007387 */ /* 0x000fe80000100a00 */
[----:B------:R0:W-:Y:S04]  /*6eb50*/  STL.64 [R1+0x368], R18 ;  /* 0x0003681201007387 */ /* 0x0001e80000100a00 */
[----:B0-----:R-:W3:Y:S02]  /*6eb60*/  LDL.LU.64 R18, [R1+0x56f8] ;  /* 0x0056f80001127983 */ /* 0x001ee40000300a00 */
[----:B---3--:R-:W-:Y:S06]  /*6eb70*/  HMMA.16816.F32.BF16 R24, R8, R18, R24 ;  /* 0x000000120818723c */ /* 0x008fec0000041818 */
[----:B------:R-:W-:-:S02]  /*6eb80*/  IMAD.MOV.U32 R5, RZ, RZ, R18 ;  /* 0x000000ffff057224 */ /* 0x000fc400078e0012 */
[----:B------:R-:W-:-:S15]  /*6eb90*/  IMAD.MOV.U32 R4, RZ, RZ, R19 ;  /* 0x000000ffff047224 */ /* 0x000fde00078e0013 */
[----:B------:R-:W-:Y:S04]  /*6eba0*/  STL.64 [R1+0x350], R24 ;  /* 0x0003501801007387 */ /* 0x000fe80000100a00 */
[----:B------:R0:W-:Y:S04]  /*6ebb0*/  STL.64 [R1+0x358], R26 ;  /* 0x0003581a01007387 */ /* 0x0001e80000100a00 */
[----:B0-----:R-:W3:Y:S04]  /*6ebc0*/  LDL.LU.64 R26, [R1+0x56f0] ;  /* 0x0056f000011a7983 */ /* 0x001ee80000300a00 */
[----:B------:R-:W3:Y:S04]  /*6ebd0*/  LDL.LU.64 R24, [R1+0x56e8] ;  /* 0x0056e80001187983 */ /* 0x000ee80000300a00 */
[----:B------:R-:W3:Y:S01]  /*6ebe0*/  LDL.LU.64 R18, [R1+0x56e0] ;  /* 0x0056e00001127983 */ /* 0x000ee20000300a00 */
[----:B------:R-:W-:-:S02]  /*6ebf0*/  IMAD.MOV.U32 R14, RZ, RZ, R2 ;  /* 0x000000ffff0e7224 */ /* 0x000fc400078e0002 */
[----:B------:R-:W-:Y:S01]  /*6ec00*/  IMAD.MOV.U32 R15, RZ, RZ, R0 ;  /* 0x000000ffff0f7224 */ /* 0x000fe200078e0000 */
[----:B---3--:R-:W-:Y:S06]  /*6ec10*/  HMMA.16816.F32.BF16 R24, R8, R18, R24 ;  /* 0x000000120818723c */ /* 0x008fec0000041818 */
[----:B------:R-:W-:Y:S02]  /*6ec20*/  IMAD.MOV.U32 R2, RZ, RZ, R18 ;  /* 0x000000ffff027224 */ /* 0x000fe400078e0012 */
[----:B------:R-:W-:-:S15]  /*6ec30*/  IMAD.MOV.U32 R0, RZ, RZ, R19 ;  /* 0x000000ffff007224 */ /* 0x000fde00078e0013 */
[----:B------:R-:W-:Y:S04]  /*6ec40*/  STL.64 [R1+0x340], R24 ;  /* 0x0003401801007387 */ /* 0x000fe80000100a00 */
[----:B------:R0:W-:Y:S04]  /*6ec50*/  STL.64 [R1+0x348], R26 ;  /* 0x0003481a01007387 */ /* 0x0001e80000100a00 */
[----:B0-----:R-:W3:Y:S04]  /*6ec60*/  LDL.LU.64 R26, [R1+0x56d8] ;  /* 0x0056d800011a7983 */ /* 0x001ee80000300a00 */
[----:B------:R-:W3:Y:S04]  /*6ec70*/  LDL.LU.64 R24, [R1+0x56d0] ;  /* 0x0056d00001187983 */ /* 0x000ee80000300a00 */
[----:B------:R-:W3:Y:S02]  /*6ec80*/  LDL.LU.64 R18, [R1+0x56c8] ;  /* 0x0056c80001127983 */ /* 0x000ee40000300a00 */
[----:B---3--:R-:W-:Y:S02]  /*6ec90*/  HMMA.16816.F32.BF16 R16, R8, R18, R24 ;  /* 0x000000120810723c */ /* 0x008fe40000041818 */
[----:B------:R-:W3:Y:S04]  /*6eca0*/  LDL.LU.64 R26, [R1+0x56c0] ;  /* 0x0056c000011a7983 */ /* 0x000ee80000300a00 */
[----:B------:R-:W3:-:S15]  /*6ecb0*/  LDL.LU.64 R24, [R1+0x56b8] ;  /* 0x0056b80001187983 */ /* 0x000ede0000300a00 */
[----:B------:R-:W-:-:S02]  /*6ecc0*/  NOP ;  /* 0x0000000000007918 */ /* 0x000fc40000000000 */
[----:B------:R-:W-:Y:S04]  /*6ecd0*/  STL.64 [R1+0x330], R16 ;  /* 0x0003301001007387 */ /* 0x000fe80000100a00 */
[----:B------:R0:W-:Y:S04]  /*6ece0*/  STL.64 [R1+0x338], R18 ;  /* 0x0003381201007387 */ /* 0x0001e80000100a00 */
[----:B0-----:R-:W3:Y:S02]  /*6ecf0*/  LDL.LU.64 R18, [R1+0x56b0] ;  /* 0x0056b00001127983 */ /* 0x001ee40000300a00 */
        /* <DEDUP_REMOVED lines=43> */
[----:B------:R-:W2:Y:S04]  /*6efb0*/  LDL.LU.64 R26, [R1+0x5618] ;  /* 0x00561800011a7983 */ /* 0x000ea80000300a00 */
[----:B------:R-:W2:Y:S04]  /*6efc0*/  LDL.LU.64 R18, [R1+0x5610] ;  /* 0x0056100001127983 */ /* 0x000ea80000300a00 */
[----:B------:R-:W2:-:S13]  /*6efd0*/  LDL.LU.64 R16, [R1+0x5608] ;  /* 0x0056080001107983 */ /* 0x000e9a0000300a00 */
[----:B------:R-:W-:Y:S04]  /*6efe0*/  STL.64 [R1+0xa0], R8 ;  /* 0x0000a00801007387 */ /* 0x000fe80000100a00 */
[----:B------:R-:W-:Y:S01]  /*6eff0*/  STL.64 [R1+0xa8], R10 ;  /* 0x0000a80a01007387 */ /* 0x000fe20000100a00 */
        /* <DEDUP_REMOVED lines=15> */
[----:B------:R-:W2:-:S15]  /*6f0f0*/  LDL.LU.64 R14, [R1+0x55d0] ;  /* 0x0055d000010e7983 */ /* 0x000e9e0000300a00 */
[----:B------:R-:W-:-:S06]  /*6f100*/  NOP ;  /* 0x0000000000007918 */ /* 0x000fcc0000000000 */
[----:B------:R-:W-:Y:S04]  /*6f110*/  STL.64 [R1+0x70], R24 ;  /* 0x0000701801007387 */ /* 0x000fe80000100a00 */
[----:B------:R0:W-:Y:S04]  /*6f120*/  STL.64 [R1+0x78], R26 ;  /* 0x0000781a01007387 */ /* 0x0001e80000100a00 */
[----:B0-----:R-:W2:Y:S04]  /*6f130*/  LDL.LU.64 R26, [R1+0x55c8] ;  /* 0x0055c800011a7983 */ /* 0x001ea80000300a00 */
[----:B------:R-:W2:Y:S02]  /*6f140*/  LDL.LU.64 R24, [R1+0x55c0] ;  /* 0x0055c00001187983 */ /* 0x000ea40000300a00 */
[----:B--2---:R-:W-:Y:S02]  /*6f150*/  HMMA.16816.F32.BF16 R24, R16, R14, R24 ;  /* 0x0000000e1018723c */ /* 0x004fe40000041818 */
[----:B------:R-:W2:Y:S04]  /*6f160*/  LDL.LU.64 R14, [R1+0x55b8] ;  /* 0x0055b800010e7983 */ /* 0x000ea80000300a00 */
[----:B------:R-:W2:-:S15]  /*6f170*/  LDL.LU.64 R12, [R1+0x55b0] ;  /* 0x0055b000010c7983 */ /* 0x000e9e0000300a00 */
[----:B------:R-:W-:-:S02]  /*6f180*/  NOP ;  /* 0x0000000000007918 */ /* 0x000fc40000000000 */
[----:B------:R0:W-:Y:S04]  /*6f190*/  STL.64 [R1+0x60], R24 ;  /* 0x0000601801007387 */ /* 0x0001e80000100a00 */
[----:B------:R1:W-:Y:S01]  /*6f1a0*/  STL.64 [R1+0x68], R26 ;  /* 0x0000681a01007387 */ /* 0x0003e20000100a00 */
[----:B0-----:R-:W-:-:S03]  /*6f1b0*/  IMAD.MOV.U32 R24, RZ, RZ, R29 ;  /* 0x000000ffff187224 */ /* 0x001fc600078e001d */
[----:B------:R-:W3:Y:S01]  /*6f1c0*/  LDL.LU R29, [R1+0x55a8] ;  /* 0x0055a800011d7983 */ /* 0x000ee20000300800 */
[----:B-1----:R-:W-:Y:S02]  /*6f1d0*/  IMAD.MOV.U32 R26, RZ, RZ, R21 ;  /* 0x000000ffff1a7224 */ /* 0x002fe400078e0015 */
[----:B------:R-:W-:Y:S01]  /*6f1e0*/  IMAD.MOV.U32 R27, RZ, RZ, R20 ;  /* 0x000000ffff1b7224 */ /* 0x000fe200078e0014 */
[----:B--2---:R-:W-:Y:S01]  /*6f1f0*/  HMMA.16816.F32.BF16 R12, R16, R22, R12 ;  /* 0x00000016100c723c */ /* 0x004fe2000004180c */
[----:B------:R-:W2:Y:S04]  /*6f200*/  LDL.LU.64 R22, [R1+0x55a0] ;  /* 0x0055a00001167983 */ /* 0x000ea80000300a00 */
[----:B------:R-:W2:Y:S01]  /*6f210*/  LDL.LU.64 R20, [R1+0x5598] ;  /* 0x0055980001147983 */ /* 0x000ea20000300a00 */
[----:B------:R-:W-:-:S02]  /*6f220*/  IMAD.MOV.U32 R10, RZ, RZ, R5 ;  /* 0x000000ffff0a7224 */ /* 0x000fc400078e0005 */
[----:B------:R-:W-:-:S15]  /*6f230*/  IMAD.MOV.U32 R11, RZ, RZ, R4 ;  /* 0x000000ffff0b7224 */ /* 0x000fde00078e0004 */
[----:B------:R-:W-:Y:S04]  /*6f240*/  STL.64 [R1+0x50], R12 ;  /* 0x0000500c01007387 */ /* 0x000fe80000100a00 */
[----:B------:R0:W-:Y:S04]  /*6f250*/  STL.64 [R1+0x58], R14 ;  /* 0x0000580e01007387 */ /* 0x0001e80000100a00 */
[----:B0-----:R-:W4:Y:S01]  /*6f260*/  LDL R15, [R1+0x4b4] ;  /* 0x0004b400010f7983 */ /* 0x001f220000100800 */
[----:B--2---:R-:W-:Y:S03]  /*6f270*/  HMMA.16816.F32.BF16 R4, R16, R6, R20 ;  /* 0x000000061004723c */ /* 0x004fe60000041814 */
[----:B------:R-:W2:Y:S01]  /*6f280*/  LDL R23, [R1+0x4c4] ;  /* 0x0004c40001177983 */ /* 0x000ea20000100800 */
[----:B------:R-:W-:-:S07]  /*6f290*/  IMAD.MOV.U32 R25, RZ, RZ, R28 ;  /* 0x000000ffff197224 */ /* 0x000fce00078e001c */
[----:B------:R-:W-:-:S15]  /*6f2a0*/  HMMA.16816.F32.BF16 R8, R16, R10, R24 ;  /* 0x0000000a1008723c */ /* 0x000fde0000041818 */
[----:B------:R-:W-:-:S09]  /*6f2b0*/  NOP ;  /* 0x0000000000007918 */ /* 0x000fd20000000000 */
[----:B------:R-:W-:Y:S01]  /*6f2c0*/  IMAD.MOV.U32 R28, RZ, RZ, R9 ;  /* 0x000000ffff1c7224 */ /* 0x000fe200078e0009 */
[----:B----4-:R-:W-:Y:S04]  /*6f2d0*/  LDSM.16.M88.4 R24, [R15+UR5+0x10080] ;  /* 0x010080050f18783b */ /* 0x010fe80008000200 */
[----:B--2---:R-:W-:Y:S04]  /*6f2e0*/  STL [R1+0x5590], R23 ;  /* 0x0055901701007387 */ /* 0x004fe80000100800 */
[----:B------:R-:W-:Y:S04]  /*6f2f0*/  STL.64 [R1+0x2e0], R4 ;  /* 0x0002e00401007387 */ /* 0x000fe80000100a00 */
[----:B------:R-:W-:Y:S04]  /*6f300*/  STL.64 [R1+0x2e8], R6 ;  /* 0x0002e80601007387 */ /* 0x000fe80000100a00 */
[----:B---3--:R-:W0:Y:S04]  /*6f310*/  LDSM.16.MT88.4 R4, [R29+UR5+0x41000] ;  /* 0x041000051d04783b */ /* 0x008e280008004200 */
[----:B------:R-:W-:Y:S04]  /*6f320*/  LDSM.16.M88.4 R20, [R15+UR5+0x4080] ;  /* 0x004080050f14783b */ /* 0x000fe80008000200 */
[----:B0-----:R-:W-:Y:S04]  /*6f330*/  STL.64 [R1+0x54d8], R6 ;  /* 0x0054d80601007387 */ /* 0x001fe80000100a00 */
[----:B------:R-:W-:Y:S04]  /*6f340*/  STL.64 [R1+0x54d0], R4 ;  /* 0x0054d00401007387 */ /* 0x000fe80000100a00 */
[----:B------:R-:W0:Y:S04]  /*6f350*/  LDSM.16.M88.4 R4, [R15+UR5+0x80] ;  /* 0x000080050f04783b */ /* 0x000e280008000200 */
[----:B0-----:R-:W-:Y:S04]  /*6f360*/  STL.64 [R1+0x30], R4 ;  /* 0x0000300401007387 */ /* 0x001fe80000100a00 */
[----:B------:R0:W-:Y:S04]  /*6f370*/  STL.64 [R1+0x38], R6 ;  /* 0x0000380601007387 */ /* 0x0001e80000100a00 */
[----:B------:R-:W-:Y:S04]  /*6f380*/  STL.64 [R1+0x20], R20 ;  /* 0x0000201401007387 */ /* 0x000fe80000100a00 */
[----:B------:R-:W-:Y:S04]  /*6f390*/  STL.64 [R1+0x28], R22 ;  /* 0x0000281601007387 */ /* 0x000fe80000100a00 */
[----:B------:R-:W1:Y:S01]  /*6f3a0*/  LDSM.16.M88.4 R20, [R15+UR5+0x8080] ;  /* 0x008080050f14783b */ /* 0x000e620008000200 */
[----:B0-----:R-:W-:-:S02]  /*6f3b0*/  IMAD.MOV.U32 R6, RZ, RZ, R2 ;  /* 0x000000ffff067224 */ /* 0x001fc400078e0002 */
[----:B------:R-:W-:Y:S01]  /*6f3c0*/  IMAD.MOV.U32 R7, RZ, RZ, R0 ;  /* 0x000000ffff077224 */ /* 0x000fe200078e0000 */
[----:B------:R-:W-:Y:S01]  /*6f3d0*/  STL [R1+0x1c0], R8 ;  /* 0x0001c00801007387 */ /* 0x000fe20000100800 */
[----:B------:R-:W-:Y:S02]  /*6f3e0*/  IMAD.MOV.U32 R2, RZ, RZ, R10 ;  /* 0x000000ffff027224 */ /* 0x000fe400078e000a */
[----:B------:R-:W-:Y:S02]  /*6f3f0*/  IMAD.MOV.U32 R0, RZ, RZ, R11 ;  /* 0x000000ffff007224 */ /* 0x000fe400078e000b */
[----:B------:R-:W0:Y:S04]  /*6f400*/  LDSM.16.M88.4 R8, [R15+UR5+0xc080] ;  /* 0x00c080050f08783b */ /* 0x000e280008000200 */
[----:B------:R-:W-:Y:S04]  /*6f410*/  STL [R1+0x53e0], R0 ;  /* 0x0053e00001007387 */ /* 0x000fe80000100800 */
[----:B------:R-:W-:Y:S04]  /*6f420*/  STL [R1+0x53dc], R2 ;  /* 0x0053dc0201007387 */ /* 0x000fe80000100800 */
[----:B------:R-:W-:Y:S04]  /*6f430*/  STL [R1+0x53d8], R28 ;  /* 0x0053d81c01007387 */ /* 0x000fe80000100800 */
[----:B-1----:R-:W-:Y:S04]  /*6f440*/  STL.64 [R1+0x10], R20 ;  /* 0x0000101401007387 */ /* 0x002fe80000100a00 */
[----:B------:R-:W-:Y:S04]  /*6f450*/  STL.64 [R1+0x18], R22 ;  /* 0x0000181601007387 */ /* 0x000fe80000100a00 */
[----:B------:R-:W-:Y:S04]  /*6f460*/  STL [R1+0x5494], R24 ;  /* 0x0054941801007387 */ /* 0x000fe80000100800 */
[----:B0-----:R-:W-:Y:S04]  /*6f470*/  STL.64 [R1], R8 ;  /* 0x0000000801007387 */ /* 0x001fe80000100a00 */
[----:B------:R-:W-:Y:S04]  /*6f480*/  STL.64 [R1+0x8], R10 ;  /* 0x0000080a01007387 */ /* 0x000fe80000100a00 */
[----:B------:R-:W0:Y:S04]  /*6f490*/  LDSM.16.M88.4 R8, [R15+UR5+0x14080] ;  /* 0x014080050f08783b */ /* 0x000e280008000200 */
[----:B------:R-:W-:Y:S04]  /*6f4a0*/  STL [R1+0x5490], R25 ;  /* 0x0054901901007387 */ /* 0x000fe80000100800 */
[----:B------:R-:W-:Y:S04]  /*6f4b0*/  STL [R1+0x533c], R26 ;  /* 0x00533c1a01007387 */ /* 0x000fe80000100800 */
[----:B------:R-:W-:Y:S04]  /*6f4c0*/  STL [R1+0x5338], R27 ;  /* 0x0053381b01007387 */ /* 0x000fe80000100800 */
[----:B------:R-:W1:Y:S04]  /*6f4d0*/  LDSM.16.M88.4 R24, [R15+UR5+0x18080] ;  /* 0x018080050f18783b */ /* 0x000e680008000200 */
[----:B------:R-:W2:Y:S04]  /*6f4e0*/  LDSM.16.M88.4 R20, [R15+UR5+0x1c080] ;  /* 0x01c080050f14783b */ /* 0x000ea80008000200 */
[----:B0-----:R-:W-:Y:S04]  /*6f4f0*/  STL [R1+0x52fc], R10 ;  /* 0x0052fc0a01007387 */ /* 0x001fe80000100800 */
[----:B------:R-:W-:Y:S04]  /*6f500*/  STL [R1+0x52f8], R11 ;  /* 0x0052f80b01007387 */ /* 0x000fe80000100800 */
[----:B------:R0:W-:Y:S04]  /*6f510*/  STL.64 [R1+0x54c8], R8 ;  /* 0x0054c80801007387 */ /* 0x0001e80000100a00 */
[----:B0-----:R-:W3:Y:S04]  /*6f520*/  LDL.LU R8, [R1+0x2c0] ;  /* 0x0002c00001087983 */ /* 0x001ee80000300800 */
[----:B------:R-:W3:Y:S04]  /*6f530*/  LDL.LU R9, [R1+0x2c4] ;  /* 0x0002c40001097983 */ /* 0x000ee80000300800 */
[----:B------:R-:W3:Y:S04]  /*6f540*/  LDL.LU R10, [R1+0x2c8] ;  /* 0x0002c800010a7983 */ /* 0x000ee80000300800 */
[----:B-1----:R-:W-:Y:S04]  /*6f550*/  STL.64 [R1+0x40], R24 ;  /* 0x0000401801007387 */ /* 0x002fe80000100a00 */
[----:B------:R-:W-:Y:S04]  /*6f560*/  STL.64 [R1+0x48], R26 ;  /* 0x0000481a01007387 */ /* 0x000fe80000100a00 */
[----:B--2---:R-:W-:Y:S04]  /*6f570*/  STL.64 [R1+0x1e0], R20 ;  /* 0x0001e01401007387 */ /* 0x004fe80000100a00 */
[----:B------:R-:W0:Y:S04]  /*6f580*/  LDSM.16.M88.4 R24, [R15+UR5+0x20080] ;  /* 0x020080050f18783b */ /* 0x000e280008000200 */
[----:B------:R-:W-:Y:S04]  /*6f590*/  STL.64 [R1+0x1e8], R22 ;  /* 0x0001e81601007387 */ /* 0x000fe80000100a00 */
[----:B------:R-:W1:Y:S04]  /*6f5a0*/  LDSM.16.M88.4 R20, [R15+UR5+0x24080] ;  /* 0x024080050f14783b */ /* 0x000e680008000200 */
[----:B0-----:R0:W-:Y:S04]  /*6f5b0*/  STL.64 [R1+0x250], R24 ;  /* 0x0002501801007387 */ /* 0x0011e80000100a00 */
[----:B------:R-:W-:Y:S04]  /*6f5c0*/  STL.64 [R1+0x258], R26 ;  /* 0x0002581a01007387 */ /* 0x000fe80000100a00 */
[----:B-1----:R-:W-:Y:S01]  /*6f5d0*/  STL.64 [R1+0x240], R20 ;  /* 0x0002401401007387 */ /* 0x002fe20000100a00 */
[----:B0-----:R-:W-:-:S02]  /*6f5e0*/  IMAD.MOV.U32 R25, RZ, RZ, R21 ;  /* 0x000000ffff197224 */ /* 0x001fc400078e0015 */
[----:B------:R-:W-:Y:S01]  /*6f5f0*/  IMAD.MOV.U32 R24, RZ, RZ, R20 ;  /* 0x000000ffff187224 */ /* 0x000fe200078e0014 */
[----:B------:R-:W-:Y:S04]  /*6f600*/  STL.64 [R1+0x248], R22 ;  /* 0x0002481601007387 */ /* 0x000fe80000100a00 */
[----:B------:R-:W-:Y:S04]  /*6f610*/  STL [R1+0x549c], R25 ;  /* 0x00549c1901007387 */ /* 0x000fe80000100800 */
[----:B------:R-:W-:Y:S04]  /*6f620*/  STL [R1+0x5498], R24 ;  /* 0x0054981801007387 */ /* 0x000fe80000100800 */
[----:B------:R-:W0:Y:S04]  /*6f630*/  LDSM.16.M88.4 R24, [R15+UR5+0x28080] ;  /* 0x028080050f18783b */ /* 0x000e280008000200 */
[----:B------:R-:W1:Y:S01]  /*6f640*/  LDSM.16.M88.4 R20, [R15+UR5+0x2c080] ;  /* 0x02c080050f14783b */ /* 0x000e620008000200 */
[----:B------:R-:W-:-:S03]  /*6f650*/  IMAD.MOV.U32 R11, RZ, RZ, R3 ;  /* 0x000000ffff0b7224 */ /* 0x000fc600078e0003 */
[----:B0-----:R0:W-:Y:S04]  /*6f660*/  STL.64 [R1+0x230], R24 ;  /* 0x0002301801007387 */ /* 0x0011e80000100a00 */
[----:B------:R-:W-:Y:S04]  /*6f670*/  STL.64 [R1+0x238], R26 ;  /* 0x0002381a01007387 */ /* 0x000fe80000100a00 */
[----:B-1----:R-:W-:Y:S01]  /*6f680*/  STL.64 [R1+0x220], R20 ;  /* 0x0002201401007387 */ /* 0x002fe20000100a00 */
[----:B0-----:R-:W-:-:S03]  /*6f690*/  IMAD.MOV.U32 R25, RZ, RZ, R20 ;  /* 0x000000ffff197224 */ /* 0x001fc600078e0014 */
[----:B------:R-:W-:Y:S01]  /*6f6a0*/  STL.64 [R1+0x228], R22 ;  /* 0x0002281601007387 */ /* 0x000fe20000100a00 */
[----:B------:R-:W-:-:S03]  /*6f6b0*/  IMAD.MOV.U32 R24, RZ, RZ, R21 ;  /* 0x000000ffff187224 */ /* 0x000fc600078e0015 */
[----:B------:R-:W0:Y:S04]  /*6f6c0*/  LDSM.16.M88.4 R20, [R15+UR5+0x30080] ;  /* 0x030080050f14783b */ /* 0x000e280008000200 */
[----:B0-----:R-:W-:Y:S04]  /*6f6d0*/  STL.64 [R1+0x210], R20 ;  /* 0x0002101401007387 */ /* 0x001fe80000100a00 */
[----:B------:R0:W-:Y:S04]  /*6f6e0*/  STL.64 [R1+0x218], R22 ;  /* 0x0002181601007387 */ /* 0x0001e80000100a00 */
[----:B0-----:R-:W2:Y:S01]  /*6f6f0*/  LDL.LU R23, [R1+0x5590] ;  /* 0x0055900001177983 */ /* 0x001ea20000300800 */
[----:B---3--:R-:W-:-:S15]  /*6f700*/  HMMA.16816.F32.BF16 R4, R16, R6, R8 ;  /* 0x000000061004723c */ /* 0x008fde0000041808 */
[----:B------:R-:W-:-:S08]  /*6f710*/  NOP ;  /* 0x0000000000007918 */ /* 0x000fd00000000000 */
[----:B------:R-:W-:Y:S01]  /*6f720*/  STL [R1+0x2d0], R4 ;  /* 0x0002d00401007387 */ /* 0x000fe20000100800 */
[----:B------:R-:W-:Y:S02]  /*6f730*/  IMAD.MOV.U32 R27, RZ, RZ, R6 ;  /* 0x000000ffff1b7224 */ /* 0x000fe400078e0006 */
[----:B------:R-:W-:Y:S01]  /*6f740*/  IMAD.MOV.U32 R3, RZ, RZ, R7 ;  /* 0x000000ffff037224 */ /* 0x000fe200078e0007 */
[----:B------:R-:W3:Y:S04]  /*6f750*/  LDL.LU R6, [R1+0x268] ;  /* 0x0002680001067983 */ /* 0x000ee80000300800 */
[----:B------:R-:W3:Y:S04]  /*6f760*/  LDL.LU R7, [R1+0x26c] ;  /* 0x00026c0001077983 */ /* 0x000ee80000300800 */
[----:B---3--:R-:W-:Y:S04]  /*6f770*/  STL.64 [R1+0x54e8], R6 ;  /* 0x0054e80601007387 */ /* 0x008fe80000100a00 */
[----:B------:R-:W3:Y:S04]  /*6f780*/  LDL.LU.64 R8, [R1+0x30] ;  /* 0x0000300001087983 */ /* 0x000ee80000300a00 */
[----:B---3--:R0:W-:Y:S04]  /*6f790*/  STL.64 [R1+0x54e0], R8 ;  /* 0x0054e00801007387 */ /* 0x0081e80000100a00 */
[----:B0-----:R-:W3:Y:S04]  /*6f7a0*/  LDL.LU R8, [R1+0x310] ;  /* 0x0003100001087983 */ /* 0x001ee80000300800 */
[----:B------:R-:W3:Y:S04]  /*6f7b0*/  LDL.LU R9, [R1+0x314] ;  /* 0x0003140001097983 */ /* 0x000ee80000300800 */
[----:B------:R-:W4:Y:S04]  /*6f7c0*/  LDL.LU R10, [R1+0x318] ;  /* 0x00031800010a7983 */ /* 0x000f280000300800 */
[----:B------:R-:W4:Y:S04]  /*6f7d0*/  LDL.LU R11, [R1+0x31c] ;  /* 0x00031c00010b7983 */ /* 0x000f280000300800 */
[----:B----4-:R-:W-:Y:S04]  /*6f7e0*/  STL.64 [R1+0x54f8], R10 ;  /* 0x0054f80a01007387 */ /* 0x010fe80000100a00 */
[----:B---3--:R0:W-:Y:S04]  /*6f7f0*/  STL.64 [R1+0x54f0], R8 ;  /* 0x0054f00801007387 */ /* 0x0081e80000100a00 */
[----:B------:R-:W3:Y:S04]  /*6f800*/  LDL.LU R6, [R1+0x158] ;  /* 0x0001580001067983 */ /* 0x000ee80000300800 */
[----:B------:R-:W3:Y:S04]  /*6f810*/  LDL.LU R7, [R1+0x15c] ;  /* 0x00015c0001077983 */ /* 0x000ee80000300800 */
[----:B---3--:R1:W-:Y:S04]  /*6f820*/  STL.64 [R1+0x5500], R6 ;  /* 0x0055000601007387 */ /* 0x0083e80000100a00 */
[----:B0-----:R-:W3:Y:S04]  /*6f830*/  LDL.LU R8, [R1+0x3a0] ;  /* 0x0003a00001087983 */ /* 0x001ee80000300800 */
[----:B------:R-:W3:Y:S04]  /*6f840*/  LDL.LU R9, [R1+0x3a4] ;  /* 0x0003a40001097983 */ /* 0x000ee80000300800 */
[----:B------:R-:W4:Y:S04]  /*6f850*/  LDL.LU R10, [R1+0x3a8] ;  /* 0x0003a800010a7983 */ /* 0x000f280000300800 */
[----:B------:R-:W4:Y:S04]  /*6f860*/  LDL.LU R11, [R1+0x3ac] ;  /* 0x0003ac00010b7983 */ /* 0x000f280000300800 */
[----:B----4-:R-:W-:Y:S04]  /*6f870*/  STL.64 [R1+0x5510], R10 ;  /* 0x0055100a01007387 */ /* 0x010fe80000100a00 */
[----:B---3--:R0:W-:Y:S04]  /*6f880*/  STL.64 [R1+0x5508], R8 ;  /* 0x0055080801007387 */ /* 0x0081e80000100a00 */
[----:B-1----:R-:W3:Y:S04]  /*6f890*/  LDL.LU R6, [R1+0x168] ;  /* 0x0001680001067983 */ /* 0x002ee80000300800 */
        /* <DEDUP_REMOVED lines=16> */
[----:B---3--:R-:W-:Y:S04]  /*6f9a0*/  STL.64 [R1+0x5538], R8 ;  /* 0x0055380801007387 */ /* 0x008fe80000100a00 */
[----:B-1----:R-:W3:Y:S04]  /*6f9b0*/  LDL.LU R6, [R1+0x198] ;  /* 0x0001980001067983 */ /* 0x002ee80000300800 */
[----:B------:R-:W3:Y:S04]  /*6f9c0*/  LDL.LU R7, [R1+0x19c] ;  /* 0x00019c0001077983 */ /* 0x000ee80000300800 */
[----:B---3--:R0:W-:Y:S04]  /*6f9d0*/  STL.64 [R1+0x5548], R6 ;  /* 0x0055480601007387 */ /* 0x0081e80000100a00 */
[----:B0-----:R-:W3:Y:S04]  /*6f9e0*/  LDL.LU R6, [R1+0x1a8] ;  /* 0x0001a80001067983 */ /* 0x001ee80000300800 */
[----:B------:R-:W3:Y:S04]  /*6f9f0*/  LDL.LU R7, [R1+0x1ac] ;  /* 0x0001ac0001077983 */ /* 0x000ee80000300800 */
[----:B---3--:R0:W-:Y:S04]  /*6fa00*/  STL.64 [R1+0x5560], R6 ;  /* 0x0055600601007387 */ /* 0x0081e80000100a00 */
[----:B------:R-:W3:Y:S04]  /*6fa10*/  LDL.LU R8, [R1+0x290] ;  /* 0x0002900001087983 */ /* 0x000ee80000300800 */
[----:B------:R-:W3:Y:S04]  /*6fa20*/  LDL.LU R9, [R1+0x294] ;  /* 0x0002940001097983 */ /* 0x000ee80000300800 */
[----:B------:R-:W4:Y:S04]  /*6fa30*/  LDL.LU R10, [R1+0x298] ;  /* 0x00029800010a7983 */ /* 0x000f280000300800 */
[----:B------:R-:W4:Y:S04]  /*6fa40*/  LDL.LU R11, [R1+0x29c] ;  /* 0x00029c00010b7983 */ /* 0x000f280000300800 */
[----:B0-----:R-:W2:Y:S04]  /*6fa50*/  LDL.LU R6, [R1+0x1b8] ;  /* 0x0001b80001067983 */ /* 0x001ea80000300800 */
[----:B------:R-:W2:Y:S04]  /*6fa60*/  LDL.LU R7, [R1+0x1bc] ;  /* 0x0001bc0001077983 */ /* 0x000ea80000300800 */
[----:B--2---:R-:W-:Y:S04]  /*6fa70*/  STL.64 [R1+0x5578], R6 ;  /* 0x0055780601007387 */ /* 0x004fe80000100a00 */
[----:B----4-:R-:W-:Y:S04]  /*6fa80*/  STL.64 [R1+0x5558], R10 ;  /* 0x0055580a01007387 */ /* 0x010fe80000100a00 */
[----:B---3--:R0:W-:Y:S04]  /*6fa90*/  STL.64 [R1+0x5550], R8 ;  /* 0x0055500801007387 */ /* 0x0081e80000100a00 */
[----:B0-----:R-:W2:Y:S04]  /*6faa0*/  LDL.LU R8, [R1+0x2a0] ;  /* 0x0002a00001087983 */ /* 0x001ea80000300800 */
[----:B------:R-:W2:Y:S04]  /*6fab0*/  LDL.LU R9, [R1+0x2a4] ;  /* 0x0002a40001097983 */ /* 0x000ea80000300800 */
[----:B------:R-:W3:Y:S04]  /*6fac0*/  LDL.LU R10, [R1+0x2a8] ;  /* 0x0002a800010a7983 */ /* 0x000ee80000300800 */
[----:B------:R-:W3:Y:S04]  /*6fad0*/  LDL.LU R11, [R1+0x2ac] ;  /* 0x0002ac00010b7983 */ /* 0x000ee80000300800 */
[----:B------:R-:W4:Y:S04]  /*6fae0*/  LDL.LU R6, [R1+0x1d8] ;  /* 0x0001d80001067983 */ /* 0x000f280000300800 */
[----:B------:R-:W4:Y:S04]  /*6faf0*/  LDL.LU R7, [R1+0x1dc] ;  /* 0x0001dc0001077983 */ /* 0x000f280000300800 */
[----:B---3--:R-:W-:Y:S04]  /*6fb00*/  STL.64 [R1+0x5570], R10 ;  /* 0x0055700a01007387 */ /* 0x008fe80000100a00 */
[----:B--2---:R0:W-:Y:S04]  /*6fb10*/  STL.64 [R1+0x5568], R8 ;  /* 0x0055680801007387 */ /* 0x0041e80000100a00 */
[----:B0-----:R-:W2:Y:S04]  /*6fb20*/  LDL.LU R8, [R1+0x2b0] ;  /* 0x0002b00001087983 */ /* 0x001ea80000300800 */
[----:B------:R-:W2:Y:S04]  /*6fb30*/  LDL.LU R9, [R1+0x2b4] ;  /* 0x0002b40001097983 */ /* 0x000ea80000300800 */
[----:B------:R-:W3:Y:S04]  /*6fb40*/  LDL.LU R10, [R1+0x2b8] ;  /* 0x0002b800010a7983 */ /* 0x000ee80000300800 */
[----:B------:R-:W3:Y:S01]  /*6fb50*/  LDL.LU R11, [R1+0x2bc] ;  /* 0x0002bc00010b7983 */ /* 0x000ee20000300800 */
[----:B------:R-:W-:-:S03]  /*6fb60*/  IMAD.MOV.U32 R26, RZ, RZ, R5 ;  /* 0x000000ffff1a7224 */ /* 0x000fc600078e0005 */
[----:B---3--:R-:W-:Y:S04]  /*6fb70*/  STL.64 [R1+0x5588], R10 ;  /* 0x0055880a01007387 */ /* 0x008fe80000100a00 */
[----:B--2---:R0:W-:Y:S04]  /*6fb80*/  STL.64 [R1+0x5580], R8 ;  /* 0x0055800801007387 */ /* 0x0041e80000100a00 */
[----:B0-----:R-:W4:Y:S04]  /*6fb90*/  LDL.LU R8, [R1+0x3c0] ;  /* 0x0003c00001087983 */ /* 0x001f280000300800 */
[----:B------:R-:W4:Y:S04]  /*6fba0*/  LDL.LU R9, [R1+0x3c4] ;  /* 0x0003c40001097983 */ /* 0x000f280000300800 */
[----:B------:R-:W4:Y:S04]  /*6fbb0*/  LDL.LU R10, [R1+0x3c8] ;  /* 0x0003c800010a7983 */ /* 0x000f280000300800 */
[----:B------:R-:W4:Y:S04]  /*6fbc0*/  LDL.LU R11, [R1+0x3cc] ;  /* 0x0003cc00010b7983 */ /* 0x000f280000300800 */
[----:B------:R-:W-:Y:S04]  /*6fbd0*/  STL.64 [R1+0x54a8], R26 ;  /* 0x0054a81a01007387 */ /* 0x000fe80000100a00 */
[----:B------:R-:W-:Y:S04]  /*6fbe0*/  STL.64 [R1+0x54a0], R24 ;  /* 0x0054a01801007387 */ /* 0x000fe80000100a00 */
[----:B------:R-:W0:Y:S04]  /*6fbf0*/  LDSM.16.M88.4 R24, [R15+UR5+0x34080] ;  /* 0x034080050f18783b */ /* 0x000e280008000200 */
[----:B------:R-:W-:Y:S04]  /*6fc00*/  STL [R1+0x53e4], R3 ;  /* 0x0053e40301007387 */ /* 0x000fe80000100800 */
[----:B0-----:R-:W-:Y:S01]  /*6fc10*/  STL.64 [R1+0x200], R24 ;  /* 0x0002001801007387 */ /* 0x001fe20000100a00 */
[----:B------:R-:W-:-:S03]  /*6fc20*/  IMAD.MOV.U32 R22, RZ, RZ, R25 ;  /* 0x000000ffff167224 */ /* 0x000fc600078e0019 */
[----:B------:R-:W-:Y:S04]  /*6fc30*/  STL.64 [R1+0x208], R26 ;  /* 0x0002081a01007387 */ /* 0x000fe80000100a00 */
[----:B------:R-:W0:Y:S04]  /*6fc40*/  LDSM.16.M88.4 R24, [R15+UR5+0x38080] ;  /* 0x038080050f18783b */ /* 0x000e280008000200 */
[----:B------:R-:W1:Y:S04]  /*6fc50*/  LDSM.16.M88.4 R12, [R15+UR5+0x3c080] ;  /* 0x03c080050f0c783b */ /* 0x000e680008000200 */
[----:B0-----:R0:W-:Y:S04]  /*6fc60*/  STL.64 [R1+0x1f0], R24 ;  /* 0x0001f01801007387 */ /* 0x0011e80000100a00 */
[----:B------:R-:W-:Y:S04]  /*6fc70*/  STL.64 [R1+0x1f8], R26 ;  /* 0x0001f81a01007387 */ /* 0x000fe80000100a00 */
[----:B0-----:R-:W2:Y:S04]  /*6fc80*/  LDL.LU.64 R24, [R1+0x10] ;  /* 0x0000100001187983 */ /* 0x001ea80000300a00 */
[----:B--2---:R0:W-:Y:S04]  /*6fc90*/  STL.64 [R1+0x54b0], R24 ;  /* 0x0054b01801007387 */ /* 0x0041e80000100a00 */
[----:B-1----:R-:W-:Y:S04]  /*6fca0*/  STL.64 [R1+0x270], R12 ;  /* 0x0002700c01007387 */ /* 0x002fe80000100a00 */
[----:B------:R-:W-:Y:S04]  /*6fcb0*/  STL.64 [R1+0x278], R14 ;  /* 0x0002780e01007387 */ /* 0x000fe80000100a00 */
[----:B0-----:R-:W2:Y:S04]  /*6fcc0*/  LDL.LU R24, [R1+0x2f0] ;  /* 0x0002f00001187983 */ /* 0x001ea80000300800 */
[----:B------:R-:W2:Y:S04]  /*6fcd0*/  LDL.LU R25, [R1+0x2f4] ;  /* 0x0002f40001197983 */ /* 0x000ea80000300800 */
[----:B------:R-:W3:Y:S04]  /*6fce0*/  LDL.LU R26, [R1+0x2f8] ;  /* 0x0002f800011a7983 */ /* 0x000ee80000300800 */
[----:B------:R-:W3:Y:S04]  /*6fcf0*/  LDL.LU R27, [R1+0x2fc] ;  /* 0x0002fc00011b7983 */ /* 0x000ee80000300800 */
[----:B------:R-:W0:Y:S01]  /*6fd00*/  LDSM.16.MT88.4 R12, [R23+UR5+0x41000] ;  /* 0x04100005170c783b */ /* 0x000e220008004200 */
[C---:B----4-:R-:W-:Y:S03]  /*6fd10*/  HMMA.16816.F32.BF16 R4, R16.reuse, R6, R8 ;  /* 0x000000061004723c */ /* 0x050fe60000041808 */
[----:B---3--:R-:W-:Y:S04]  /*6fd20*/  STL.64 [R1+0x54c0], R26 ;  /* 0x0054c01a01007387 */ /* 0x008fe80000100a00 */
[----:B--2---:R1:W-:Y:S04]  /*6fd30*/  STL.64 [R1+0x54b8], R24 ;  /* 0x0054b81801007387 */ /* 0x0043e80000100a00 */
[----:B-1----:R-:W2:Y:S04]  /*6fd40*/  LDL.LU R24, [R1+0x300] ;  /* 0x0003000001187983 */ /* 0x002ea80000300800 */
[----:B------:R-:W2:Y:S04]  /*6fd50*/  LDL.LU R25, [R1+0x304] ;  /* 0x0003040001197983 */ /* 0x000ea80000300800 */
[----:B------:R-:W2:Y:S04]  /*6fd60*/  LDL.LU R26, [R1+0x308] ;  /* 0x00030800011a7983 */ /* 0x000ea80000300800 */
[----:B------:R-:W2:Y:S04]  /*6fd70*/  LDL.LU R27, [R1+0x30c] ;  /* 0x00030c00011b7983 */ /* 0x000ea80000300800 */
[----:B------:R-:W-:Y:S04]  /*6fd80*/  STL [R1+0x53e8], R23 ;  /* 0x0053e81701007387 */ /* 0x000fe80000100800 */
[----:B0-----:R-:W-:Y:S04]  /*6fd90*/  STL.64 [R1+0x53b8], R14 ;  /* 0x0053b80e01007387 */ /* 0x001fe80000100a00 */
[----:B------:R0:W-:Y:S04]  /*6fda0*/  STL.64 [R1+0x53b0], R12 ;  /* 0x0053b00c01007387 */ /* 0x0001e80000100a00 */
[----:B0-----:R-:W3:Y:S04]  /*6fdb0*/  LDL.LU R12, [R1+0x390] ;  /* 0x00039000010c7983 */ /* 0x001ee80000300800 */
[----:B------:R-:W3:Y:S04]  /*6fdc0*/  LDL.LU R13, [R1+0x394] ;  /* 0x00039400010d7983 */ /* 0x000ee80000300800 */
[----:B------:R-:W3:Y:S04]  /*6fdd0*/  LDL.LU R14, [R1+0x398] ;  /* 0x00039800010e7983 */ /* 0x000ee80000300800 */
[----:B------:R-:W3:Y:S04]  /*6fde0*/  LDL.LU R15, [R1+0x39c] ;  /* 0x00039c00010f7983 */ /* 0x000ee80000300800 */
[----:B------:R-:W4:Y:S04]  /*6fdf0*/  LDL.LU.64 R10, [R1+0x5588] ;  /* 0x00558800010a7983 */ /* 0x000f280000300a00 */
[----:B------:R-:W4:Y:S04]  /*6fe00*/  LDL.LU.64 R8, [R1+0x5580] ;  /* 0x0055800001087983 */ /* 0x000f280000300a00 */
        /* <DEDUP_REMOVED lines=48> */
[----:B------:R-:W2:-:S13]  /*70110*/  LDL.LU.64 R4, [R1+0x54d0] ;  /* 0x0054d00001047983 */ /* 0x000e9a0000300a00 */
[----:B------:R0:W-:Y:S04]  /*70120*/  STL.64 [R1+0x1a0], R16 ;  /* 0x0001a01001007387 */ /* 0x0001e80000100a00 */
[----:B------:R-:W-:Y:S04]  /*70130*/  STL.64 [R1+0x1a8], R18 ;  /* 0x0001a81201007387 */ /* 0x000fe80000100a00 */
[----:B0-----:R-:W4:Y:S01]  /*70140*/  LDL.LU.64 R16, [R1+0x20] ;  /* 0x0000200001107983 */ /* 0x001f220000300a00 */
[----:B--2---:R-:W-:Y:S06]  /*70150*/  HMMA.16816.F32.BF16 R24, R4, R8, R24 ;  /* 0x000000080418723c */ /* 0x004fec0000041818 */
[----:B------:R-:W-:-:S02]  /*70160*/  IMAD.MOV.U32 R2, RZ, RZ, R8 ;  /* 0x000000ffff027224 */ /* 0x000fc400078e0008 */
[----:B------:R-:W-:Y:S02]  /*70170*/  IMAD.MOV.U32 R28, RZ, RZ, R9 ;  /* 0x000000ffff1c7224 */ /* 0x000fe400078e0009 */
[----:B------:R-:W2:-:S13]  /*70180*/  LDL.LU.64 R8, [R1+0x54c8] ;  /* 0x0054c80001087983 */ /* 0x000e9a0000300a00 */
[----:B------:R0:W-:Y:S01]  /*70190*/  STL.64 [R1+0x198], R26 ;  /* 0x0001981a01007387 */ /* 0x0001e20000100a00 */
[----:B------:R-:W-:Y:S02]  /*701a0*/  IMAD.MOV.U32 R10, RZ, RZ, R24 ;  /* 0x000000ffff0a7224 */ /* 0x000fe400078e0018 */
[----:B------:R-:W-:Y:S01]  /*701b0*/  IMAD.MOV.U32 R11, RZ, RZ, R25 ;  /* 0x000000ffff0b7224 */ /* 0x000fe200078e0019 */
[----:B0-----:R-:W4:Y:S04]  /*701c0*/  LDL.LU.64 R26, [R1+0x54c0] ;  /* 0x0054c000011a7983 */ /* 0x001f280000300a00 */
[----:B------:R-:W4:Y:S04]  /*701d0*/  LDL.LU.64 R24, [R1+0x54b8] ;  /* 0x0054b80001187983 */ /* 0x000f280000300a00 */
[----:B------:R-:W-:Y:S04]  /*701e0*/  STL [R1+0x5304], R11 ;  /* 0x0053040b01007387 */ /* 0x000fe80000100800 */
[----:B------:R-:W-:Y:S04]  /*701f0*/  STL [R1+0x5300], R10 ;  /* 0x0053000a01007387 */ /* 0x000fe80000100800 */
[----:B--2---:R0:W-:Y:S04]  /*70200*/  STL.64 [R1+0x5488], R8 ;  /* 0x0054880801007387 */ /* 0x0041e80000100a00 */
[----:B0-----:R-:W2:Y:S04]  /*70210*/  LDL.LU R8, [R1+0x380] ;  /* 0x0003800001087983 */ /* 0x001ea80000300800 */
[----:B------:R-:W2:Y:S04]  /*70220*/  LDL.LU R9, [R1+0x384] ;  /* 0x0003840001097983 */ /* 0x000ea80000300800 */
[----:B------:R-:W2:Y:S04]  /*70230*/  LDL.LU R10, [R1+0x388] ;  /* 0x00038800010a7983 */ /* 0x000ea80000300800 */
[----:B------:R-:W2:Y:S01]  /*70240*/  LDL.LU R11, [R1+0x38c] ;  /* 0x00038c00010b7983 */ /* 0x000ea20000300800 */
[----:B----4-:R-:W-:-:S15]  /*70250*/  HMMA.16816.F32.BF16 R24, R4, R16, R24 ;  /* 0x000000100418723c */ /* 0x010fde0000041818 */
[----:B------:R-:W-:-:S08]  /*70260*/  NOP ;  /* 0x0000000000007918 */ /* 0x000fd00000000000 */
[----:B------:R0:W-:Y:S04]  /*70270*/  STL.64 [R1+0x180], R24 ;  /* 0x0001801801007387 */ /* 0x0001e80000100a00 */
[----:B------:R-:W-:Y:S04]  /*70280*/  STL.64 [R1+0x188], R26 ;  /* 0x0001881a01007387 */ /* 0x000fe80000100a00 */
[----:B0-----:R-:W3:Y:S01]  /*70290*/  LDL.LU.64 R24, [R1+0x54b0] ;  /* 0x0054b00001187983 */ /* 0x001ee20000300a00 */
[----:B------:R-:W-:Y:S02]  /*702a0*/  IMAD.MOV.U32 R3, RZ, RZ, R16 ;  /* 0x000000ffff037224 */ /* 0x000fe400078e0010 */
[----:B------:R-:W-:-:S02]  /*702b0*/  IMAD.MOV.U32 R0, RZ, RZ, R17 ;  /* 0x000000ffff007224 */ /* 0x000fc400078e0011 */
[----:B------:R-:W0:Y:S04]  /*702c0*/  LDSM.16.MT88.4 R16, [R29+UR5+0x41400] ;  /* 0x041400051d10783b */ /* 0x000e280008004200 */
[----:B0-----:R-:W-:Y:S04]  /*702d0*/  STL.64 [R1+0x5240], R18 ;  /* 0x0052401201007387 */ /* 0x001fe80000100a00 */
[----:B------:R0:W-:Y:S04]  /*702e0*/  STL.64 [R1+0x5238], R16 ;  /* 0x0052381001007387 */ /* 0x0001e80000100a00 */
[----:B0-----:R-:W4:Y:S04]  /*702f0*/  LDL.LU.64 R16, [R1] ;  /* 0x0000000001107983 */ /* 0x001f280000300a00 */
[----:B------:R-:W-:Y:S01]  /*70300*/  STL [R1+0x50e0], R29 ;  /* 0x0050e01d01007387 */ /* 0x000fe20000100800 */
[----:B---3--:R-:W-:-:S15]  /*70310*/  HMMA.16816.F32.BF16 R12, R4, R24, R12 ;  /* 0x00000018040c723c */ /* 0x008fde000004180c */
[----:B------:R-:W-:-:S08]  /*70320*/  NOP ;  /* 0x0000000000007918 */ /* 0x000fd00000000000 */
[----:B------:R0:W-:Y:S04]  /*70330*/  STL.64 [R1+0x170], R12 ;  /* 0x0001700c01007387 */ /* 0x0001e80000100a00 */
[----:B------:R-:W-:Y:S04]  /*70340*/  STL.64 [R1+0x178], R14 ;  /* 0x0001780e01007387 */ /* 0x000fe80000100a00 */
[----:B------:R-:W3:Y:S01]  /*70350*/  LDL.LU.64 R26, [R1+0x54a8] ;  /* 0x0054a800011a7983 */ /* 0x000ee20000300a00 */
[----:B0-----:R-:W-:Y:S02]  /*70360*/  IMAD.MOV.U32 R13, RZ, RZ, R24 ;  /* 0x000000ffff0d7224 */ /* 0x001fe400078e0018 */
[----:B------:R-:W-:-:S02]  /*70370*/  IMAD.MOV.U32 R12, RZ, RZ, R25 ;  /* 0x000000ffff0c7224 */ /* 0x000fc400078e0019 */
[----:B------:R-:W2:Y:S04]  /*70380*/  LDL.LU.64 R24, [R1+0x54a0] ;  /* 0x0054a00001187983 */ /* 0x000ea80000300a00 */
[----:B------:R-:W4:Y:S04]  /*70390*/  LDL.LU.64 R20, [R1+0x210] ;  /* 0x0002100001147983 */ /* 0x000f280000300a00 */
[----:B----4-:R2:W-:Y:S02]  /*703a0*/  STL.64 [R1+0x5400], R20 ;  /* 0x0054001401007387 */ /* 0x0105e40000100a00 */
[----:B--2---:R-:W-:-:S02]  /*703b0*/  IMAD.MOV.U32 R20, RZ, RZ, R25 ;  /* 0x000000ffff147224 */ /* 0x004fc400078e0019 */
[----:B------:R-:W-:Y:S01]  /*703c0*/  IMAD.MOV.U32 R21, RZ, RZ, R24 ;  /* 0x000000ffff157224 */ /* 0x000fe200078e0018 */
[----:B------:R-:W2:Y:S04]  /*703d0*/  LDL.LU R25, [R1+0x549c] ;  /* 0x00549c0001197983 */ /* 0x000ea80000300800 */
[----:B------:R-:W4:Y:S04]  /*703e0*/  LDL.LU R24, [R1+0x5498] ;  /* 0x0054980001187983 */ /* 0x000f280000300800 */
[----:B------:R0:W-:Y:S04]  /*703f0*/  STL.64 [R1+0x5418], R20 ;  /* 0x0054181401007387 */ /* 0x0001e80000100a00 */
[----:B0-----:R-:W3:Y:S01]  /*70400*/  LDL.LU.64 R20, [R1+0x230] ;  /* 0x0002300001147983 */ /* 0x001ee20000300a00 */
[----:B------:R-:W-:-:S02]  /*70410*/  IMAD.MOV.U32 R15, RZ, RZ, R16 ;  /* 0x000000ffff0f7224 */ /* 0x000fc400078e0010 */
[----:B------:R-:W-:Y:S01]  /*70420*/  IMAD.MOV.U32 R14, RZ, RZ, R17 ;  /* 0x000000ffff0e7224 */ /* 0x000fe200078e0011 */
[----:B------:R-:W-:Y:S01]  /*70430*/  HMMA.16816.F32.BF16 R8, R4, R16, R8 ;  /* 0x000000100408723c */ /* 0x000fe20000041808 */
[----:B---3--:R4:W-:Y:S04]  /*70440*/  STL.64 [R1+0x5430], R20 ;  /* 0x0054301401007387 */ /* 0x0089e80000100a00 */
[----:B------:R-:W-:Y:S04]  /*70450*/  STL.64 [R1+0x53f8], R14 ;  /* 0x0053f80e01007387 */ /* 0x000fe80000100a00 */
[----:B------:R0:W-:Y:S01]  /*70460*/  STL.64 [R1+0x53f0], R12 ;  /* 0x0053f00c01007387 */ /* 0x0001e20000100a00 */
[----:B----4-:R-:W-:-:S02]  /*70470*/  IMAD.MOV.U32 R20, RZ, RZ, R24 ;  /* 0x000000ffff147224 */ /* 0x010fc400078e0018 */
[----:B--2---:R-:W-:Y:S01]  /*70480*/  IMAD.MOV.U32 R21, RZ, RZ, R25 ;  /* 0x000000ffff157224 */ /* 0x004fe200078e0019 */
[----:B0-----:R-:W2:Y:S04]  /*70490*/  LDL.LU R12, [R1+0xb0] ;  /* 0x0000b000010c7983 */ /* 0x001ea80000300800 */
[----:B------:R-:W2:Y:S04]  /*704a0*/  LDL.LU R13, [R1+0xb4] ;  /* 0x0000b400010d7983 */ /* 0x000ea80000300800 */
[----:B------:R-:W3:Y:S04]  /*704b0*/  LDL.LU R14, [R1+0xb8] ;  /* 0x0000b800010e7983 */ /* 0x000ee80000300800 */
[----:B------:R-:W3:Y:S04]  /*704c0*/  LDL.LU R15, [R1+0xbc] ;  /* 0x0000bc00010f7983 */ /* 0x000ee80000300800 */
[----:B------:R-:W4:Y:S04]  /*704d0*/  LDL.LU R24, [R1+0x5494] ;  /* 0x0054940001187983 */ /* 0x000f280000300800 */
[----:B------:R-:W4:Y:S04]  /*704e0*/  LDL.LU R25, [R1+0x5490] ;  /* 0x0054900001197983 */ /* 0x000f280000300800 */
[----:B------:R0:W-:Y:S04]  /*704f0*/  STL.64 [R1+0x5448], R20 ;  /* 0x0054481401007387 */ /* 0x0001e80000100a00 */
[----:B0-----:R-:W2:Y:S01]  /*70500*/  LDL.LU.64 R20, [R1+0x250] ;  /* 0x0002500001147983 */ /* 0x001ea20000300a00 */
[----:B------:R-:W-:-:S02]  /*70510*/  IMAD.MOV.U32 R19, RZ, RZ, R8 ;  /* 0x000000ffff137224 */ /* 0x000fc400078e0008 */
[----:B------:R-:W-:Y:S02]  /*70520*/  IMAD.MOV.U32 R18, RZ, RZ, R9 ;  /* 0x000000ffff127224 */ /* 0x000fe400078e0009 */
[----:B------:R-:W-:Y:S02]  /*70530*/  IMAD.MOV.U32 R17, RZ, RZ, R10 ;  /* 0x000000ffff117224 */ /* 0x000fe400078e000a */
[----:B------:R-:W-:Y:S01]  /*70540*/  IMAD.MOV.U32 R16, RZ, RZ, R11 ;  /* 0x000000ffff107224 */ /* 0x000fe200078e000b */
[----:B--2---:R-:W-:Y:S04]  /*70550*/  STL.64 [R1+0x5460], R20 ;  /* 0x0054601401007387 */ /* 0x004fe80000100a00 */
[----:B---3--:R-:W-:Y:S04]  /*70560*/  STL.64 [R1+0x5410], R14 ;  /* 0x0054100e01007387 */ /* 0x008fe80000100a00 */
[----:B------:R0:W-:Y:S04]  /*70570*/  STL.64 [R1+0x5408], R12 ;  /* 0x0054080c01007387 */ /* 0x0001e80000100a00 */
        /* <DEDUP_REMOVED lines=8> */
[----:B------:R-:W2:Y:S04]  /*70600*/  LDL.LU.64 R20, [R1+0x1e0] ;  /* 0x0001e00001147983 */ /* 0x000ea80000300a00 */
[----:B------:R-:W-:Y:S04]  /*70610*/  STL [R1+0x5470], R22 ;  /* 0x0054701601007387 */ /* 0x000fe80000100800 */
        /* <DEDUP_REMOVED lines=11> */
[----:B------:R-:W-:Y:S04]  /*706d0*/  STL.64 [R1+0x5428], R14 ;  /* 0x0054280e01007387 */ /* 0x000fe80000100a00 */
[----:B------:R0:W-:Y:S04]  /*706e0*/  STL.64 [R1+0x5420], R12 ;  /* 0x0054200c01007387 */ /* 0x0001e80000100a00 */
        /* <DEDUP_REMOVED lines=21> */
[----:B------:R0:W-:Y:S04]  /*70840*/  STL.64 [R1+0x150], R8 ;  /* 0x0001500801007387 */ /* 0x0001e80000100a00 */
[----:B------:R-:W-:Y:S04]  /*70850*/  STL.64 [R1+0x158], R10 ;  /* 0x0001580a01007387 */ /* 0x000fe80000100a00 */
[----:B0-----:R-:W4:Y:S04]  /*70860*/  LDL.LU.64 R8, [R1+0x5488] ;  /* 0x0054880001087983 */ /* 0x001f280000300a00 */
[----:B------:R-:W-:Y:S04]  /*70870*/  STL.64 [R1+0x5350], R26 ;  /* 0x0053501a01007387 */ /* 0x000fe80000100a00 */
[----:B------:R0:W-:Y:S04]  /*70880*/  STL.64 [R1+0x5348], R24 ;  /* 0x0053481801007387 */ /* 0x0001e80000100a00 */
[----:B0-----:R-:W2:Y:S04]  /*70890*/  LDL.LU R24, [R1+0x340] ;  /* 0x0003400001187983 */ /* 0x001ea80000300800 */
[----:B------:R-:W2:Y:S04]  /*708a0*/  LDL.LU R25, [R1+0x344] ;  /* 0x0003440001197983 */ /* 0x000ea80000300800 */
[----:B------:R-:W2:Y:S04]  /*708b0*/  LDL.LU R26, [R1+0x348] ;  /* 0x00034800011a7983 */ /* 0x000ea80000300800 */
[----:B------:R-:W2:Y:S01]  /*708c0*/  LDL.LU R27, [R1+0x34c] ;  /* 0x00034c00011b7983 */ /* 0x000ea20000300800 */
[----:B----4-:R-:W-:-:S15]  /*708d0*/  HMMA.16816.F32.BF16 R20, R4, R8, R20 ;  /* 0x000000080414723c */ /* 0x010fde0000041814 */
[----:B------:R-:W-:-:S08]  /*708e0*/  NOP ;  /* 0x0000000000007918 */ /* 0x000fd00000000000 */
[----:B------:R-:W-:Y:S04]  /*708f0*/  STL.64 [R1+0x140], R20 ;  /* 0x0001401401007387 */ /* 0x000fe80000100a00 */
[----:B------:R0:W-:Y:S04]  /*70900*/  STL.64 [R1+0x148], R22 ;  /* 0x0001481601007387 */ /* 0x0001e80000100a00 */
[----:B0-----:R-:W3:Y:S04]  /*70910*/  LDL.LU.64 R22, [R1+0x5480] ;  /* 0x0054800001167983 */ /* 0x001ee80000300a00 */
[----:B------:R-:W3:Y:S02]  /*70920*/  LDL.LU.64 R20, [R1+0x5478] ;  /* 0x0054780001147983 */ /* 0x000ee40000300a00 */
[----:B---3--:R-:W-:-:S15]  /*70930*/  HMMA.16816.F32.BF16 R20, R4, R16, R20 ;  /* 0x000000100414723c */ /* 0x008fde0000041814 */
[----:B------:R-:W-:-:S08]  /*70940*/  NOP ;  /* 0x0000000000007918 */ /* 0x000fd00000000000 */
[----:B------:R-:W-:Y:S04]  /*70950*/  STL.64 [R1+0x130], R20 ;  /* 0x0001301401007387 */ /* 0x000fe80000100a00 */
[----:B------:R0:W-:Y:S04]  /*70960*/  STL.64 [R1+0x138], R22 ;  /* 0x0001381601007387 */ /* 0x0001e80000100a00 */
[----:B0-----:R-:W3:Y:S04]  /*70970*/  LDL.LU R22, [R1+0x5470] ;  /* 0x0054700001167983 */ /* 0x001ee80000300800 */
[----:B------:R-:W2:Y:S04]  /*70980*/  LDL.LU.64 R20, [R1+0x5468] ;  /* 0x0054680001147983 */ /* 0x000ea80000300a00 */
[----:B------:R0:W-:Y:S04]  /*70990*/  STL.64 [R1+0x5340], R16 ;  /* 0x0053401001007387 */ /* 0x0001e80000100a00 */
[----:B0-----:R-:W4:Y:S01]  /*709a0*/  LDL R16, [R1+0x200] ;  /* 0x0002000001107983 */ /* 0x001f220000100800 */
[----:B--2---:R-:W-:-:S15]  /*709b0*/  HMMA.16816.F32.BF16 R24, R4, R20, R24 ;  /* 0x000000140418723c */ /* 0x004fde0000041818 */
[----:B------:R-:W-:-:S08]  /*709c0*/  NOP ;  /* 0x0000000000007918 */ /* 0x000fd00000000000 */
[----:B------:R-:W-:Y:S04]  /*709d0*/  STL.64 [R1+0x120], R24 ;  /* 0x0001201801007387 */ /* 0x000fe80000100a00 */
[----:B------:R0:W-:Y:S02]  /*709e0*/  STL.64 [R1+0x128], R26 ;  /* 0x0001281a01007387 */ /* 0x0001e40000100a00 */
[----:B0-----:R-:W-:Y:S02]  /*709f0*/  IMAD.MOV.U32 R27, RZ, RZ, R20 ;  /* 0x000000ffff1b7224 */ /* 0x001fe400078e0014 */
[----:B------:R-:W-:Y:S02]  /*70a00*/  IMAD.MOV.U32 R26, RZ, RZ, R21 ;  /* 0x000000ffff1a7224 */ /* 0x000fe400078e0015 */
[----:B------:R-:W2:Y:S02]  /*70a10*/  LDL.LU.64 R20, [R1+0x5460] ;  /* 0x0054600001147983 */ /* 0x000ea40000300a00 */
[----:B--2---:R-:W-:Y:S06]  /*70a20*/  HMMA.16816.F32.BF16 R12, R4, R20, R12 ;  /* 0x00000014040c723c */ /* 0x004fec000004180c */
[----:B------:R-:W-:-:S02]  /*70a30*/  IMAD.MOV.U32 R11, RZ, RZ, R20 ;  /* 0x000000ffff0b7224 */ /* 0x000fc400078e0014 */
[----:B------:R-:W-:-:S15]  /*70a40*/  IMAD.MOV.U32 R10, RZ, RZ, R21 ;  /* 0x000000ffff0a7224 */ /* 0x000fde00078e0015 */
[----:B------:R-:W-:Y:S04]  /*70a50*/  STL.64 [R1+0x110], R12 ;  /* 0x0001100c01007387 */ /* 0x000fe80000100a00 */
[----:B------:R0:W-:Y:S04]  /*70a60*/  STL.64 [R1+0x118], R14 ;  /* 0x0001180e01007387 */ /* 0x0001e80000100a00 */
[----:B0-----:R-:W2:Y:S04]  /*70a70*/  LDL.LU.64 R14, [R1+0x5458] ;  /* 0x00545800010e7983 */ /* 0x001ea80000300a00 */
[----:B------:R-:W2:Y:S04]  /*70a80*/  LDL.LU.64 R12, [R1+0x5450] ;  /* 0x00545000010c7983 */ /* 0x000ea80000300a00 */
[----:B------:R-:W2:Y:S01]  /*70a90*/  LDL.LU.64 R20, [R1+0x5448] ;  /* 0x0054480001147983 */ /* 0x000ea20000300a00 */
[----:B---3--:R-:W-:-:S03]  /*70aa0*/  IMAD.MOV.U32 R17, RZ, RZ, R22 ;  /* 0x000000ffff117224 */ /* 0x008fc600078e0016 */
[----:B------:R-:W-:Y:S04]  /*70ab0*/  STL [R1+0x530c], R10 ;  /* 0x00530c0a01007387 */ /* 0x000fe80000100800 */
[----:B------:R-:W-:Y:S01]  /*70ac0*/  STL [R1+0x5308], R11 ;  /* 0x0053080b01007387 */ /* 0x000fe20000100800 */
        /* <DEDUP_REMOVED lines=10> */
[----:B------:R-:W-:Y:S04]  /*70b70*/  STL.64 [R1+0xf0], R12 ;  /* 0x0000f00c01007387 */ /* 0x000fe80000100a00 */
[----:B------:R0:W-:Y:S04]  /*70b80*/  STL.64 [R1+0xf8], R14 ;  /* 0x0000f80e01007387 */ /* 0x0001e80000100a00 */
[----:B0-----:R-:W2:Y:S04]  /*70b90*/  LDL.LU.64 R14, [R1+0x5428] ;  /* 0x00542800010e7983 */ /* 0x001ea80000300a00 */
[----:B------:R-:W2:Y:S04]  /*70ba0*/  LDL.LU.64 R12, [R1+0x5420] ;  /* 0x00542000010c7983 */ /* 0x000ea80000300a00 */
[----:B------:R-:W2:Y:S04]  /*70bb0*/  LDL.LU.64 R20, [R1+0x5418] ;  /* 0x0054180001147983 */ /* 0x000ea80000300a00 */
        /* <DEDUP_REMOVED lines=9> */
[----:B--2---:R-:W-:-:S15]  /*70c50*/  HMMA.16816.F32.BF16 R12, R4, R20, R12 ;  /* 0x00000014040c723c */ /* 0x004fde000004180c */
[----:B------:R-:W-:-:S08]  /*70c60*/  NOP ;  /* 0x0000000000007918 */ /* 0x000fd00000000000 */
[----:B------:R-:W-:Y:S04]  /*70c70*/  STL.64 [R1+0xd0], R12 ;  /* 0x0000d00c01007387 */ /* 0x000fe80000100a00 */
[----:B------:R0:W-:Y:S04]  /*70c80*/  STL.64 [R1+0xd8], R14 ;  /* 0x0000d80e01007387 */ /* 0x0001e80000100a00 */
[----:B0-----:R-:W2:Y:S04]  /*70c90*/  LDL.LU.64 R14, [R1+0x53f8] ;  /* 0x0053f800010e7983 */ /* 0x001ea80000300a00 */
[----:B------:R-:W3:Y:S04]  /*70ca0*/  LDL.LU.64 R12, [R1+0x53f0] ;  /* 0x0053f000010c7983 */ /* 0x000ee80000300a00 */
[----:B------:R-:W4:Y:S01]  /*70cb0*/  LDL.LU R23, [R1+0x53e8] ;  /* 0x0053e80001177983 */ /* 0x000f220000300800 */
[----:B------:R-:W-:-:S02]  /*70cc0*/  IMAD.MOV.U32 R11, RZ, RZ, R20 ;  /* 0x000000ffff0b7224 */ /* 0x000fc400078e0014 */
[----:B------:R-:W-:-:S05]  /*70cd0*/  IMAD.MOV.U32 R10, RZ, RZ, R21 ;  /* 0x000000ffff0a7224 */ /* 0x000fca00078e0015 */
[----:B------:R-:W-:Y:S04]  /*70ce0*/  STL [R1+0x531c], R10 ;  /* 0x00531c0a01007387 */ /* 0x000fe80000100800 */
[----:B------:R-:W-:Y:S04]  /*70cf0*/  STL [R1+0x5318], R11 ;  /* 0x0053180b01007387 */ /* 0x000fe80000100800 */
[----:B------:R0:W-:Y:S04]  /*70d00*/  STL.64 [R1+0x53d0], R8 ;  /* 0x0053d00801007387 */ /* 0x0001e80000100a00 */
[----:B0-----:R-:W2:Y:S04]  /*70d10*/  LDL.LU R8, [R1+0x3e0] ;  /* 0x0003e00001087983 */ /* 0x001ea80000300800 */
[----:B------:R-:W2:Y:S04]  /*70d20*/  LDL.LU R9, [R1+0x3e4] ;  /* 0x0003e40001097983 */ /* 0x000ea80000300800 */
[----:B------:R-:W2:Y:S04]  /*70d30*/  LDL.LU R10, [R1+0x3e8] ;  /* 0x0003e800010a7983 */ /* 0x000ea80000300800 */
[----:B------:R-:W2:Y:S04]  /*70d40*/  LDL.LU R11, [R1+0x3ec] ;  /* 0x0003ec00010b7983 */ /* 0x000ea80000300800 */
[----:B----4-:R-:W0:Y:S04]  /*70d50*/  LDSM.16.MT88.4 R20, [R23+UR5+0x41400] ;  /* 0x041400051714783b */ /* 0x010e280008004200 */
[----:B0-----:R-:W-:Y:S04]  /*70d60*/  STL.64 [R1+0x50f0], R22 ;  /* 0x0050f01601007387 */ /* 0x001fe80000100a00 */
[----:B------:R0:W-:Y:S04]  /*70d70*/  STL.64 [R1+0x50e8], R20 ;  /* 0x0050e81401007387 */ /* 0x0001e80000100a00 */
[----:B0-----:R-:W4:Y:S04]  /*70d80*/  LDL.LU R20, [R1+0x270] ;  /* 0x0002700001147983 */ /* 0x001f280000300800 */
[----:B------:R-:W4:Y:S04]  /*70d90*/  LDL.LU R21, [R1+0x274] ;  /* 0x0002740001157983 */ /* 0x000f280000300800 */
[----:B------:R-:W3:Y:S04]  /*70da0*/  LDL R22, [R1+0x278] ;  /* 0x0002780001167983 */ /* 0x000ee80000100800 */
[----:B------:R-:W3:Y:S01]  /*70db0*/  LDL R23, [R1+0x27c] ;  /* 0x00027c0001177983 */ /* 0x000ee20000100800 */
[----:B--2---:R-:W-:Y:S01]  /*70dc0*/  HMMA.16816.F32.BF16 R8, R4, R16, R8 ;  /* 0x000000100408723c */ /* 0x004fe20000041808 */
[----:B------:R-:W-:-:S02]  /*70dd0*/  IMAD.MOV.U32 R24, RZ, RZ, R15 ;  /* 0x000000ffff187224 */ /* 0x000fc400078e000f */
[----:B------:R-:W-:Y:S01]  /*70de0*/  IMAD.MOV.U32 R25, RZ, RZ, R14 ;  /* 0x000000ffff197224 */ /* 0x000fe200078e000e */
[----:B---3--:R-:W-:Y:S04]  /*70df0*/  STL.64 [R1+0x53c8], R22 ;  /* 0x0053c81601007387 */ /* 0x008fe80000100a00 */
[----:B----4-:R-:W-:-:S15]  /*70e00*/  STL.64 [R1+0x53c0], R20 ;  /* 0x0053c01401007387 */ /* 0x010fde0000100a00 */
[----:B------:R-:W-:Y:S04]  /*70e10*/  STL.64 [R1+0xc0], R8 ;  /* 0x0000c00801007387 */ /* 0x000fe80000100a00 */
[----:B------:R-:W-:Y:S04]  /*70e20*/  STL.64 [R1+0xc8], R10 ;  /* 0x0000c80a01007387 */ /* 0x000fe80000100a00 */
[----:B------:R0:W-:Y:S04]  /*70e30*/  STL.64 [R1+0x5368], R24 ;  /* 0x0053681801007387 */ /* 0x0001e80000100a00 */
[----:B------:R-:W2:Y:S04]  /*70e40*/  LDL.LU R16, [R1+0x50] ;  /* 0x0000500001107983 */ /* 0x000ea80000300800 */
[----:B------:R-:W2:Y:S04]  /*70e50*/  LDL.LU R17, [R1+0x54] ;  /* 0x0000540001117983 */ /* 0x000ea80000300800 */
[----:B------:R-:W3:Y:S04]  /*70e60*/  LDL.LU R18, [R1+0x58] ;  /* 0x0000580001127983 */ /* 0x000ee80000300800 */
[----:B------:R-:W3:Y:S01]  /*70e70*/  LDL.LU R19, [R1+0x5c] ;  /* 0x00005c0001137983 */ /* 0x000ee20000300800 */
[----:B0-----:R-:W-:-:S02]  /*70e80*/  IMAD.MOV.U32 R25, RZ, RZ, R12 ;  /* 0x000000ffff197224 */ /* 0x001fc400078e000c */
[----:B------:R-:W-:Y:S01]  /*70e90*/  IMAD.MOV.U32 R24, RZ, RZ, R13 ;  /* 0x000000ffff187224 */ /* 0x000fe200078e000d */
        /* <DEDUP_REMOVED lines=8> */
[----:B------:R-:W4:Y:S04]  /*70f20*/  LDL.LU.64 R20, [R1+0x1f0] ;  /* 0x0001f00001147983 */ /* 0x000f280000300a00 */
[----:B------:R-:W-:Y:S04]  /*70f30*/  STL.64 [R1+0x5380], R24 ;  /* 0x0053801801007387 */ /* 0x000fe80000100a00 */
[----:B---3--:R-:W-:Y:S04]  /*70f40*/  STL.64 [R1+0x5360], R18 ;  /* 0x0053601201007387 */ /* 0x008fe80000100a00 */
        /* <DEDUP_REMOVED lines=9> */
[----:B------:R0:W-:Y:S02]  /*70fe0*/  STL.64 [R1+0x5398], R24 ;  /* 0x0053981801007387 */ /* 0x0001e40000100a00 */
[----:B0-----:R-:W-:-:S02]  /*70ff0*/  IMAD.MOV.U32 R24, RZ, RZ, R2 ;  /* 0x000000ffff187224 */ /* 0x001fc400078e0002 */
[----:B------:R-:W4:Y:S01]  /*71000*/  LDL.LU R2, [R1+0x53dc] ;  /* 0x0053dc0001027983 */ /* 0x000f220000300800 */
[----:B------:R-:W-:-:S03]  /*71010*/  IMAD.MOV.U32 R25, RZ, RZ, R28 ;  /* 0x000000ffff197224 */ /* 0x000fc600078e001c */
[----:B------:R-:W4:Y:S04]  /*71020*/  LDL.LU R28, [R1+0x53d8] ;  /* 0x0053d800011c7983 */ /* 0x000f280000300800 */
[----:B---3--:R-:W-:Y:S04]  /*71030*/  STL.64 [R1+0x5378], R18 ;  /* 0x0053781201007387 */ /* 0x008fe80000100a00 */
[----:B--2---:R0:W-:Y:S04]  /*71040*/  STL.64 [R1+0x5370], R16 ;  /* 0x0053701001007387 */ /* 0x0041e80000100a00 */
[----:B0-----:R-:W2:Y:S04]  /*71050*/  LDL.LU R16, [R1+0x70] ;  /* 0x0000700001107983 */ /* 0x001ea80000300800 */
[----:B------:R-:W2:Y:S04]  /*71060*/  LDL.LU R17, [R1+0x74] ;  /* 0x0000740001117983 */ /* 0x000ea80000300800 */
[----:B------:R-:W3:Y:S04]  /*71070*/  LDL.LU R18, [R1+0x78] ;  /* 0x0000780001127983 */ /* 0x000ee80000300800 */
[----:B------:R-:W3:Y:S01]  /*71080*/  LDL.LU R19, [R1+0x7c] ;  /* 0x00007c0001137983 */ /* 0x000ee20000300800 */
[----:B----4-:R-:W-:Y:S03]  /*71090*/  HMMA.16816.F32.BF16 R8, R4, R20, R8 ;  /* 0x000000140408723c */ /* 0x010fe60000041808 */
        /* <DEDUP_REMOVED lines=13> */
[----:B------:R1:W-:Y:S04]  /*71170*/  STL.64 [R1+0xb8], R10 ;  /* 0x0000b80a01007387 */ /* 0x0003e80000100a00 */
[----:B0-----:R-:W3:Y:S01]  /*71180*/  LDL.LU.64 R8, [R1+0x53d0] ;  /* 0x0053d00001087983 */ /* 0x001ee20000300a00 */
[----:B-1----:R-:W-:-:S03]  /*71190*/  IMAD.MOV.U32 R10, RZ, RZ, R20 ;  /* 0x000000ffff0a7224 */ /* 0x002fc600078e0014 */
[----:B------:R-:W4:Y:S01]  /*711a0*/  LDL.LU.64 R22, [R1+0x53c8] ;  /* 0x0053c80001167983 */ /* 0x000f220000300a00 */
[----:B------:R-:W-:-:S03]  /*711b0*/  IMAD.MOV.U32 R11, RZ, RZ, R21 ;  /* 0x000000ffff0b7224 */ /* 0x000fc600078e0015 */
[----:B------:R-:W2:Y:S02]  /*711c0*/  LDL.LU.64 R20, [R1+0x53c0] ;  /* 0x0053c00001147983 */ /* 0x000ea40000300a00 */
[----:B--2---:R-:W-:Y:S02]  /*711d0*/  HMMA.16816.F32.BF16 R4, R4, R20, R12 ;  /* 0x000000140404723c */ /* 0x004fe4000004180c */
[----:B------:R-:W2:Y:S04]  /*711e0*/  LDL.LU.64 R14, [R1+0x53b8] ;  /* 0x0053b800010e7983 */ /* 0x000ea80000300a00 */
[----:B------:R-:W2:-:S15]  /*711f0*/  LDL.LU.64 R12, [R1+0x53b0] ;  /* 0x0053b000010c7983 */ /* 0x000e9e0000300a00 */
[----:B------:R-:W-:-:S02]  /*71200*/  NOP ;  /* 0x0000000000007918 */ /* 0x000fc40000000000 */
[----:B------:R0:W-:Y:S04]  /*71210*/  STL.64 [R1+0xa0], R4 ;  /* 0x0000a00401007387 */ /* 0x0001e80000100a00 */
[----:B------:R1:W-:Y:S04]  /*71220*/  STL.64 [R1+0xa8], R6 ;  /* 0x0000a80601007387 */ /* 0x0003e80000100a00 */
[----:B0-----:R-:W3:Y:S04]  /*71230*/  LDL.LU R4, [R1+0x2e0] ;  /* 0x0002e00001047983 */ /* 0x001ee80000300800 */
[----:B------:R-:W3:Y:S04]  /*71240*/  LDL.LU R5, [R1+0x2e4] ;  /* 0x0002e40001057983 */ /* 0x000ee80000300800 */
[----:B-1----:R-:W3:Y:S04]  /*71250*/  LDL.LU R6, [R1+0x2e8] ;  /* 0x0002e80001067983 */ /* 0x002ee80000300800 */
[----:B------:R-:W3:Y:S04]  /*71260*/  LDL.LU R7, [R1+0x2ec] ;  /* 0x0002ec0001077983 */ /* 0x000ee80000300800 */
[----:B----4-:R-:W-:Y:S04]  /*71270*/  STL.64 [R1+0x5250], R22 ;  /* 0x0052501601007387 */ /* 0x010fe80000100a00 */
[----:B------:R0:W-:Y:S02]  /*71280*/  STL.64 [R1+0x5248], R20 ;  /* 0x0052481401007387 */ /* 0x0001e40000100a00 */
[----:B0-----:R-:W-:-:S02]  /*71290*/  IMAD.MOV.U32 R20, RZ, RZ, R27 ;  /* 0x000000ffff147224 */ /* 0x001fc400078e001b */
[----:B------:R-:W-:-:S05]  /*712a0*/  IMAD.MOV.U32 R21, RZ, RZ, R26 ;  /* 0x000000ffff157224 */ /* 0x000fca00078e001a */
[----:B------:R0:W-:Y:S04]  /*712b0*/  STL.64 [R1+0x5330], R20 ;  /* 0x0053301401007387 */ /* 0x0001e80000100a00 */
[----:B0-----:R-:W4:Y:S01]  /*712c0*/  LDL.LU R20, [R1+0x1c0] ;  /* 0x0001c00001147983 */ /* 0x001f220000300800 */
[----:B------:R-:W-:Y:S01]  /*712d0*/  IMAD.MOV.U32 R21, RZ, RZ, R28 ;  /* 0x000000ffff157224 */ /* 0x000fe200078e001c */
[----:B--2---:R-:W-:Y:S02]  /*712e0*/  HMMA.16816.F32.BF16 R24, R12, R24, R16 ;  /* 0x000000180c18723c */ /* 0x004fe40000041810 */
[----:B------:R-:W2:Y:S04]  /*712f0*/  LDL.LU.64 R18, [R1+0x53a8] ;  /* 0x0053a80001127983 */ /* 0x000ea80000300a00 */
[----:B------:R-:W2:-:S15]  /*71300*/  LDL.LU.64 R16, [R1+0x53a0] ;  /* 0x0053a00001107983 */ /* 0x000e9e0000300a00 */
[----:B------:R-:W-:-:S02]  /*71310*/  NOP ;  /* 0x0000000000007918 */ /* 0x000fc40000000000 */
[----:B------:R0:W-:Y:S01]  /*71320*/  STL [R1+0x90], R24 ;  /* 0x0000901801007387 */ /* 0x0001e20000100800 */
[----:B------:R-:W-:-:S03]  /*71330*/  IMAD.MOV.U32 R28, RZ, RZ, R25 ;  /* 0x000000ffff1c7224 */ /* 0x000fc600078e0019 */
[----:B0-----:R-:W2:Y:S01]  /*71340*/  LDL.LU.64 R24, [R1+0x5398] ;  /* 0x0053980001187983 */ /* 0x001ea20000300a00 */
[----:B------:R-:W-:Y:S02]  /*71350*/  IMAD.MOV.U32 R22, RZ, RZ, R2 ;  /* 0x000000ffff167224 */ /* 0x000fe400078e0002 */
[----:B------:R-:W-:Y:S02]  /*71360*/  IMAD.MOV.U32 R23, RZ, RZ, R0 ;  /* 0x000000ffff177224 */ /* 0x000fe400078e0000 */
[----:B------:R-:W-:Y:S02]  /*71370*/  IMAD.MOV.U32 R2, RZ, RZ, R26 ;  /* 0x000000ffff027224 */ /* 0x000fe400078e001a */
[----:B------:R-:W-:-:S05]  /*71380*/  IMAD.MOV.U32 R0, RZ, RZ, R27 ;  /* 0x000000ffff007224 */ /* 0x000fca00078e001b */
[----:B------:R-:W-:Y:S04]  /*71390*/  STL [R1+0x51d8], R0 ;  /* 0x0051d80001007387 */ /* 0x000fe80000100800 */
[----:B------:R-:W-:Y:S04]  /*713a0*/  STL [R1+0x51d4], R2 ;  /* 0x0051d40201007387 */ /* 0x000fe80000100800 */
[----:B------:R-:W-:Y:S01]  /*713b0*/  STL [R1+0x51d0], R28 ;  /* 0x0051d01c01007387 */ /* 0x000fe20000100800 */
[----:B--2---:R-:W-:Y:S03]  /*713c0*/  HMMA.16816.F32.BF16 R24, R12, R24, R16 ;  /* 0x000000180c18723c */ /* 0x004fe60000041810 */
[----:B------:R-:W2:Y:S04]  /*713d0*/  LDL.LU.64 R18, [R1+0x5390] ;  /* 0x0053900001127983 */ /* 0x000ea80000300a00 */
[----:B------:R-:W2:-:S15]  /*713e0*/  LDL.LU.64 R16, [R1+0x5388] ;  /* 0x0053880001107983 */ /* 0x000e9e0000300a00 */
[----:B------:R-:W-:-:S01]  /*713f0*/  NOP ;  /* 0x0000000000007918 */ /* 0x000fc20000000000 */
[----:B------:R0:W-:Y:S04]  /*71400*/  STL.64 [R1+0x80], R24 ;  /* 0x0000801801007387 */ /* 0x0001e80000100a00 */
[----:B------:R2:W-:Y:S04]  /*71410*/  STL.64 [R1+0x88], R26 ;  /* 0x0000881a01007387 */ /* 0x0005e80000100a00 */
[----:B0-----:R-:W2:Y:S02]  /*71420*/  LDL.LU.64 R24, [R1+0x5380] ;  /* 0x0053800001187983 */ /* 0x001ea40000300a00 */
        /* <DEDUP_REMOVED lines=9> */
[----:B--2---:R-:W-:Y:S01]  /*714c0*/  HMMA.16816.F32.BF16 R24, R12, R24, R16 ;  /* 0x000000180c18723c */ /* 0x004fe20000041810 */
[----:B------:R-:W2:Y:S04]  /*714d0*/  LDL.LU.64 R18, [R1+0x5360] ;  /* 0x0053600001127983 */ /* 0x000ea80000300a00 */
[----:B------:R-:W2:-:S15]  /*714e0*/  LDL.LU.64 R16, [R1+0x5358] ;  /* 0x0053580001107983 */ /* 0x000e9e0000300a00 */
[----:B------:R-:W-:-:S03]  /*714f0*/  NOP ;  /* 0x0000000000007918 */ /* 0x000fc60000000000 */
[----:B------:R-:W-:Y:S04]  /*71500*/  STL.64 [R1+0x60], R24 ;  /* 0x0000601801007387 */ /* 0x000fe80000100a00 */
[----:B------:R0:W-:Y:S04]  /*71510*/  STL.64 [R1+0x68], R26 ;  /* 0x0000681a01007387 */ /* 0x0001e80000100a00 */
[----:B0-----:R-:W4:Y:S04]  /*71520*/  LDL.LU.64 R26, [R1+0x5350] ;  /* 0x00535000011a7983 */ /* 0x001f280000300a00 */
[----:B------:R-:W2:Y:S01]  /*71530*/  LDL.LU.64 R24, [R1+0x5348] ;  /* 0x0053480001187983 */ /* 0x000ea20000300a00 */
[C---:B---3--:R-:W-:Y:S06]  /*71540*/  HMMA.16816.F32.BF16 R4, R12.reuse, R8, R4 ;  /* 0x000000080c04723c */ /* 0x048fec0000041804 */
[----:B--2---:R-:W-:-:S15]  /*71550*/  HMMA.16816.F32.BF16 R16, R12, R24, R16 ;  /* 0x000000180c10723c */ /* 0x004fde0000041810 */
[----:B------:R-:W-:-:S08]  /*71560*/  NOP ;  /* 0x0000000000007918 */ /* 0x000fd00000000000 */
[----:B------:R0:W-:Y:S04]  /*71570*/  STL.64 [R1+0x50], R16 ;  /* 0x0000501001007387 */ /* 0x0001e80000100a00 */
[----:B------:R-:W-:Y:S04]  /*71580*/  STL [R1+0x58], R18 ;  /* 0x0000581201007387 */ /* 0x000fe80000100800 */
[----:B0-----:R-:W2:Y:S04]  /*71590*/  LDL.LU.64 R16, [R1+0x5340] ;  /* 0x0053400001107983 */ /* 0x001ea80000300a00 */
[----:B------:R0:W-:Y:S04]  /*715a0*/  STL.64 [R1+0x5080], R6 ;  /* 0x0050800601007387 */ /* 0x0001e80000100a00 */
[----:B------:R4:W-:Y:S04]  /*715b0*/  STL.64 [R1+0x5078], R4 ;  /* 0x0050780401007387 */ /* 0x0009e80000100a00 */
[----:B0-----:R-:W3:Y:S04]  /*715c0*/  LDL.LU R6, [R1+0x8] ;  /* 0x0000080001067983 */ /* 0x001ee80000300800 */
[----:B------:R-:W3:Y:S01]  /*715d0*/  LDL.LU R7, [R1+0xc] ;  /* 0x00000c0001077983 */ /* 0x000ee20000300800 */
[----:B----4-:R-:W-:-:S02]  /*715e0*/  IMAD.MOV.U32 R5, RZ, RZ, R26 ;  /* 0x000000ffff057224 */ /* 0x010fc400078e001a */
[----:B------:R-:W-:Y:S02]  /*715f0*/  IMAD.MOV.U32 R29, RZ, RZ, R19 ;  /* 0x000000ffff1d7224 */ /* 0x000fe400078e0013 */
[----:B--2---:R-:W-:Y:S01]  /*71600*/  HMMA.16816.F32.BF16 R16, R12, R16, R20 ;  /* 0x000000100c10723c */ /* 0x004fe20000041814 */
[----:B---3--:R0:W-:Y:S04]  /*71610*/  STL.64 [R1+0x5230], R6 ;  /* 0x0052300601007387 */ /* 0x0081e80000100a00 */
[----:B------:R-:W2:Y:S04]  /*71620*/  LDL.LU R4, [R1+0x2d0] ;  /* 0x0002d00001047983 */ /* 0x000ea80000300800 */
[----:B------:R-:W3:Y:S01]  /*71630*/  LDL.LU R26, [R1+0x533c] ;  /* 0x00533c00011a7983 */ /* 0x000ee20000300800 */
[----:B0-----:R-:W-:-:S03]  /*71640*/  IMAD.MOV.U32 R6, RZ, RZ, R27 ;  /* 0x000000ffff067224 */ /* 0x001fc600078e001b */
[----:B------:R-:W3:Y:S04]  /*71650*/  LDL.LU R27, [R1+0x5338] ;  /* 0x00533800011b7983 */ /* 0x000ee80000300800 */
[----:B------:R-:W2:Y:S06]  /*71660*/  LDL.LU.64 R20, [R1+0x5330] ;  /* 0x0053300001147983 */ /* 0x000eac0000300a00 */
[----:B------:R-:W-:Y:S04]  /*71670*/  STL.64 [R1+0x1c0], R16 ;  /* 0x0001c01001007387 */ /* 0x000fe80000100a00 */
[----:B------:R0:W-:Y:S04]  /*71680*/  STL.64 [R1+0x1c8], R18 ;  /* 0x0001c81201007387 */ /* 0x0001e80000100a00 */
[----:B0-----:R-:W4:Y:S04]  /*71690*/  LDL.LU.64 R18, [R1+0x5328] ;  /* 0x0053280001127983 */ /* 0x001f280000300a00 */
[----:B------:R-:W4:Y:S01]  /*716a0*/  LDL.LU.64 R16, [R1+0x5320] ;  /* 0x0053200001107983 */ /* 0x000f220000300a00 */
[----:B------:R-:W-:-:S07]  /*716b0*/  IMAD.MOV.U32 R7, RZ, RZ, R3 ;  /* 0x000000ffff077224 */ /* 0x000fce00078e0003 */
[----:B--2---:R-:W-:Y:S01]  /*716c0*/  HMMA.16816.F32.BF16 R4, R12, R20, R4 ;  /* 0x000000140c04723c */ /* 0x004fe20000041804 */
[----:B---3--:R4:W-:-:S15]  /*716d0*/  STL.64 [R1+0x51f8], R26 ;  /* 0x0051f81a01007387 */ /* 0x0089de0000100a00 */
[----:B------:R-:W-:-:S08]  /*716e0*/  NOP ;  /* 0x0000000000007918 */ /* 0x000fd00000000000 */
[----:B------:R-:W-:Y:S02]  /*716f0*/  IMAD.MOV.U32 R24, RZ, RZ, R4 ;  /* 0x000000ffff187224 */ /* 0x000fe400078e0004 */
[----:B----4-:R-:W-:Y:S02]  /*71700*/  IMAD.MOV.U32 R27, RZ, RZ, R16 ;  /* 0x000000ffff1b7224 */ /* 0x010fe400078e0010 */
[----:B------:R-:W-:Y:S01]  /*71710*/  IMAD.MOV.U32 R26, RZ, RZ, R17 ;  /* 0x000000ffff1a7224 */ /* 0x000fe200078e0011 */
[----:B------:R0:W-:Y:S01]  /*71720*/  STL [R1+0x51f0], R24 ;  /* 0x0051f01801007387 */ /* 0x0001e20000100800 */
[----:B------:R-:W-:-:S03]  /*71730*/  IMAD.MOV.U32 R25, RZ, RZ, R18 ;  /* 0x000000ffff197224 */ /* 0x000fc600078e0012 */
[----:B------:R-:W2:Y:S04]  /*71740*/  LDL.LU R16, [R1+0x1a0] ;  /* 0x0001a00001107983 */ /* 0x000ea80000300800 */
[----:B------:R-:W2:Y:S01]  /*71750*/  LDL.LU R17, [R1+0x1a4] ;  /* 0x0001a40001117983 */ /* 0x000ea20000300800 */
[----:B0-----:R-:W-:-:S03]  /*71760*/  IMAD.MOV.U32 R24, RZ, RZ, R19 ;  /* 0x000000ffff187224 */ /* 0x001fc600078e0013 */
[----:B------:R-:W3:Y:S04]  /*71770*/  LDL.LU R18, [R1+0x1a8] ;  /* 0x0001a80001127983 */ /* 0x000ee80000300800 */
[----:B------:R-:W3:Y:S01]  /*71780*/  LDL.LU R19, [R1+0x1ac] ;  /* 0x0001ac0001137983 */ /* 0x000ee20000300800 */
[----:B------:R-:W-:Y:S02]  /*71790*/  IMAD.MOV.U32 R20, RZ, RZ, R10 ;  /* 0x000000ffff147224 */ /* 0x000fe400078e000a */
[----:B------:R-:W-:Y:S01]  /*717a0*/  IMAD.MOV.U32 R21, RZ, RZ, R11 ;  /* 0x000000ffff157224 */ /* 0x000fe200078e000b */
[----:B---3--:R-:W-:Y:S04]  /*717b0*/  STL.64 [R1+0x5260], R18 ;  /* 0x0052601201007387 */ /* 0x008fe80000100a00 */
[----:B--2---:R-:W-:Y:S04]  /*717c0*/  STL.64 [R1+0x5258], R16 ;  /* 0x0052581001007387 */ /* 0x004fe80000100a00 */
[----:B------:R-:W2:Y:S04]  /*717d0*/  LDL.LU R10, [R1+0x531c] ;  /* 0x00531c00010a7983 */ /* 0x000ea80000300800 */
[----:B------:R-:W3:Y:S04]  /*717e0*/  LDL.LU R11, [R1+0x5318] ;  /* 0x00531800010b7983 */ /* 0x000ee80000300800 */
[----:B------:R0:W-:Y:S04]  /*717f0*/  STL.64 [R1+0x5268], R20 ;  /* 0x0052681401007387 */ /* 0x0001e80000100a00 */
[----:B0-----:R-:W4:Y:S04]  /*71800*/  LDL.LU R20, [R1+0x200] ;  /* 0x0002000001147983 */ /* 0x001f280000300800 */
[----:B------:R-:W4:Y:S04]  /*71810*/  LDL.LU R21, [R1+0x204] ;  /* 0x0002040001157983 */ /* 0x000f280000300800 */
[----:B----4-:R3:W-:Y:S04]  /*71820*/  STL.64 [R1+0x5280], R20 ;  /* 0x0052801401007387 */ /* 0x0107e80000100a00 */
[----:B------:R-:W4:Y:S04]  /*71830*/  LDL.LU R16, [R1+0x1b0] ;  /* 0x0001b00001107983 */ /* 0x000f280000300800 */
[----:B------:R-:W4:Y:S04]  /*71840*/  LDL.LU R17, [R1+0x1b4] ;  /* 0x0001b40001117983 */ /* 0x000f280000300800 */
[----:B------:R-:W4:Y:S04]  /*71850*/  LDL.LU R18, [R1+0x1b8] ;  /* 0x0001b80001127983 */ /* 0x000f280000300800 */
[----:B------:R-:W4:Y:S01]  /*71860*/  LDL.LU R19, [R1+0x1bc] ;  /* 0x0001bc0001137983 */ /* 0x000f220000300800 */
[----:B---3--:R-:W-:-:S02]  /*71870*/  IMAD.MOV.U32 R20, RZ, RZ, R11 ;  /* 0x000000ffff147224 */ /* 0x008fc400078e000b */
[----:B--2---:R-:W-:Y:S01]  /*71880*/  IMAD.MOV.U32 R21, RZ, RZ, R10 ;  /* 0x000000ffff157224 */ /* 0x004fe200078e000a */
[----:B------:R-:W2:Y:S04]  /*71890*/  LDL.LU R11, [R1+0x5314] ;  /* 0x00531400010b7983 */ /* 0x000ea80000300800 */
[----:B------:R-:W3:Y:S04]  /*718a0*/  LDL.LU R10, [R1+0x5310] ;  /* 0x00531000010a7983 */ /* 0x000ee80000300800 */
[----:B------:R-:W-:Y:S04]  /*718b0*/  STL.64 [R1+0x5298], R20 ;  /* 0x0052981401007387 */ /* 0x000fe80000100a00 */
[----:B----4-:R-:W-:Y:S04]  /*718c0*/  STL.64 [R1+0x5278], R18 ;  /* 0x0052781201007387 */ /* 0x010fe80000100a00 */
[----:B------:R0:W-:Y:S04]  /*718d0*/  STL.64 [R1+0x5270], R16 ;  /* 0x0052701001007387 */ /* 0x0001e80000100a00 */
[----:B0-----:R-:W4:Y:S04]  /*718e0*/  LDL.LU R16, [R1+0x1d0] ;  /* 0x0001d00001107983 */ /* 0x001f280000300800 */
[----:B------:R-:W4:Y:S04]  /*718f0*/  LDL.LU R17, [R1+0x1d4] ;  /* 0x0001d40001117983 */ /* 0x000f280000300800 */
[----:B------:R-:W2:Y:S04]  /*71900*/  LDL.LU R18, [R1+0x1d8] ;  /* 0x0001d80001127983 */ /* 0x000ea80000300800 */
[----:B------:R-:W2:Y:S04]  /*71910*/  LDL.LU R19, [R1+0x1dc] ;  /* 0x0001dc0001137983 */ /* 0x000ea80000300800 */
[----:B------:R-:W3:Y:S04]  /*71920*/  LDL.LU R20, [R1+0x220] ;  /* 0x0002200001147983 */ /* 0x000ee80000300800 */
[----:B------:R-:W3:Y:S04]  /*71930*/  LDL.LU R21, [R1+0x224] ;  /* 0x0002240001157983 */ /* 0x000ee80000300800 */
[----:B---3--:R-:W-:Y:S04]  /*71940*/  STL.64 [R1+0x52b0], R20 ;  /* 0x0052b01401007387 */ /* 0x008fe80000100a00 */
[----:B--2---:R-:W-:Y:S04]  /*71950*/  STL.64 [R1+0x5290], R18 ;  /* 0x0052901201007387 */ /* 0x004fe80000100a00 */
[----:B----4-:R0:W-:Y:S04]  /*71960*/  STL.64 [R1+0x5288], R16 ;  /* 0x0052881001007387 */ /* 0x0101e80000100a00 */
        /* <DEDUP_REMOVED lines=34> */
[----:B------:R-:W-:-:S02]  /*71b90*/  IMAD.MOV.U32 R9, RZ, RZ, R5 ;  /* 0x000000ffff097224 */ /* 0x000fc400078e0005 */
[----:B----4-:R-:W-:Y:S02]  /*71ba0*/  IMAD.MOV.U32 R4, RZ, RZ, R10 ;  /* 0x000000ffff047224 */ /* 0x010fe400078e000a */
[----:B------:R-:W-:Y:S02]  /*71bb0*/  IMAD.MOV.U32 R5, RZ, RZ, R11 ;  /* 0x000000ffff057224 */ /* 0x000fe400078e000b */
[----:B------:R-:W-:Y:S02]  /*71bc0*/  IMAD.MOV.U32 R8, RZ, RZ, R6 ;  /* 0x000000ffff087224 */ /* 0x000fe400078e0006 */
[----:B------:R-:W-:Y:S01]  /*71bd0*/  IMAD.MOV.U32 R3, RZ, RZ, R7 ;  /* 0x000000ffff037224 */ /* 0x000fe200078e0007 */
        /* <DEDUP_REMOVED lines=8> */
[----:B------:R-:W4:Y:S04]  /*71c60*/  LDL.LU R6, [R1+0x198] ;  /* 0x0001980001067983 */ /* 0x000f280000300800 */
[----:B------:R-:W4:Y:S04]  /*71c70*/  LDL.LU R7, [R1+0x19c] ;  /* 0x00019c0001077983 */ /* 0x000f280000300800 */
[----:B------:R0:W-:Y:S04]  /*71c80*/  STL.64 [R1+0x5208], R26 ;  /* 0x0052081a01007387 */ /* 0x0001e80000100a00 */
[----:B------:R-:W-:Y:S04]  /*71c90*/  STL.64 [R1+0x5200], R24 ;  /* 0x0052001801007387 */ /* 0x000fe80000100a00 */
[----:B0-----:R-:W2:Y:S04]  /*71ca0*/  LDL.LU.64 R26, [R1+0x18] ;  /* 0x00001800011a7983 */ /* 0x001ea80000300a00 */
[----:B--2---:R0:W-:Y:S04]  /*71cb0*/  STL.64 [R1+0x5220], R26 ;  /* 0x0052201a01007387 */ /* 0x0041e80000100a00 */
[----:B0-----:R-:W2:Y:S01]  /*71cc0*/  LDL.LU.64 R26, [R1+0x28] ;  /* 0x00002800011a7983 */ /* 0x001ea20000300a00 */
[C---:B------:R-:W-:Y:S03]  /*71cd0*/  HMMA.16816.F32.BF16 R20, R12.reuse, R20, R16 ;  /* 0x000000140c14723c */ /* 0x040fe60000041810 */
[----:B--2---:R0:W-:Y:S04]  /*71ce0*/  STL.64 [R1+0x5228], R26 ;  /* 0x0052281a01007387 */ /* 0x0041e80000100a00 */
[----:B0-----:R-:W2:Y:S04]  /*71cf0*/  LDL.LU.64 R26, [R1+0x38] ;  /* 0x00003800011a7983 */ /* 0x001ea80000300a00 */
        /* <DEDUP_REMOVED lines=12> */
[----:B------:R-:W-:Y:S04]  /*71dc0*/  STL [R1+0x5070], R3 ;  /* 0x0050700301007387 */ /* 0x000fe80000100800 */
        /* <DEDUP_REMOVED lines=47> */
[----:B------:R-:W4:Y:S02]  /*720c0*/  LDL.LU.64 R20, [R1+0x5248] ;  /* 0x0052480001147983 */ /* 0x000f240000300a00 */
[----:B----4-:R-:W-:Y:S02]  /*720d0*/  HMMA.16816.F32.BF16 R12, R12, R20, R16 ;  /* 0x000000140c0c723c */ /* 0x010fe40000041810 */
[----:B------:R-:W4:Y:S04]  /*720e0*/  LDL.LU.64 R18, [R1+0x5240] ;  /* 0x0052400001127983 */ /* 0x000f280000300a00 */
[----:B------:R-:W4:Y:S01]  /*720f0*/  LDL.LU.64 R16, [R1+0x5238] ;  /* 0x0052380001107983 */ /* 0x000f220000300a00 */
[----:B--2---:R-:W-:-:S15]  /*72100*/  IMAD.MOV.U32 R3, RZ, RZ, R27 ;  /* 0x000000ffff037224 */ /* 0x004fde00078e001b */
[----:B------:R-:W-:-:S01]  /*72110*/  NOP ;  /* 0x0000000000007918 */ /* 0x000fc20000000000 */
[----:B------:R0:W-:Y:S04]  /*72120*/  STL.64 [R1+0x1a0], R12 ;  /* 0x0001a00c01007387 */ /* 0x0001e80000100a00 */
[----:B------:R1:W-:Y:S04]  /*72130*/  STL.64 [R1+0x1a8], R14 ;  /* 0x0001a80e01007387 */ /* 0x0003e80000100a00 */
[----:B0-----:R-:W2:Y:S04]  /*72140*/  LDL.LU R12, [R1+0x180] ;  /* 0x00018000010c7983 */ /* 0x001ea80000300800 */
[----:B------:R-:W2:Y:S04]  /*72150*/  LDL.LU R13, [R1+0x184] ;  /* 0x00018400010d7983 */ /* 0x000ea80000300800 */
[----:B-1----:R-:W2:Y:S04]  /*72160*/  LDL.LU R14, [R1+0x188] ;  /* 0x00018800010e7983 */ /* 0x002ea80000300800 */
[----:B------:R-:W2:Y:S04]  /*72170*/  LDL.LU R15, [R1+0x18c] ;  /* 0x00018c00010f7983 */ /* 0x000ea80000300800 */
[----:B---3--:R0:W-:Y:S04]  /*72180*/  STL.64 [R1+0x5100], R22 ;  /* 0x0051001601007387 */ /* 0x0081e80000100a00 */
[----:B------:R-:W3:Y:S04]  /*72190*/  LDL.LU R20, [R1+0x140] ;  /* 0x0001400001147983 */ /* 0x000ee80000300800 */
[----:B------:R-:W3:Y:S04]  /*721a0*/  LDL.LU R21, [R1+0x144] ;  /* 0x0001440001157983 */ /* 0x000ee80000300800 */
[----:B0-----:R-:W3:Y:S04]  /*721b0*/  LDL.LU R22, [R1+0x148] ;  /* 0x0001480001167983 */ /* 0x001ee80000300800 */
[----:B------:R-:W3:Y:S01]  /*721c0*/  LDL.LU R23, [R1+0x14c] ;  /* 0x00014c0001177983 */ /* 0x000ee20000300800 */
[----:B----4-:R-:W-:-:S15]  /*721d0*/  HMMA.16816.F32.BF16 R4, R16, R26, R4 ;  /* 0x0000001a1004723c */ /* 0x010fde0000041804 */
[----:B------:R-:W-:-:S08]  /*721e0*/  NOP ;  /* 0x0000000000007918 */ /* 0x000fd00000000000 */
[----:B------:R0:W-:Y:S04]  /*721f0*/  STL.64 [R1+0x190], R4 ;  /* 0x0001900401007387 */ /* 0x0001e80000100a00 */
[----:B------:R1:W-:Y:S01]  /*72200*/  STL.64 [R1+0x198], R6 ;  /* 0x0001980601007387 */ /* 0x0003e20000100a00 */
[----:B0-----:R-:W-:-:S03]  /*72210*/  IMAD.MOV.U32 R4, RZ, RZ, R26 ;  /* 0x000000ffff047224 */ /* 0x001fc600078e001a */
[----:B-1----:R-:W4:Y:S04]  /*72220*/  LDL.LU.64 R6, [R1+0x5230] ;  /* 0x0052300001067983 */ /* 0x002f280000300a00 */
[----:B------:R-:W2:Y:S02]  /*72230*/  LDL.LU.64 R26, [R1+0x5228] ;  /* 0x00522800011a7983 */ /* 0x000ea40000300a00 */
[----:B--2---:R-:W-:Y:S06]  /*72240*/  HMMA.16816.F32.BF16 R12, R16, R26, R12 ;  /* 0x0000001a100c723c */ /* 0x004fec000004180c */
[----:B------:R-:W-:-:S15]  /*72250*/  IMAD.MOV.U32 R5, RZ, RZ, R27 ;  /* 0x000000ffff057224 */ /* 0x000fde00078e001b */
[----:B------:R-:W-:-:S02]  /*72260*/  NOP ;  /* 0x0000000000007918 */ /* 0x000fc40000000000 */
[----:B------:R0:W-:Y:S04]  /*72270*/  STL.64 [R1+0x180], R12 ;  /* 0x0001800c01007387 */ /* 0x0001e80000100a00 */
[----:B------:R1:W-:Y:S01]  /*72280*/  STL.64 [R1+0x188], R14 ;  /* 0x0001880e01007387 */ /* 0x0003e20000100a00 */
[----:B0-----:R-:W-:-:S03]  /*72290*/  IMAD.MOV.U32 R12, RZ, RZ, R26 ;  /* 0x000000ffff0c7224 */ /* 0x001fc600078e001a */
[----:B------:R-:W2:Y:S02]  /*722a0*/  LDL.LU.64 R26, [R1+0x5220] ;  /* 0x00522000011a7983 */ /* 0x000ea40000300a00 */
[----:B--2---:R-:W-:Y:S06]  /*722b0*/  HMMA.16816.F32.BF16 R8, R16, R26, R8 ;  /* 0x0000001a1008723c */ /* 0x004fec0000041808 */
[----:B-1----:R-:W-:Y:S02]  /*722c0*/  IMAD.MOV.U32 R14, RZ, RZ, R26 ;  /* 0x000000ffff0e7224 */ /* 0x002fe400078e001a */
[----:B------:R-:W-:-:S15]  /*722d0*/  IMAD.MOV.U32 R13, RZ, RZ, R27 ;  /* 0x000000ffff0d7224 */ /* 0x000fde00078e001b */
[----:B------:R-:W-:Y:S04]  /*722e0*/  STL.64 [R1+0x340], R8 ;  /* 0x0003400801007387 */ /* 0x000fe80000100a00 */
[----:B------:R0:W-:Y:S04]  /*722f0*/  STL.64 [R1+0x348], R10 ;  /* 0x0003480a01007387 */ /* 0x0001e80000100a00 */
[----:B0-----:R-:W2:Y:S04]  /*72300*/  LDL.LU.64 R10, [R1+0x5218] ;  /* 0x00521800010a7983 */ /* 0x001ea80000300a00 */
[----:B------:R-:W2:Y:S04]  /*72310*/  LDL.LU.64 R8, [R1+0x5210] ;  /* 0x0052100001087983 */ /* 0x000ea80000300a00 */
[----:B------:R-:W4:Y:S04]  /*72320*/  LDL.LU.64 R26, [R1+0x5208] ;  /* 0x00520800011a7983 */ /* 0x000f280000300a00 */
[----:B------:R-:W4:Y:S02]  /*72330*/  LDL.LU.64 R24, [R1+0x5200] ;  /* 0x0052000001187983 */ /* 0x000f240000300a00 */
[----:B----4-:R-:W-:-:S15]  /*72340*/  HMMA.16816.F32.BF16 R24, R16, R6, R24 ;  /* 0x000000061018723c */ /* 0x010fde0000041818 */
[----:B------:R-:W-:-:S08]  /*72350*/  NOP ;  /* 0x0000000000007918 */ /* 0x000fd00000000000 */
[----:B------:R-:W-:Y:S04]  /*72360*/  STL.64 [R1+0x330], R24 ;  /* 0x0003301801007387 */ /* 0x000fe80000100a00 */
[----:B------:R0:W-:Y:S04]  /*72370*/  STL.64 [R1+0x338], R26 ;  /* 0x0003381a01007387 */ /* 0x0001e80000100a00 */
[----:B0-----:R-:W2:Y:S04]  /*72380*/  LDL.LU.64 R26, [R1+0x51f8] ;  /* 0x0051f800011a7983 */ /* 0x001ea80000300a00 */
[----:B------:R-:W4:Y:S04]  /*72390*/  LDL.LU R24, [R1+0x51f0] ;  /* 0x0051f00001187983 */ /* 0x000f280000300800 */
[----:B------:R-:W-:Y:S01]  /*723a0*/  STL.64 [R1+0x5098], R6 ;  /* 0x0050980601007387 */ /* 0x000fe20000100a00 */
[----:B--2---:R-:W-:-:S15]  /*723b0*/  HMMA.16816.F32.BF16 R8, R16, R26, R8 ;  /* 0x0000001a1008723c */ /* 0x004fde0000041808 */
[----:B------:R-:W-:-:S08]  /*723c0*/  NOP ;  /* 0x0000000000007918 */ /* 0x000fd00000000000 */
[----:B------:R-:W-:Y:S04]  /*723d0*/  STL.64 [R1+0x320], R8 ;  /* 0x0003200801007387 */ /* 0x000fe80000100a00 */
[----:B------:R0:W-:Y:S04]  /*723e0*/  STL.64 [R1+0x328], R10 ;  /* 0x0003280a01007387 */ /* 0x0001e80000100a00 */
[----:B0-----:R-:W3:Y:S04]  /*723f0*/  LDL.LU.64 R10, [R1+0x51e8] ;  /* 0x0051e800010a7983 */ /* 0x001ee80000300a00 */
[----:B------:R-:W2:Y:S01]  /*72400*/  LDL.LU.64 R8, [R1+0x51e0] ;  /* 0x0051e00001087983 */ /* 0x000ea20000300a00 */
[----:B------:R-:W-:-:S02]  /*72410*/  IMAD.MOV.U32 R6, RZ, RZ, R14 ;  /* 0x000000ffff067224 */ /* 0x000fc400078e000e */
[----:B------:R-:W-:Y:S01]  /*72420*/  IMAD.MOV.U32 R7, RZ, RZ, R13 ;  /* 0x000000ffff077224 */ /* 0x000fe200078e000d */
[----:B------:R-:W-:Y:S04]  /*72430*/  STL.64 [R1+0x51b0], R26 ;  /* 0x0051b01a01007387 */ /* 0x000fe80000100a00 */
[----:B----4-:R-:W-:Y:S01]  /*72440*/  STL [R1+0x51a8], R24 ;  /* 0x0051a81801007387 */ /* 0x010fe20000100800 */
[----:B---3--:R-:W-:-:S15]  /*72450*/  HMMA.16816.F32.BF16 R20, R16, R10, R20 ;  /* 0x0000000a1014723c */ /* 0x008fde0000041814 */
[----:B------:R-:W-:-:S08]  /*72460*/  NOP ;  /* 0x0000000000007918 */ /* 0x000fd00000000000 */
[----:B------:R-:W-:Y:S04]  /*72470*/  STL.64 [R1+0x1d0], R20 ;  /* 0x0001d01401007387 */ /* 0x000fe80000100a00 */
[----:B------:R-:W-:Y:S04]  /*72480*/  STL.64 [R1+0x1d8], R22 ;  /* 0x0001d81601007387 */ /* 0x000fe80000100a00 */
[----:B------:R-:W-:Y:S04]  /*72490*/  STL.64 [R1+0x50b0], R6 ;  /* 0x0050b00601007387 */ /* 0x000fe80000100a00 */
[----:B------:R-:W-:Y:S04]  /*724a0*/  STL.64 [R1+0x5090], R10 ;  /* 0x0050900a01007387 */ /* 0x000fe80000100a00 */
[----:B--2---:R0:W-:Y:S04]  /*724b0*/  STL.64 [R1+0x5088], R8 ;  /* 0x0050880801007387 */ /* 0x0041e80000100a00 */
[----:B0-----:R-:W2:Y:S04]  /*724c0*/  LDL.LU R8, [R1+0x60] ;  /* 0x0000600001087983 */ /* 0x001ea80000300800 */
[----:B------:R-:W2:Y:S04]  /*724d0*/  LDL.LU R9, [R1+0x64] ;  /* 0x0000640001097983 */ /* 0x000ea80000300800 */
[----:B------:R-:W3:Y:S04]  /*724e0*/  LDL.LU R10, [R1+0x68] ;  /* 0x00006800010a7983 */ /* 0x000ee80000300800 */
[----:B------:R-:W3:Y:S01]  /*724f0*/  LDL.LU R11, [R1+0x6c] ;  /* 0x00006c00010b7983 */ /* 0x000ee20000300800 */
[----:B------:R-:W-:-:S02]  /*72500*/  IMAD.MOV.U32 R6, RZ, RZ, R12 ;  /* 0x000000ffff067224 */ /* 0x000fc400078e000c */
[----:B------:R-:W-:-:S05]  /*72510*/  IMAD.MOV.U32 R7, RZ, RZ, R5 ;  /* 0x000000ffff077224 */ /* 0x000fca00078e0005 */
[----:B------:R0:W-:Y:S02]  /*72520*/  STL.64 [R1+0x50c8], R6 ;  /* 0x0050c80601007387 */ /* 0x0001e40000100a00 */
[----:B0-----:R-:W-:Y:S02]  /*72530*/  IMAD.MOV.U32 R6, RZ, RZ, R4 ;  /* 0x000000ffff067224 */ /* 0x001fe400078e0004 */
[----:B------:R-:W-:Y:S01]  /*72540*/  IMAD.MOV.U32 R7, RZ, RZ, R3 ;  /* 0x000000ffff077224 */ /* 0x000fe200078e0003 */
[----:B---3--:R0:W-:Y:S04]  /*72550*/  STL.64 [R1+0x50a8], R10 ;  /* 0x0050a80a01007387 */ /* 0x0081e80000100a00 */
[----:B--2---:R1:W-:Y:S01]  /*72560*/  STL.64 [R1+0x50a0], R8 ;  /* 0x0050a00801007387 */ /* 0x0043e20000100a00 */
[----:B0-----:R-:W-:-:S02]  /*72570*/  IMAD.MOV.U32 R10, RZ, RZ, R2 ;  /* 0x000000ffff0a7224 */ /* 0x001fc400078e0002 */
[----:B------:R-:W-:Y:S01]  /*72580*/  IMAD.MOV.U32 R11, RZ, RZ, R28 ;  /* 0x000000ffff0b7224 */ /* 0x000fe200078e001c */
[----:B-1----:R-:W2:Y:S01]  /*72590*/  LDL.LU R8, [R1+0x70] ;  /* 0x0000700001087983 */ /* 0x002ea20000300800 */
[----:B------:R-:W-:-:S03]  /*725a0*/  IMAD.MOV.U32 R9, RZ, RZ, R0 ;  /* 0x000000ffff097224 */ /* 0x000fc600078e0000 */
[----:B------:R-:W3:Y:S04]  /*725b0*/  LDL.LU R0, [R1+0x51d8] ;  /* 0x0051d80001007983 */ /* 0x000ee80000300800 */
[----:B------:R-:W4:Y:S04]  /*725c0*/  LDL.LU R2, [R1+0x51d4] ;  /* 0x0051d40001027983 */ /* 0x000f280000300800 */
[----:B------:R-:W3:Y:S04]  /*725d0*/  LDL.LU R28, [R1+0x51d0] ;  /* 0x0051d000011c7983 */ /* 0x000ee80000300800 */
[----:B------:R0:W-:Y:S04]  /*725e0*/  STL.64 [R1+0x50f8], R6 ;  /* 0x0050f80601007387 */ /* 0x0001e80000100a00 */
[----:B------:R-:W2:Y:S04]  /*725f0*/  LDL.LU R4, [R1+0xa0] ;  /* 0x0000a00001047983 */ /* 0x000ea80000300800 */
[----:B------:R-:W2:Y:S04]  /*72600*/  LDL.LU R5, [R1+0xa4] ;  /* 0x0000a40001057983 */ /* 0x000ea80000300800 */
[----:B0-----:R-:W4:Y:S04]  /*72610*/  LDL.LU R6, [R1+0xa8] ;  /* 0x0000a80001067983 */ /* 0x001f280000300800 */
[----:B------:R-:W4:Y:S04]  /*72620*/  LDL.LU R7, [R1+0xac] ;  /* 0x0000ac0001077983 */ /* 0x000f280000300800 */
[----:B----4-:R-:W-:Y:S04]  /*72630*/  STL.64 [R1+0x5110], R6 ;  /* 0x0051100601007387 */ /* 0x010fe80000100a00 */
[----:B--2---:R-:W-:Y:S04]  /*72640*/  STL.64 [R1+0x5108], R4 ;  /* 0x0051080401007387 */ /* 0x004fe80000100a00 */
[----:B------:R-:W2:Y:S04]  /*72650*/  LDL R22, [R1+0x1f8] ;  /* 0x0001f80001167983 */ /* 0x000ea80000100800 */
[----:B------:R-:W2:Y:S04]  /*72660*/  LDL R23, [R1+0x1fc] ;  /* 0x0001fc0001177983 */ /* 0x000ea80000100800 */
[----:B--2---:R0:W-:Y:S04]  /*72670*/  STL.64 [R1+0x5118], R22 ;  /* 0x0051181601007387 */ /* 0x0041e80000100a00 */
[----:B0-----:R-:W2:Y:S04]  /*72680*/  LDL R22, [R1+0x208] ;  /* 0x0002080001167983 */ /* 0x001ea80000100800 */
[----:B------:R-:W2:Y:S04]  /*72690*/  LDL R23, [R1+0x20c] ;  /* 0x00020c0001177983 */ /* 0x000ea80000100800 */
[----:B--2---:R0:W-:Y:S04]  /*726a0*/  STL.64 [R1+0x5130], R22 ;  /* 0x0051301601007387 */ /* 0x0041e80000100a00 */
[----:B------:R-:W2:Y:S04]  /*726b0*/  LDL.LU R4, [R1+0xb0] ;  /* 0x0000b00001047983 */ /* 0x000ea80000300800 */
[----:B------:R-:W2:Y:S04]  /*726c0*/  LDL.LU R5, [R1+0xb4] ;  /* 0x0000b40001057983 */ /* 0x000ea80000300800 */
[----:B------:R-:W4:Y:S04]  /*726d0*/  LDL.LU R6, [R1+0xb8] ;  /* 0x0000b80001067983 */ /* 0x000f280000300800 */
[----:B------:R-:W4:Y:S04]  /*726e0*/  LDL.LU R7, [R1+0xbc] ;  /* 0x0000bc0001077983 */ /* 0x000f280000300800 */
[----:B0-----:R-:W3:Y:S04]  /*726f0*/  LDL R22, [R1+0x218] ;  /* 0x0002180001167983 */ /* 0x001ee80000100800 */
[----:B------:R-:W3:Y:S04]  /*72700*/  LDL R23, [R1+0x21c] ;  /* 0x00021c0001177983 */ /* 0x000ee80000100800 */
[----:B---3--:R0:W-:Y:S04]  /*72710*/  STL.64 [R1+0x5148], R22 ;  /* 0x0051481601007387 */ /* 0x0081e80000100a00 */
[----:B0-----:R-:W3:Y:S04]  /*72720*/  LDL R22, [R1+0x228] ;  /* 0x0002280001167983 */ /* 0x001ee80000100800 */
[----:B------:R-:W3:Y:S04]  /*72730*/  LDL R23, [R1+0x22c] ;  /* 0x00022c0001177983 */ /* 0x000ee80000100800 */
[----:B---3--:R-:W-:Y:S04]  /*72740*/  STL.64 [R1+0x5160], R22 ;  /* 0x0051601601007387 */ /* 0x008fe80000100a00 */
[----:B----4-:R-:W-:Y:S04]  /*72750*/  STL.64 [R1+0x5128], R6 ;  /* 0x0051280601007387 */ /* 0x010fe80000100a00 */
        /* <DEDUP_REMOVED lines=26> */
[----:B------:R-:W4:Y:S04]  /*72900*/  LDL.LU R20, [R1+0x120] ;  /* 0x0001200001147983 */ /* 0x000f280000300800 */
[----:B------:R-:W4:Y:S04]  /*72910*/  LDL.LU R21, [R1+0x124] ;  /* 0x0001240001157983 */ /* 0x000f280000300800 */
[----:B0-----:R-:W2:Y:S04]  /*72920*/  LDL.LU R22, [R1+0x128] ;  /* 0x0001280001167983 */ /* 0x001ea80000300800 */
[----:B------:R-:W2:Y:S04]  /*72930*/  LDL.LU R23, [R1+0x12c] ;  /* 0x00012c0001177983 */ /* 0x000ea80000300800 */
[----:B------:R-:W3:Y:S04]  /*72940*/  LDL.LU R12, [R1+0x130] ;  /* 0x00013000010c7983 */ /* 0x000ee80000300800 */
[----:B------:R-:W3:Y:S04]  /*72950*/  LDL.LU R13, [R1+0x134] ;  /* 0x00013400010d7983 */ /* 0x000ee80000300800 */
[----:B------:R-:W3:Y:S04]  /*72960*/  LDL.LU R14, [R1+0x138] ;  /* 0x00013800010e7983 */ /* 0x000ee80000300800 */
[----:B------:R-:W3:Y:S04]  /*72970*/  LDL.LU R15, [R1+0x13c] ;  /* 0x00013c00010f7983 */ /* 0x000ee80000300800 */
[----:B--2---:R0:W-:Y:S04]  /*72980*/  STL.64 [R1+0x51c8], R22 ;  /* 0x0051c81601007387 */ /* 0x0041e80000100a00 */
[----:B----4-:R-:W-:Y:S04]  /*72990*/  STL.64 [R1+0x51c0], R20 ;  /* 0x0051c01401007387 */ /* 0x010fe80000100a00 */
[----:B0-----:R-:W2:Y:S04]  /*729a0*/  LDL.LU.64 R22, [R1+0x48] ;  /* 0x0000480001167983 */ /* 0x001ea80000300a00 */
        /* <DEDUP_REMOVED lines=11> */
[----:B------:R-:W3:Y:S04]  /*72a60*/  LDL.LU R6, [R1+0x108] ;  /* 0x0001080001067983 */ /* 0x000ee80000300800 */
[----:B------:R-:W3:Y:S01]  /*72a70*/  LDL.LU R7, [R1+0x10c] ;  /* 0x00010c0001077983 */ /* 0x000ee20000300800 */
[----:B------:R-:W-:Y:S03]  /*72a80*/  HMMA.16816.F32.BF16 R12, R16, R22, R12 ;  /* 0x00000016100c723c */ /* 0x000fe6000004180c */
        /* <DEDUP_REMOVED lines=15> */
[----:B------:R0:W-:Y:S04]  /*72b80*/  STL.64 [R1+0x310], R12 ;  /* 0x0003100c01007387 */ /* 0x0001e80000100a00 */
[----:B------:R-:W-:Y:S01]  /*72b90*/  STL.64 [R1+0x318], R14 ;  /* 0x0003180e01007387 */ /* 0x000fe20000100a00 */
[----:B0-----:R-:W-:-:S02]  /*72ba0*/  IMAD.MOV.U32 R13, RZ, RZ, R22 ;  /* 0x000000ffff0d7224 */ /* 0x001fc400078e0016 */
[----:B------:R-:W-:Y:S02]  /*72bb0*/  IMAD.MOV.U32 R12, RZ, RZ, R23 ;  /* 0x000000ffff0c7224 */ /* 0x000fe400078e0017 */
[----:B------:R-:W4:Y:S04]  /*72bc0*/  LDL.LU.64 R22, [R1+0x51c8] ;  /* 0x0051c80001167983 */ /* 0x000f280000300a00 */
[----:B------:R-:W4:Y:S02]  /*72bd0*/  LDL.LU.64 R20, [R1+0x51c0] ;  /* 0x0051c00001147983 */ /* 0x000f240000300a00 */
[----:B----4-:R-:W-:-:S15]  /*72be0*/  HMMA.16816.F32.BF16 R20, R16, R26, R20 ;  /* 0x0000001a1014723c */ /* 0x010fde0000041814 */
[----:B------:R-:W-:-:S08]  /*72bf0*/  NOP ;  /* 0x0000000000007918 */ /* 0x000fd00000000000 */
[----:B------:R-:W-:Y:S04]  /*72c00*/  STL.64 [R1+0x1b0], R20 ;  /* 0x0001b01401007387 */ /* 0x000fe80000100a00 */
[----:B------:R0:W-:Y:S04]  /*72c10*/  STL.64 [R1+0x1b8], R22 ;  /* 0x0001b81601007387 */ /* 0x0001e80000100a00 */
[----:B0-----:R-:W2:Y:S01]  /*72c20*/  LDL.LU.64 R22, [R1+0x51b8] ;  /* 0x0051b80001167983 */ /* 0x001ea20000300a00 */
[----:B------:R-:W-:Y:S02]  /*72c30*/  IMAD.MOV.U32 R3, RZ, RZ, R26 ;  /* 0x000000ffff037224 */ /* 0x000fe400078e001a */
[----:B------:R-:W-:-:S02]  /*72c40*/  IMAD.MOV.U32 R25, RZ, RZ, R27 ;  /* 0x000000ffff197224 */ /* 0x000fc400078e001b */
[----:B------:R-:W4:Y:S04]  /*72c50*/  LDL.LU.64 R26, [R1+0x51b0] ;  /* 0x0051b000011a7983 */ /* 0x000f280000300a00 */
[----:B------:R-:W4:Y:S01]  /*72c60*/  LDL.LU R24, [R1+0x51a8] ;  /* 0x0051a80001187983 */ /* 0x000f220000300800 */
        /* <DEDUP_REMOVED lines=20> */
[----:B0-----:R-:W2:Y:S01]  /*72db0*/  LDL.LU.64 R22, [R1+0x5160] ;  /* 0x0051600001167983 */ /* 0x001ea20000300a00 */
[----:B------:R-:W-:Y:S02]  /*72dc0*/  IMAD.MOV.U32 R10, RZ, RZ, R2 ;  /* 0x000000ffff0a7224 */ /* 0x000fe400078e0002 */
[----:B------:R-:W-:Y:S01]  /*72dd0*/  IMAD.MOV.U32 R11, RZ, RZ, R0 ;  /* 0x000000ffff0b7224 */ /* 0x000fe200078e0000 */
[----:B--2---:R-:W-:Y:S01]  /*72de0*/  HMMA.16816.F32.BF16 R20, R16, R22, R4 ;  /* 0x000000161014723c */ /* 0x004fe20000041804 */
[----:B------:R-:W2:Y:S04]  /*72df0*/  LDL.LU.64 R6, [R1+0x5158] ;  /* 0x0051580001067983 */ /* 0x000ea80000300a00 */
[----:B------:R-:W2:-:S15]  /*72e00*/  LDL.LU.64 R4, [R1+0x5150] ;  /* 0x0051500001047983 */ /* 0x000e9e0000300a00 */
[----:B------:R-:W-:-:S03]  /*72e10*/  NOP ;  /* 0x0000000000007918 */ /* 0x000fc60000000000 */
[----:B------:R2:W-:Y:S01]  /*72e20*/  STL [R1+0x150], R20 ;  /* 0x0001501401007387 */ /* 0x0005e20000100800 */
[----:B------:R-:W-:Y:S02]  /*72e30*/  IMAD.MOV.U32 R2, RZ, RZ, R22 ;  /* 0x000000ffff027224 */ /* 0x000fe400078e0016 */
[----:B------:R-:W-:Y:S02]  /*72e40*/  IMAD.MOV.U32 R0, RZ, RZ, R23 ;  /* 0x000000ffff007224 */ /* 0x000fe400078e0017 */
[----:B------:R-:W2:Y:S01]  /*72e50*/  LDL.LU.64 R22, [R1+0x5148] ;  /* 0x0051480001167983 */ /* 0x000ea20000300a00 */
[----:B------:R-:W-:Y:S02]  /*72e60*/  IMAD.MOV.U32 R9, RZ, RZ, R28 ;  /* 0x000000ffff097224 */ /* 0x000fe400078e001c */
[----:B------:R-:W-:Y:S01]  /*72e70*/  IMAD.MOV.U32 R28, RZ, RZ, R21 ;  /* 0x000000ffff1c7224 */ /* 0x000fe200078e0015 */
[----:B------:R-:W-:Y:S04]  /*72e80*/  STL [R1+0x4fa8], R0 ;  /* 0x004fa80001007387 */ /* 0x000fe80000100800 */
[----:B------:R-:W-:Y:S04]  /*72e90*/  STL [R1+0x4f84], R2 ;  /* 0x004f840201007387 */ /* 0x000fe80000100800 */
[----:B------:R-:W-:Y:S01]  /*72ea0*/  STL [R1+0x4f80], R28 ;  /* 0x004f801c01007387 */ /* 0x000fe20000100800 */
        /* <DEDUP_REMOVED lines=22> */
[----:B------:R-:W3:Y:S04]  /*73010*/  LDL.LU.64 R6, [R1+0x50f8] ;  /* 0x0050f80001067983 */ /* 0x000ee80000300a00 */
[----:B------:R-:W3:Y:S04]  /*73020*/  LDL.LU.64 R22, [R1+0x50f0] ;  /* 0x0050f00001167983 */ /* 0x000ee80000300a00 */
[----:B------:R-:W3:-:S13]  /*73030*/  LDL.LU.64 R20, [R1+0x50e8] ;  /* 0x0050e80001147983 */ /* 0x000eda0000300a00 */
[----:B------:R0:W-:Y:S04]  /*73040*/  STL.64 [R1+0x130], R16 ;  /* 0x0001301001007387 */ /* 0x0001e80000100a00 */
[----:B------:R1:W-:Y:S04]  /*73050*/  STL.64 [R1+0x138], R18 ;  /* 0x0001381201007387 */ /* 0x0003e80000100a00 */
[----:B0-----:R-:W4:Y:S04]  /*73060*/  LDL.LU R16, [R1+0x50] ;  /* 0x0000500001107983 */ /* 0x001f280000300800 */
[----:B------:R-:W4:Y:S01]  /*73070*/  LDL.LU R17, [R1+0x54] ;  /* 0x0000540001117983 */ /* 0x000f220000300800 */
[----:B-1----:R-:W-:-:S03]  /*73080*/  IMAD.MOV.U32 R19, RZ, RZ, R29 ;  /* 0x000000ffff137224 */ /* 0x002fc600078e001d */
[----:B------:R-:W4:Y:S04]  /*73090*/  LDL.LU R18, [R1+0x58] ;  /* 0x0000580001127983 */ /* 0x000f280000300800 */
[----:B------:R-:W2:Y:S01]  /*730a0*/  LDL.LU R29, [R1+0x50e0] ;  /* 0x0050e000011d7983 */ /* 0x000ea20000300800 */
[----:B---3--:R-:W-:Y:S03]  /*730b0*/  HMMA.16816.F32.BF16 R4, R20, R6, R8 ;  /* 0x000000061404723c */ /* 0x008fe60000041808 */
[----:B------:R-:W3:Y:S04]  /*730c0*/  LDL.LU.64 R10, [R1+0x50d8] ;  /* 0x0050d800010a7983 */ /* 0x000ee80000300a00 */
[----:B------:R-:W3:-:S15]  /*730d0*/  LDL.LU.64 R8, [R1+0x50d0] ;  /* 0x0050d00001087983 */ /* 0x000ede0000300a00 */
[----:B------:R-:W-:-:S01]  /*730e0*/  NOP ;  /* 0x0000000000007918 */ /* 0x000fc20000000000 */
        /* <DEDUP_REMOVED lines=19> */
[----:B------:R-:W2:-:S15]  /*73220*/  LDL.LU.64 R8, [R1+0x5088] ;  /* 0x0050880001087983 */ /* 0x000e9e0000300a00 */
[----:B------:R-:W-:-:S02]  /*73230*/  NOP ;  /* 0x0000000000007918 */ /* 0x000fc40000000000 */
[----:B------:R-:W-:Y:S04]  /*73240*/  STL.64 [R1+0xf0], R4 ;  /* 0x0000f00401007387 */ /* 0x000fe80000100a00 */
[----:B------:R0:W-:Y:S04]  /*73250*/  STL.64 [R1+0xf8], R6 ;  /* 0x0000f80601007387 */ /* 0x0001e80000100a00 */
[----:B0-----:R-:W3:Y:S04]  /*73260*/  LDL.LU.64 R6, [R1+0x5080] ;  /* 0x0050800001067983 */ /* 0x001ee80000300a00 */
[----:B------:R-:W3:Y:S01]  /*73270*/  LDL.LU.64 R4, [R1+0x5078] ;  /* 0x0050780001047983 */ /* 0x000ee20000300a00 */
[----:B----4-:R-:W-:Y:S03]  /*73280*/  HMMA.16816.F32.BF16 R16, R20, R26, R16 ;  /* 0x0000001a1410723c */ /* 0x010fe60000041810 */
[----:B------:R-:W-:-:S15]  /*73290*/  STL [R1+0x5060], R24 ;  /* 0x0050601801007387 */ /* 0x000fde0000100800 */
[----:B------:R-:W-:-:S05]  /*732a0*/  NOP ;  /* 0x0000000000007918 */ /* 0x000fca0000000000 */
[----:B------:R-:W-:Y:S04]  /*732b0*/  STL.64 [R1+0xe0], R16 ;  /* 0x0000e01001007387 */ /* 0x000fe80000100a00 */
[----:B------:R-:W-:Y:S04]  /*732c0*/  STL.64 [R1+0xe8], R18 ;  /* 0x0000e81201007387 */ /* 0x000fe80000100a00 */
[----:B--2---:R0:W-:Y:S04]  /*732d0*/  STL.64 [R1+0x5068], R8 ;  /* 0x0050680801007387 */ /* 0x0041e80000100a00 */
[----:B0-----:R-:W2:Y:S01]  /*732e0*/  LDL.LU R8, [R1+0x1c0] ;  /* 0x0001c00001087983 */ /* 0x001ea20000300800 */
[----:B---3--:R-:W-:-:S15]  /*732f0*/  HMMA.16816.F32.BF16 R4, R20, R10, R4 ;  /* 0x0000000a1404723c */ /* 0x008fde0000041804 */
[----:B------:R-:W-:-:S08]  /*73300*/  NOP ;  /* 0x0000000000007918 */ /* 0x000fd00000000000 */
[----:B------:R-:W-:Y:S04]  /*73310*/  STL.64 [R1+0x2f0], R4 ;  /* 0x0002f00401007387 */ /* 0x000fe80000100a00 */
[----:B------:R0:W-:Y:S04]  /*73320*/  STL.64 [R1+0x2f8], R6 ;  /* 0x0002f80601007387 */ /* 0x0001e80000100a00 */
[----:B------:R-:W2:Y:S04]  /*73330*/  LDL.LU R9, [R1+0x1c4] ;  /* 0x0001c40001097983 */ /* 0x000ea80000300800 */
[----:B------:R-:W2:Y:S04]  /*73340*/  LDL.LU R10, [R1+0x1c8] ;  /* 0x0001c800010a7983 */ /* 0x000ea80000300800 */
[----:B------:R-:W2:Y:S04]  /*73350*/  LDL.LU R11, [R1+0x1cc] ;  /* 0x0001cc00010b7983 */ /* 0x000ea80000300800 */
[----:B0-----:R-:W3:Y:S01]  /*73360*/  LDL R6, [R1+0x31b4] ;  /* 0x0031b40001067983 */ /* 0x001ee20000100800 */
[----:B------:R-:W-:-:S02]  /*73370*/  IMAD.MOV.U32 R26, RZ, RZ, R13 ;  /* 0x000000ffff1a7224 */ /* 0x000fc400078e000d */
[----:B------:R-:W-:Y:S02]  /*73380*/  IMAD.MOV.U32 R27, RZ, RZ, R12 ;  /* 0x000000ffff1b7224 */ /* 0x000fe400078e000c */
[----:B------:R-:W0:Y:S04]  /*73390*/  LDSM.16.MT88.4 R12, [R29+UR5+0x41800] ;  /* 0x041800051d0c783b */ /* 0x000e280008004200 */
[----:B0-----:R0:W-:Y:S02]  /*733a0*/  STL.64 [R1+0x4fc0], R14 ;  /* 0x004fc00e01007387 */ /* 0x0011e40000100a00 */
[----:B0-----:R-:W-:Y:S02]  /*733b0*/  IMAD.MOV.U32 R15, RZ, RZ, R25 ;  /* 0x000000ffff0f7224 */ /* 0x001fe400078e0019 */
[----:B------:R-:W-:Y:S01]  /*733c0*/  STL.64 [R1+0x4fb8], R12 ;  /* 0x004fb80c01007387 */ /* 0x000fe20000100a00 */
[----:B------:R-:W-:-:S03]  /*733d0*/  IMAD.MOV.U32 R14, RZ, RZ, R3 ;  /* 0x000000ffff0e7224 */ /* 0x000fc600078e0003 */
[----:B------:R-:W4:Y:S04]  /*733e0*/  LDL.LU R3, [R1+0x5070] ;  /* 0x0050700001037983 */ /* 0x000f280000300800 */
[----:B---3--:R-:W0:Y:S01]  /*733f0*/  LDSM.16.M88.4 R16, [R6+UR5+0x80] ;  /* 0x000080050610783b */ /* 0x008e220008000200 */
[----:B--2---:R-:W-:Y:S03]  /*73400*/  HMMA.16816.F32.BF16 R24, R20, R26, R8 ;  /* 0x0000001a1418723c */ /* 0x004fe60000041808 */
[----:B0-----:R-:W-:Y:S04]  /*73410*/  STL.64 [R1+0x30], R16 ;  /* 0x0000301001007387 */ /* 0x001fe80000100a00 */
[----:B------:R-:W-:Y:S04]  /*73420*/  STL.64 [R1+0x38], R18 ;  /* 0x0000381201007387 */ /* 0x000fe80000100a00 */
[----:B------:R-:W2:-:S12]  /*73430*/  LDL.LU.64 R8, [R1+0x5068] ;  /* 0x0050680001087983 */ /* 0x000e980000300a00 */
[----:B------:R-:W-:Y:S04]  /*73440*/  STL.64 [R1+0x2e0], R24 ;  /* 0x0002e01801007387 */ /* 0x000fe80000100a00 */
[----:B------:R-:W-:Y:S04]  /*73450*/  STL.64 [R1+0x2e8], R26 ;  /* 0x0002e81a01007387 */ /* 0x000fe80000100a00 */
[----:B------:R-:W0:Y:S04]  /*73460*/  LDSM.16.M88.4 R24, [R6+UR5+0x8080] ;  /* 0x008080050618783b */ /* 0x000e280008000200 */
[----:B------:R-:W-:Y:S04]  /*73470*/  LDSM.16.M88.4 R16, [R6+UR5+0x4080] ;  /* 0x004080050610783b */ /* 0x000fe80008000200 */
[----:B0-----:R-:W-:Y:S04]  /*73480*/  STL.64 [R1+0x10], R24 ;  /* 0x0000101801007387 */ /* 0x001fe80000100a00 */
[----:B------:R-:W-:Y:S04]  /*73490*/  STL.64 [R1+0x18], R26 ;  /* 0x0000181a01007387 */ /* 0x000fe80000100a00 */
[----:B------:R-:W0:Y:S04]  /*734a0*/  LDSM.16.M88.4 R24, [R6+UR5+0xc080] ;  /* 0x00c080050618783b */ /* 0x000e280008000200 */
[----:B0-----:R0:W-:Y:S04]  /*734b0*/  STL.64 [R1], R24 ;  /* 0x0000001801007387 */ /* 0x0011e80000100a00 */
[----:B------:R-:W-:Y:S04]  /*734c0*/  STL.64 [R1+0x8], R26 ;  /* 0x0000081a01007387 */ /* 0x000fe80000100a00 */
[----:B0-----:R-:W3:Y:S04]  /*734d0*/  LDL.LU R24, [R1+0x5060] ;  /* 0x0050600001187983 */ /* 0x001ee80000300800 */
[----:B------:R-:W4:Y:S04]  /*734e0*/  LDL R7, [R1+0x4c4] ;  /* 0x0004c40001077983 */ /* 0x000f280000100800 */
[----:B------:R-:W-:Y:S04]  /*734f0*/  STL.64 [R1+0x28], R18 ;  /* 0x0000281201007387 */ /* 0x000fe80000100a00 */
[----:B------:R2:W-:Y:S02]  /*73500*/  STL.64 [R1+0x4fb0], R16 ;  /* 0x004fb01001007387 */ /* 0x0005e40000100a00 */
[----:B--2---:R-:W-:-:S02]  /*73510*/  IMAD.MOV.U32 R17, RZ, RZ, R9 ;  /* 0x000000ffff117224 */ /* 0x004fc400078e0009 */
[----:B------:R-:W-:Y:S02]  /*73520*/  IMAD.MOV.U32 R18, RZ, RZ, R8 ;  /* 0x000000ffff127224 */ /* 0x000fe400078e0008 */
[----:B------:R-:W-:Y:S01]  /*73530*/  LDSM.16.M88.4 R8, [R6+UR5+0x14080] ;  /* 0x014080050608783b */ /* 0x000fe20008000200 */
[----:B---3--:R-:W-:-:S03]  /*73540*/  IMAD.MOV.U32 R16, RZ, RZ, R24 ;  /* 0x000000ffff107224 */ /* 0x008fc600078e0018 */
[----:B------:R-:W0:Y:S04]  /*73550*/  LDSM.16.M88.4 R24, [R6+UR5+0x10080] ;  /* 0x010080050618783b */ /* 0x000e280008000200 */
[----:B0-----:R-:W-:Y:S04]  /*73560*/  STL.64 [R1+0x4f90], R26 ;  /* 0x004f901a01007387 */ /* 0x001fe80000100a00 */
[----:B------:R-:W-:Y:S04]  /*73570*/  STL.64 [R1+0x4f88], R24 ;  /* 0x004f881801007387 */ /* 0x000fe80000100a00 */
[----:B------:R-:W0:Y:S04]  /*73580*/  LDSM.16.M88.4 R24, [R6+UR5+0x18080] ;  /* 0x018080050618783b */ /* 0x000e280008000200 */
[----:B------:R-:W-:Y:S04]  /*73590*/  STL [R1+0x4fac], R9 ;  /* 0x004fac0901007387 */ /* 0x000fe80000100800 */
[----:B------:R-:W-:Y:S04]  /*735a0*/  STL [R1+0x4e14], R10 ;  /* 0x004e140a01007387 */ /* 0x000fe80000100800 */
[----:B------:R-:W-:Y:S04]  /*735b0*/  STL [R1+0x4e10], R11 ;  /* 0x004e100b01007387 */ /* 0x000fe80000100800 */
        /* <DEDUP_REMOVED lines=9> */
[----:B0-----:R-:W-:Y:S01]  /*73650*/  STL.64 [R1+0xc0], R24 ;  /* 0x0000c01801007387 */ /* 0x001fe20000100a00 */
[----:B------:R-:W-:-:S03]  /*73660*/  IMAD.MOV.U32 R2, RZ, RZ, R24 ;  /* 0x000000ffff027224 */ /* 0x000fc600078e0018 */
[----:B------:R-:W-:Y:S01]  /*73670*/  STL.64 [R1+0xc8], R26 ;  /* 0x0000c81a01007387 */ /* 0x000fe20000100a00 */
[----:B------:R-:W-:-:S03]  /*73680*/  IMAD.MOV.U32 R28, RZ, RZ, R25 ;  /* 0x000000ffff1c7224 */ /* 0x000fc600078e0019 */
[----:B------:R-:W0:Y:S04]  /*73690*/  LDSM.16.M88.4 R24, [R6+UR5+0x28080] ;  /* 0x028080050618783b */ /* 0x000e280008000200 */
[----:B0-----:R-:W-:Y:S04]  /*736a0*/  STL.64 [R1+0xb0], R24 ;  /* 0x0000b01801007387 */ /* 0x001fe80000100a00 */
[----:B------:R-:W-:Y:S04]  /*736b0*/  STL.64 [R1+0xb8], R26 ;  /* 0x0000b81a01007387 */ /* 0x000fe80000100a00 */
[----:B------:R-:W0:Y:S01]  /*736c0*/  LDSM.16.M88.4 R24, [R6+UR5+0x2c080] ;  /* 0x02c080050618783b */ /* 0x000e220008000200 */
[----:B----4-:R-:W-:-:S07]  /*736d0*/  IMAD.MOV.U32 R19, RZ, RZ, R3 ;  /* 0x000000ffff137224 */ /* 0x010fce00078e0003 */
[----:B------:R-:W-:Y:S01]  /*736e0*/  HMMA.16816.F32.BF16 R12, R20, R14, R16 ;  /* 0x0000000e140c723c */ /* 0x000fe20000041810 */
[----:B------:R-:W-:Y:S04]  /*736f0*/  LDSM.16.M88.4 R16, [R6+UR5+0x34080] ;  /* 0x034080050610783b */ /* 0x000fe80008000200 */
[----:B0-----:R-:W-:Y:S04]  /*73700*/  STL.64 [R1+0xa0], R24 ;  /* 0x0000a01801007387 */ /* 0x001fe80000100a00 */
[----:B------:R-:W-:Y:S04]  /*73710*/  STL.64 [R1+0xa8], R26 ;  /* 0x0000a81a01007387 */ /* 0x000fe80000100a00 */
[----:B------:R-:W0:Y:S11]  /*73720*/  LDSM.16.M88.4 R24, [R6+UR5+0x30080] ;  /* 0x030080050618783b */ /* 0x000e360008000200 */
[----:B------:R-:W-:-:S02]  /*73730*/  IMAD.MOV.U32 R10, RZ, RZ, R13 ;  /* 0x000000ffff0a7224 */ /* 0x000fc400078e000d */
[----:B------:R-:W-:Y:S02]  /*73740*/  IMAD.MOV.U32 R11, RZ, RZ, R14 ;  /* 0x000000ffff0b7224 */ /* 0x000fe400078e000e */
[----:B------:R-:W-:Y:S01]  /*73750*/  IMAD.MOV.U32 R3, RZ, RZ, R15 ;  /* 0x000000ffff037224 */ /* 0x000fe200078e000f */
[----:B0-----:R-:W-:Y:S04]  /*73760*/  STL.64 [R1+0x90], R24 ;  /* 0x0000901801007387 */ /* 0x001fe80000100a00 */
[----:B------:R-:W-:Y:S04]  /*73770*/  STL.64 [R1+0x98], R26 ;  /* 0x0000981a01007387 */ /* 0x000fe80000100a00 */
[----:B------:R-:W-:Y:S04]  /*73780*/  STL [R1+0x2d0], R12 ;  /* 0x0002d00c01007387 */ /* 0x000fe80000100800 */
[----:B------:R-:W0:Y:S04]  /*73790*/  LDSM.16.M88.4 R12, [R6+UR5+0x38080] ;  /* 0x03808005060c783b */ /* 0x000e280008000200 */
[----:B------:R-:W-:Y:S04]  /*737a0*/  STL [R1+0x4e20], R10 ;  /* 0x004e200a01007387 */ /* 0x000fe80000100800 */
[----:B------:R-:W-:Y:S04]  /*737b0*/  STL [R1+0x4e1c], R11 ;  /* 0x004e1c0b01007387 */ /* 0x000fe80000100800 */
[----:B------:R-:W-:Y:S04]  /*737c0*/  STL [R1+0x4e18], R3 ;  /* 0x004e180301007387 */ /* 0x000fe80000100800 */
[----:B------:R-:W-:Y:S04]  /*737d0*/  STL.64 [R1+0x80], R16 ;  /* 0x0000801001007387 */ /* 0x000fe80000100a00 */
[----:B------:R-:W-:Y:S01]  /*737e0*/  STL.64 [R1+0x88], R18 ;  /* 0x0000881201007387 */ /* 0x000fe20000100a00 */
[----:B0-----:R-:W-:-:S03]  /*737f0*/  IMAD.MOV.U32 R9, RZ, RZ, R12 ;  /* 0x000000ffff097224 */ /* 0x001fc600078e000c */
[----:B------:R0:W-:Y:S04]  /*73800*/  STL.64 [R1+0x78], R14 ;  /* 0x0000780e01007387 */ /* 0x0001e80000100a00 */
[----:B------:R-:W-:Y:S04]  /*73810*/  STL.64 [R1+0x5058], R8 ;  /* 0x0050580801007387 */ /* 0x000fe80000100a00 */
[----:B------:R-:W1:Y:S01]  /*73820*/  LDSM.16.M88.4 R8, [R6+UR5+0x3c080] ;  /* 0x03c080050608783b */ /* 0x000e620008000200 */
[----:B------:R-:W-:-:S03]  /*73830*/  IMAD.MOV.U32 R0, RZ, RZ, R13 ;  /* 0x000000ffff007224 */ /* 0x000fc600078e000d */
[----:B------:R-:W2:Y:S04]  /*73840*/  LDSM.16.MT88.4 R4, [R7+UR5+0x41800] ;  /* 0x041800050704783b */ /* 0x000ea80008004200 */
[----:B0-----:R-:W3:Y:S04]  /*73850*/  LDL.LU R14, [R1+0x278] ;  /* 0x00027800010e7983 */ /* 0x001ee80000300800 */
[----:B-1----:R-:W-:Y:S04]  /*73860*/  STL.64 [R1+0x60], R8 ;  /* 0x0000600801007387 */ /* 0x002fe80000100a00 */
[----:B------:R-:W-:Y:S04]  /*73870*/  STL.64 [R1+0x68], R10 ;  /* 0x0000680a01007387 */ /* 0x000fe80000100a00 */
[----:B------:R-:W3:Y:S04]  /*73880*/  LDL.LU R15, [R1+0x27c] ;  /* 0x00027c00010f7983 */ /* 0x000ee80000300800 */
[----:B---3--:R0:W-:Y:S04]  /*73890*/  STL.64 [R1+0x4fd0], R14 ;  /* 0x004fd00e01007387 */ /* 0x0081e80000100a00 */
[----:B0-----:R-:W3:Y:S04]  /*738a0*/  LDL.LU R14, [R1+0x1f8] ;  /* 0x0001f800010e7983 */ /* 0x001ee80000300800 */
        /* <DEDUP_REMOVED lines=8> */
[----:B------:R-:W2:Y:S04]  /*73930*/  LDL.LU R14, [R1+0x208] ;  /* 0x00020800010e7983 */ /* 0x000ea80000300800 */
        /* <DEDUP_REMOVED lines=13> */
[----:B----4-:R-:W-:Y:S04]  /*73a10*/  STL.64 [R1+0x5018], R14 ;  /* 0x0050180e01007387 */ /* 0x010fe80000100a00 */
        /* <DEDUP_REMOVED lines=10> */
[----:B------:R-:W3:Y:S04]  /*73ac0*/  LDL.LU R8, [R1+0x2c0] ;  /* 0x0002c00001087983 */ /* 0x000ee80000300800 */
[----:B------:R-:W3:Y:S04]  /*73ad0*/  LDL.LU R9, [R1+0x2c4] ;  /* 0x0002c40001097983 */ /* 0x000ee80000300800 */
[----:B------:R-:W3:Y:S04]  /*73ae0*/  LDL.LU R10, [R1+0x2c8] ;  /* 0x0002c800010a7983 */ /* 0x000ee80000300800 */
[----:B------:R-:W3:Y:S04]  /*73af0*/  LDL.LU R11, [R1+0x2cc] ;  /* 0x0002cc00010b7983 */ /* 0x000ee80000300800 */
[----:B--2---:R0:W-:Y:S04]  /*73b00*/  STL.64 [R1+0x5050], R26 ;  /* 0x0050501a01007387 */ /* 0x0041e80000100a00 */
[----:B0-----:R-:W2:Y:S04]  /*73b10*/  LDL.LU R26, [R1+0x258] ;  /* 0x00025800011a7983 */ /* 0x001ea80000300800 */
[----:B------:R-:W2:Y:S04]  /*73b20*/  LDL.LU R27, [R1+0x25c] ;  /* 0x00025c00011b7983 */ /* 0x000ea80000300800 */
[----:B----4-:R0:W-:Y:S04]  /*73b30*/  STL.64 [R1+0x5030], R14 ;  /* 0x0050300e01007387 */ /* 0x0101e80000100a00 */
[----:B------:R-:W4:Y:S04]  /*73b40*/  LDL.LU R12, [R1+0x2a0] ;  /* 0x0002a000010c7983 */ /* 0x000f280000300800 */
[----:B------:R-:W4:Y:S04]  /*73b50*/  LDL.LU R13, [R1+0x2a4] ;  /* 0x0002a400010d7983 */ /* 0x000f280000300800 */
[----:B0-----:R-:W3:Y:S04]  /*73b60*/  LDL.LU R14, [R1+0x2a8] ;  /* 0x0002a800010e7983 */ /* 0x001ee80000300800 */
[----:B------:R-:W3:Y:S04]  /*73b70*/  LDL.LU R15, [R1+0x2ac] ;  /* 0x0002ac00010f7983 */ /* 0x000ee80000300800 */
[----:B---3--:R-:W-:Y:S04]  /*73b80*/  STL.64 [R1+0x5048], R14 ;  /* 0x0050480e01007387 */ /* 0x008fe80000100a00 */
[----:B----4-:R0:W-:Y:S04]  /*73b90*/  STL.64 [R1+0x5040], R12 ;  /* 0x0050400c01007387 */ /* 0x0101e80000100a00 */
[----:B0-----:R-:W3:Y:S04]  /*73ba0*/  LDL.LU R12, [R1+0x2b0] ;  /* 0x0002b000010c7983 */ /* 0x001ee80000300800 */
[----:B------:R-:W3:Y:S04]  /*73bb0*/  LDL.LU R13, [R1+0x2b4] ;  /* 0x0002b400010d7983 */ /* 0x000ee80000300800 */
[----:B------:R-:W3:Y:S04]  /*73bc0*/  LDL.LU R14, [R1+0x2b8] ;  /* 0x0002b800010e7983 */ /* 0x000ee80000300800 */
[----:B------:R-:W3:Y:S04]  /*73bd0*/  LDL.LU R15, [R1+0x2bc] ;  /* 0x0002bc00010f7983 */ /* 0x000ee80000300800 */
[----:B------:R-:W-:Y:S04]  /*73be0*/  STL.64 [R1+0x5010], R18 ;  /* 0x0050101201007387 */ /* 0x000fe80000100a00 */
[----:B------:R0:W-:Y:S04]  /*73bf0*/  STL.64 [R1+0x5008], R16 ;  /* 0x0050081001007387 */ /* 0x0001e80000100a00 */
[----:B0-----:R-:W4:Y:S04]  /*73c00*/  LDL.LU R16, [R1+0x280] ;  /* 0x0002800001107983 */ /* 0x001f280000300800 */
[----:B------:R-:W4:Y:S04]  /*73c10*/  LDL.LU R17, [R1+0x284] ;  /* 0x0002840001117983 */ /* 0x000f280000300800 */
[----:B------:R-:W3:Y:S04]  /*73c20*/  LDL.LU R18, [R1+0x288] ;  /* 0x0002880001127983 */ /* 0x000ee80000300800 */
[----:B------:R-:W3:Y:S01]  /*73c30*/  LDL.LU R19, [R1+0x28c] ;  /* 0x00028c0001137983 */ /* 0x000ee20000300800 */
[----:B--2---:R-:W-:-:S15]  /*73c40*/  HMMA.16816.F32.BF16 R24, R20, R26, R8 ;  /* 0x0000001a1418723c */ /* 0x004fde0000041808 */
[----:B------:R-:W-:-:S09]  /*73c50*/  NOP ;  /* 0x0000000000007918 */ /* 0x000fd20000000000 */
[----:B------:R-:W-:Y:S01]  /*73c60*/  IMAD.MOV.U32 R3, RZ, RZ, R26 ;  /* 0x000000ffff037224 */ /* 0x000fe200078e001a */
[----:B---3--:R-:W-:Y:S04]  /*73c70*/  STL.64 [R1+0x5028], R18 ;  /* 0x0050281201007387 */ /* 0x008fe80000100a00 */
[----:B----4-:R0:W-:Y:S04]  /*73c80*/  STL.64 [R1+0x5020], R16 ;  /* 0x0050201001007387 */ /* 0x0101e80000100a00 */
        /* <DEDUP_REMOVED lines=8> */
[----:B------:R-:W3:Y:S04]  /*73d10*/  LDL.LU R6, [R1+0x188] ;  /* 0x0001880001067983 */ /* 0x000ee80000300800 */
[----:B------:R-:W3:Y:S04]  /*73d20*/  LDL.LU R7, [R1+0x18c] ;  /* 0x00018c0001077983 */ /* 0x000ee80000300800 */
[----:B------:R-:W4:Y:S04]  /*73d30*/  LDL.LU.64 R8, [R1+0x5058] ;  /* 0x0050580001087983 */ /* 0x000f280000300a00 */
[----:B------:R0:W-:Y:S04]  /*73d40*/  STL [R1+0x2cc], R27 ;  /* 0x0002cc1b01007387 */ /* 0x0001e80000100800 */
[----:B0-----:R-:W2:Y:S01]  /*73d50*/  LDL.LU.64 R26, [R1+0x5050] ;  /* 0x00505000011a7983 */ /* 0x001ea20000300a00 */
[----:B------:R-:W-:-:S02]  /*73d60*/  IMAD.MOV.U32 R10, RZ, RZ, R24 ;  /* 0x000000ffff0a7224 */ /* 0x000fc400078e0018 */
[----:B------:R-:W-:-:S03]  /*73d70*/  IMAD.MOV.U32 R11, RZ, RZ, R25 ;  /* 0x000000ffff0b7224 */ /* 0x000fc600078e0019 */
        /* <DEDUP_REMOVED lines=11> */
[----:B------:R-:W2:-:S15]  /*73e30*/  LDL.LU.64 R14, [R1+0x5030] ;  /* 0x00503000010e7983 */ /* 0x000e9e0000300a00 */
[----:B------:R-:W-:-:S06]  /*73e40*/  NOP ;  /* 0x0000000000007918 */ /* 0x000fcc0000000000 */
[----:B------:R0:W-:Y:S01]  /*73e50*/  STL.64 [R1+0x2a8], R26 ;  /* 0x0002a81a01007387 */ /* 0x0001e20000100a00 */
[----:B------:R-:W-:Y:S02]  /*73e60*/  IMAD.MOV.U32 R11, RZ, RZ, R24 ;  /* 0x000000ffff0b7224 */ /* 0x000fe400078e0018 */
[----:B------:R-:W-:Y:S01]  /*73e70*/  IMAD.MOV.U32 R3, RZ, RZ, R25 ;  /* 0x000000ffff037224 */ /* 0x000fe200078e0019 */
[----:B------:R-:W3:Y:S04]  /*73e80*/  LDL.LU R24, [R1+0x330] ;  /* 0x0003300001187983 */ /* 0x000ee80000300800 */
[----:B------:R-:W3:Y:S04]  /*73e90*/  LDL.LU R25, [R1+0x334] ;  /* 0x0003340001197983 */ /* 0x000ee80000300800 */
[----:B0-----:R-:W4:Y:S04]  /*73ea0*/  LDL.LU R26, [R1+0x338] ;  /* 0x00033800011a7983 */ /* 0x001f280000300800 */
[----:B------:R-:W4:Y:S01]  /*73eb0*/  LDL.LU R27, [R1+0x33c] ;  /* 0x00033c00011b7983 */ /* 0x000f220000300800 */
[C---:B--2---:R-:W-:Y:S03]  /*73ec0*/  HMMA.16816.F32.BF16 R12, R20.reuse, R14, R16 ;  /* 0x0000000e140c723c */ /* 0x044fe60000041810 */
[----:B----4-:R-:W-:Y:S04]  /*73ed0*/  STL.64 [R1+0x4fa0], R26 ;  /* 0x004fa01a01007387 */ /* 0x010fe80000100a00 */
[----:B---3--:R0:W-:Y:S04]  /*73ee0*/  STL.64 [R1+0x4f98], R24 ;  /* 0x004f981801007387 */ /* 0x0081e80000100a00 */
[----:B0-----:R-:W2:Y:S04]  /*73ef0*/  LDL.LU.64 R24, [R1+0x10] ;  /* 0x0000100001187983 */ /* 0x001ea80000300a00 */
[----:B------:R-:W-:Y:S04]  /*73f00*/  STL [R1+0x4e34], R11 ;  /* 0x004e340b01007387 */ /* 0x000fe80000100800 */
[----:B------:R-:W-:Y:S04]  /*73f10*/  STL [R1+0x4e30], R3 ;  /* 0x004e300301007387 */ /* 0x000fe80000100800 */
[----:B------:R-:W3:Y:S04]  /*73f20*/  LDL.LU.64 R18, [R1+0x5028] ;  /* 0x0050280001127983 */ /* 0x000ee80000300a00 */
[----:B------:R-:W3:Y:S04]  /*73f30*/  LDL.LU.64 R16, [R1+0x5020] ;  /* 0x0050200001107983 */ /* 0x000ee80000300a00 */
        /* <DEDUP_REMOVED lines=26> */
[----:B------:R-:W3:Y:S04]  /*740e0*/  LDL.LU.64 R14, [R1+0x4fc0] ;  /* 0x004fc000010e7983 */ /* 0x000ee80000300a00 */
[----:B------:R-:W3:-:S13]  /*740f0*/  LDL.LU.64 R12, [R1+0x4fb8] ;  /* 0x004fb800010c7983 */ /* 0x000eda0000300a00 */
[----:B------:R0:W-:Y:S04]  /*74100*/  STL.64 [R1+0x230], R20 ;  /* 0x0002301401007387 */ /* 0x0001e80000100a00 */
[----:B------:R1:W-:Y:S04]  /*74110*/  STL.64 [R1+0x238], R22 ;  /* 0x0002381601007387 */ /* 0x0003e80000100a00 */
[----:B0-----:R-:W3:Y:S04]  /*74120*/  LDL.LU R20, [R1+0x190] ;  /* 0x0001900001147983 */ /* 0x001ee80000300800 */
[----:B------:R-:W3:Y:S04]  /*74130*/  LDL.LU R21, [R1+0x194] ;  /* 0x0001940001157983 */ /* 0x000ee80000300800 */
[----:B-1----:R-:W3:Y:S04]  /*74140*/  LDL.LU R22, [R1+0x198] ;  /* 0x0001980001167983 */ /* 0x002ee80000300800 */
[----:B------:R-:W3:Y:S02]  /*74150*/  LDL.LU R23, [R1+0x19c] ;  /* 0x00019c0001177983 */ /* 0x000ee40000300800 */
[----:B---3--:R-:W-:-:S15]  /*74160*/  HMMA.16816.F32.BF16 R20, R12, R16, R20 ;  /* 0x000000100c14723c */ /* 0x008fde0000041814 */
[----:B------:R-:W-:-:S08]  /*74170*/  NOP ;  /* 0x0000000000007918 */ /* 0x000fd00000000000 */
[----:B------:R0:W-:Y:S04]  /*74180*/  STL.64 [R1+0x220], R20 ;  /* 0x0002201401007387 */ /* 0x0001e80000100a00 */
[----:B------:R-:W-:Y:S01]  /*74190*/  STL.64 [R1+0x228], R22 ;  /* 0x0002281601007387 */ /* 0x000fe20000100a00 */
[----:B0-----:R-:W-:Y:S02]  /*741a0*/  IMAD.MOV.U32 R21, RZ, RZ, R16 ;  /* 0x000000ffff157224 */ /* 0x001fe400078e0010 */
[----:B------:R-:W-:Y:S02]  /*741b0*/  IMAD.MOV.U32 R20, RZ, RZ, R17 ;  /* 0x000000ffff147224 */ /* 0x000fe400078e0011 */
[----:B------:R-:W3:Y:S04]  /*741c0*/  LDL.LU.64 R16, [R1+0x4fb0] ;  /* 0x004fb00001107983 */ /* 0x000ee80000300a00 */
[----:B------:R0:W-:Y:S04]  /*741d0*/  STL.64 [R1+0x4f00], R20 ;  /* 0x004f001401007387 */ /* 0x0001e80000100a00 */
[----:B0-----:R-:W4:Y:S04]  /*741e0*/  LDL.LU R20, [R1+0x320] ;  /* 0x0003200001147983 */ /* 0x001f280000300800 */
[----:B------:R-:W4:Y:S04]  /*741f0*/  LDL.LU R21, [R1+0x324] ;  /* 0x0003240001157983 */ /* 0x000f280000300800 */
[----:B------:R-:W4:Y:S04]  /*74200*/  LDL.LU R22, [R1+0x328] ;  /* 0x0003280001167983 */ /* 0x000f280000300800 */
[----:B------:R-:W4:Y:S01]  /*74210*/  LDL.LU R23, [R1+0x32c] ;  /* 0x00032c0001177983 */ /* 0x000f220000300800 */
[----:B---3--:R-:W-:-:S15]  /*74220*/  HMMA.16816.F32.BF16 R4, R12, R16, R4 ;  /* 0x000000100c04723c */ /* 0x008fde0000041804 */
[----:B------:R-:W-:-:S08]  /*74230*/  NOP ;  /* 0x0000000000007918 */ /* 0x000fd00000000000 */
[----:B------:R0:W-:Y:S04]  /*74240*/  STL.64 [R1+0x210], R4 ;  /* 0x0002100401007387 */ /* 0x0001e80000100a00 */
[----:B------:R-:W-:Y:S01]  /*74250*/  STL.64 [R1+0x218], R6 ;  /* 0x0002180601007387 */ /* 0x000fe20000100a00 */
[----:B0-----:R-:W-:Y:S02]  /*74260*/  IMAD.MOV.U32 R4, RZ, RZ, R17 ;  /* 0x000000ffff047224 */ /* 0x001fe400078e0011 */
[----:B------:R-:W-:Y:S02]  /*74270*/  IMAD.MOV.U32 R5, RZ, RZ, R16 ;  /* 0x000000ffff057224 */ /* 0x000fe400078e0010 */
[----:B------:R-:W0:Y:S04]  /*74280*/  LDSM.16.MT88.4 R16, [R29+UR5+0x41c00] ;  /* 0x041c00051d10783b */ /* 0x000e280008004200 */
[----:B------:R1:W-:Y:S04]  /*74290*/  STL [R1+0x4f0c], R4 ;  /* 0x004f0c0401007387 */ /* 0x0003e80000100800 */
[----:B------:R3:W-:Y:S04]  /*742a0*/  STL [R1+0x4f08], R5 ;  /* 0x004f080501007387 */ /* 0x0007e80000100800 */
[----:B-1----:R-:W2:Y:S04]  /*742b0*/  LDL.LU R4, [R1+0x340] ;  /* 0x0003400001047983 */ /* 0x002ea80000300800 */
[----:B---3--:R-:W2:Y:S04]  /*742c0*/  LDL.LU R5, [R1+0x344] ;  /* 0x0003440001057983 */ /* 0x008ea80000300800 */
[----:B------:R-:W2:Y:S04]  /*742d0*/  LDL.LU R6, [R1+0x348] ;  /* 0x0003480001067983 */ /* 0x000ea80000300800 */
[----:B------:R-:W2:Y:S04]  /*742e0*/  LDL.LU R7, [R1+0x34c] ;  /* 0x00034c0001077983 */ /* 0x000ea80000300800 */
[----:B0-----:R-:W-:Y:S04]  /*742f0*/  STL.64 [R1+0x4d48], R18 ;  /* 0x004d481201007387 */ /* 0x001fe80000100a00 */
[----:B------:R0:W-:Y:S02]  /*74300*/  STL.64 [R1+0x4d40], R16 ;  /* 0x004d401001007387 */ /* 0x0001e40000100a00 */
[----:B0-----:R-:W-:-:S02]  /*74310*/  IMAD.MOV.U32 R16, RZ, RZ, R9 ;  /* 0x000000ffff107224 */ /* 0x001fc400078e0009 */
[----:B------:R-:W-:Y:S01]  /*74320*/  IMAD.MOV.U32 R17, RZ, RZ, R0 ;  /* 0x000000ffff117224 */ /* 0x000fe200078e0000 */
[----:B------:R-:W3:Y:S04]  /*74330*/  LDL.LU R9, [R1+0x4fac] ;  /* 0x004fac0001097983 */ /* 0x000ee80000300800 */
[----:B------:R-:W3:Y:S04]  /*74340*/  LDL.LU R0, [R1+0x4fa8] ;  /* 0x004fa80001007983 */ /* 0x000ee80000300800 */
[----:B------:R0:W-:Y:S04]  /*74350*/  STL.64 [R1+0x4f10], R16 ;  /* 0x004f101001007387 */ /* 0x0001e80000100a00 */
[----:B0-----:R-:W4:Y:S04]  /*74360*/  LDL.LU.64 R16, [R1] ;  /* 0x0000000001107983 */ /* 0x001f280000300a00 */
[----:B------:R-:W-:Y:S01]  /*74370*/  STL [R1+0x4b88], R29 ;  /* 0x004b881d01007387 */ /* 0x000fe20000100800 */
[----:B--2---:R-:W-:-:S15]  /*74380*/  HMMA.16816.F32.BF16 R4, R12, R24, R4 ;  /* 0x000000180c04723c */ /* 0x004fde0000041804 */
[----:B------:R-:W-:-:S08]  /*74390*/  NOP ;  /* 0x0000000000007918 */ /* 0x000fd00000000000 */
[----:B------:R-:W-:Y:S04]  /*743a0*/  STL.64 [R1+0x200], R4 ;  /* 0x0002000401007387 */ /* 0x000fe80000100a00 */
[----:B------:R0:W-:Y:S04]  /*743b0*/  STL.64 [R1+0x208], R6 ;  /* 0x0002080601007387 */ /* 0x0001e80000100a00 */
[----:B------:R-:W4:Y:S01]  /*743c0*/  LDL.LU.64 R26, [R1+0x4fa0] ;  /* 0x004fa000011a7983 */ /* 0x000f220000300a00 */
[----:B0-----:R-:W-:Y:S02]  /*743d0*/  IMAD.MOV.U32 R7, RZ, RZ, R24 ;  /* 0x000000ffff077224 */ /* 0x001fe400078e0018 */
[----:B------:R-:W-:-:S02]  /*743e0*/  IMAD.MOV.U32 R6, RZ, RZ, R25 ;  /* 0x000000ffff067224 */ /* 0x000fc400078e0019 */
[----:B------:R-:W4:Y:S02]  /*743f0*/  LDL.LU.64 R24, [R1+0x4f98] ;  /* 0x004f980001187983 */ /* 0x000f240000300a00 */
[----:B----4-:R-:W-:-:S15]  /*74400*/  HMMA.16816.F32.BF16 R24, R12, R16, R24 ;  /* 0x000000100c18723c */ /* 0x010fde0000041818 */
[----:B------:R-:W-:-:S08]  /*74410*/  NOP ;  /* 0x0000000000007918 */ /* 0x000fd00000000000 */
[----:B------:R-:W-:Y:S04]  /*74420*/  STL.64 [R1+0x1f0], R24 ;  /* 0x0001f01801007387 */ /* 0x000fe80000100a00 */
[----:B------:R0:W-:Y:S04]  /*74430*/  STL.64 [R1+0x1f8], R26 ;  /* 0x0001f81a01007387 */ /* 0x0001e80000100a00 */
[----:B0-----:R-:W2:Y:S04]  /*74440*/  LDL.LU.64 R26, [R1+0x4f90] ;  /* 0x004f9000011a7983 */ /* 0x001ea80000300a00 */
[----:B------:R-:W4:Y:S01]  /*74450*/  LDL.LU.64 R24, [R1+0x4f88] ;  /* 0x004f880001187983 */ /* 0x000f220000300a00 */
[----:B------:R-:W-:-:S02]  /*74460*/  IMAD.MOV.U32 R4, RZ, RZ, R16 ;  /* 0x000000ffff047224 */ /* 0x000fc400078e0010 */
[----:B------:R-:W-:Y:S01]  /*74470*/  IMAD.MOV.U32 R5, RZ, RZ, R17 ;  /* 0x000000ffff057224 */ /* 0x000fe200078e0011 */
[----:B------:R-:W-:Y:S04]  /*74480*/  STL.64 [R1+0x4f20], R6 ;  /* 0x004f200601007387 */ /* 0x000fe80000100a00 */
[----:B------:R0:W-:Y:S02]  /*74490*/  STL.64 [R1+0x4f18], R4 ;  /* 0x004f180401007387 */ /* 0x0001e40000100a00 */
[----:B0-----:R-:W-:Y:S02]  /*744a0*/  IMAD.MOV.U32 R4, RZ, RZ, R2 ;  /* 0x000000ffff047224 */ /* 0x001fe400078e0002 */
[----:B------:R-:W-:Y:S01]  /*744b0*/  IMAD.MOV.U32 R5, RZ, RZ, R28 ;  /* 0x000000ffff057224 */ /* 0x000fe200078e001c */
[----:B------:R-:W2:Y:S01]  /*744c0*/  LDL.LU R2, [R1+0x4f84] ;  /* 0x004f840001027983 */ /* 0x000ea20000300800 */
[----:B----4-:R-:W-:-:S15]  /*744d0*/  HMMA.16816.F32.BF16 R16, R12, R24, R20 ;  /* 0x000000180c10723c */ /* 0x010fde0000041814 */
[----:B------:R-:W-:-:S08]  /*744e0*/  NOP ;  /* 0x0000000000007918 */ /* 0x000fd00000000000 */
[----:B------:R-:W-:Y:S04]  /*744f0*/  STL.64 [R1+0x1e0], R16 ;  /* 0x0001e01001007387 */ /* 0x000fe80000100a00 */
[----:B------:R-:W-:Y:S04]  /*74500*/  STL.64 [R1+0x1e8], R18 ;  /* 0x0001e81201007387 */ /* 0x000fe80000100a00 */
[----:B------:R-:W4:Y:S04]  /*74510*/  LDL.LU R28, [R1+0x4f80] ;  /* 0x004f8000011c7983 */ /* 0x000f280000300800 */
[----:B------:R0:W-:Y:S04]  /*74520*/  STL.64 [R1+0x4f38], R4 ;  /* 0x004f380401007387 */ /* 0x0001e80000100a00 */
[----:B0-----:R-:W3:Y:S04]  /*74530*/  LDL.LU R4, [R1+0x300] ;  /* 0x0003000001047983 */ /* 0x001ee80000300800 */
[----:B------:R-:W3:Y:S04]  /*74540*/  LDL.LU R5, [R1+0x304] ;  /* 0x0003040001057983 */ /* 0x000ee80000300800 */
[----:B------:R-:W2:Y:S04]  /*74550*/  LDL.LU R6, [R1+0x308] ;  /* 0x0003080001067983 */ /* 0x000ea80000300800 */
[----:B------:R-:W2:Y:S04]  /*74560*/  LDL.LU R7, [R1+0x30c] ;  /* 0x00030c0001077983 */ /* 0x000ea80000300800 */
[----:B------:R-:W4:Y:S04]  /*74570*/  LDL.LU R20, [R1+0x1d0] ;  /* 0x0001d00001147983 */ /* 0x000f280000300800 */
[----:B------:R-:W4:Y:S04]  /*74580*/  LDL.LU R21, [R1+0x1d4] ;  /* 0x0001d40001157983 */ /* 0x000f280000300800 */
[----:B------:R-:W4:Y:S04]  /*74590*/  LDL.LU R22, [R1+0x1d8] ;  /* 0x0001d80001167983 */ /* 0x000f280000300800 */
[----:B------:R-:W4:Y:S04]  /*745a0*/  LDL.LU R23, [R1+0x1dc] ;  /* 0x0001dc0001177983 */ /* 0x000f280000300800 */
[----:B--2---:R-:W-:Y:S04]  /*745b0*/  STL.64 [R1+0x4f58], R6 ;  /* 0x004f580601007387 */ /* 0x004fe80000100a00 */
[----:B---3--:R0:W-:Y:S04]  /*745c0*/  STL.64 [R1+0x4f50], R4 ;  /* 0x004f500401007387 */ /* 0x0081e80000100a00 */
[----:B0-----:R-:W2:Y:S04]  /*745d0*/  LDL.64 R4, [R1+0x40] ;  /* 0x0000400001047983 */ /* 0x001ea80000100a00 */
        /* <DEDUP_REMOVED lines=17> */
[----:B0-----:R-:W3:Y:S04]  /*746f0*/  LDL.LU.64 R16, [R1+0xd0] ;  /* 0x0000d00001107983 */ /* 0x001ee80000300a00 */
[----:B---3--:R0:W-:Y:S04]  /*74700*/  STL.64 [R1+0x4f60], R16 ;  /* 0x004f601001007387 */ /* 0x0081e80000100a00 */
[----:B0-----:R-:W3:Y:S04]  /*74710*/  LDL.LU R16, [R1+0x1b0] ;  /* 0x0001b00001107983 */ /* 0x001ee80000300800 */
[----:B------:R-:W3:Y:S04]  /*74720*/  LDL.LU R17, [R1+0x1b4] ;  /* 0x0001b40001117983 */ /* 0x000ee80000300800 */
[----:B------:R-:W4:Y:S04]  /*74730*/  LDL.LU R18, [R1+0x1b8] ;  /* 0x0001b80001127983 */ /* 0x000f280000300800 */
[----:B------:R-:W4:Y:S01]  /*74740*/  LDL.LU R19, [R1+0x1bc] ;  /* 0x0001bc0001137983 */ /* 0x000f220000300800 */
[C---:B------:R-:W-:Y:S03]  /*74750*/  HMMA.16816.F32.BF16 R20, R12.reuse, R8, R20 ;  /* 0x000000080c14723c */ /* 0x040fe60000041814 */
[----:B----4-:R-:W-:Y:S04]  /*74760*/  STL.64 [R1+0x4f78], R18 ;  /* 0x004f781201007387 */ /* 0x010fe80000100a00 */
[----:B---3--:R0:W-:Y:S04]  /*74770*/  STL.64 [R1+0x4f70], R16 ;  /* 0x004f701001007387 */ /* 0x0081e80000100a00 */
[----:B0-----:R-:W2:Y:S04]  /*74780*/  LDL.64 R16, [R1+0x50] ;  /* 0x0000500001107983 */ /* 0x001ea80000100a00 */
[----:B------:R-:W-:Y:S04]  /*74790*/  STL.64 [R1+0x4e60], R26 ;  /* 0x004e601a01007387 */ /* 0x000fe80000100a00 */
[----:B------:R0:W-:Y:S04]  /*747a0*/  STL.64 [R1+0x4e58], R24 ;  /* 0x004e581801007387 */ /* 0x0001e80000100a00 */
[----:B0-----:R-:W3:Y:S04]  /*747b0*/  LDL.LU.64 R24, [R1+0xb0] ;  /* 0x0000b00001187983 */ /* 0x001ee80000300a00 */
[----:B------:R0:W-:Y:S04]  /*747c0*/  STL.64 [R1+0x1d0], R20 ;  /* 0x0001d01401007387 */ /* 0x0001e80000100a00 */
[----:B------:R-:W-:Y:S04]  /*747d0*/  STL.64 [R1+0x1d8], R22 ;  /* 0x0001d81601007387 */ /* 0x000fe80000100a00 */
[----:B0-----:R-:W4:Y:S04]  /*747e0*/  LDL.LU R20, [R1+0x150] ;  /* 0x0001500001147983 */ /* 0x001f280000300800 */
[----:B------:R-:W3:Y:S01]  /*747f0*/  LDL.LU.64 R18, [R1+0x4f78] ;  /* 0x004f780001127983 */ /* 0x000ee20000300a00 */
[----:B--2---:R-:W-:Y:S06]  /*74800*/  HMMA.16816.F32.BF16 R4, R12, R16, R4 ;  /* 0x000000100c04723c */ /* 0x004fec0000041804 */
[----:B------:R-:W-:-:S02]  /*74810*/  IMAD.MOV.U32 R10, RZ, RZ, R17 ;  /* 0x000000ffff0a7224 */ /* 0x000fc400078e0011 */
[----:B------:R-:W3:-:S15]  /*74820*/  LDL.LU.64 R16, [R1+0x4f70] ;  /* 0x004f700001107983 */ /* 0x000ede0000300a00 */
[----:B------:R0:W-:Y:S04]  /*74830*/  STL.64 [R1+0x1c0], R4 ;  /* 0x0001c00401007387 */ /* 0x0001e80000100a00 */
[----:B0-----:R-:W3:Y:S01]  /*74840*/  LDL.LU.64 R4, [R1+0x4f68] ;  /* 0x004f680001047983 */ /* 0x001ee20000300a00 */
[----:B------:R-:W-:Y:S02]  /*74850*/  IMAD.MOV.U32 R23, RZ, RZ, R0 ;  /* 0x000000ffff177224 */ /* 0x000fe400078e0000 */
[----:B------:R-:W-:Y:S02]  /*74860*/  IMAD.MOV.U32 R22, RZ, RZ, R2 ;  /* 0x000000ffff167224 */ /* 0x000fe400078e0002 */
[----:B------:R-:W-:Y:S02]  /*74870*/  IMAD.MOV.U32 R0, RZ, RZ, R7 ;  /* 0x000000ffff007224 */ /* 0x000fe400078e0007 */
[----:B------:R-:W-:Y:S01]  /*74880*/  IMAD.MOV.U32 R2, RZ, RZ, R6 ;  /* 0x000000ffff027224 */ /* 0x000fe200078e0006 */
[----:B------:R-:W-:Y:S04]  /*74890*/  STL [R1+0x4e38], R10 ;  /* 0x004e380a01007387 */ /* 0x000fe80000100800 */
[----:B------:R-:W-:Y:S04]  /*748a0*/  STL [R1+0x4d3c], R0 ;  /* 0x004d3c0001007387 */ /* 0x000fe80000100800 */
[----:B------:R-:W-:Y:S01]  /*748b0*/  STL [R1+0x4d38], R2 ;  /* 0x004d380201007387 */ /* 0x000fe20000100800 */
[----:B---3--:R-:W-:Y:S06]  /*748c0*/  HMMA.16816.F32.BF16 R16, R12, R4, R16 ;  /* 0x000000040c10723c */ /* 0x008fec0000041810 */
[----:B------:R-:W-:-:S15]  /*748d0*/  IMAD.MOV.U32 R3, RZ, RZ, R4 ;  /* 0x000000ffff037224 */ /* 0x000fde00078e0004 */
[----:B------:R-:W-:-:S02]  /*748e0*/  NOP ;  /* 0x0000000000007918 */ /* 0x000fc40000000000 */
[----:B------:R0:W-:Y:S04]  /*748f0*/  STL.64 [R1+0x1b0], R16 ;  /* 0x0001b01001007387 */ /* 0x0001e80000100a00 */
[----:B------:R1:W-:Y:S04]  /*74900*/  STL.64 [R1+0x1b8], R18 ;  /* 0x0001b81201007387 */ /* 0x0003e80000100a00 */
[----:B0-----:R-:W2:Y:S04]  /*74910*/  LDL.LU.64 R16, [R1+0x4f60] ;  /* 0x004f600001107983 */ /* 0x001ea80000300a00 */
[----:B------:R-:W2:Y:S04]  /*74920*/  LDL.LU.64 R6, [R1+0x4f58] ;  /* 0x004f580001067983 */ /* 0x000ea80000300a00 */
[----:B------:R-:W2:Y:S04]  /*74930*/  LDL.LU.64 R4, [R1+0x4f50] ;  /* 0x004f500001047983 */ /* 0x000ea80000300a00 */
[----:B------:R-:W-:Y:S04]  /*74940*/  STL [R1+0x4e3c], R3 ;  /* 0x004e3c0301007387 */ /* 0x000fe80000100800 */
[----:B-1----:R-:W3:Y:S01]  /*74950*/  LDL.LU.64 R18, [R1+0x4f48] ;  /* 0x004f480001127983 */ /* 0x002ee20000300a00 */
[----:B--2---:R-:W-:Y:S06]  /*74960*/  HMMA.16816.F32.BF16 R4, R12, R16, R4 ;  /* 0x000000100c04723c */ /* 0x004fec0000041804 */
[----:B------:R-:W-:-:S02]  /*74970*/  IMAD.MOV.U32 R10, RZ, RZ, R16 ;  /* 0x000000ffff0a7224 */ /* 0x000fc400078e0010 */
[----:B------:R-:W-:Y:S02]  /*74980*/  IMAD.MOV.U32 R11, RZ, RZ, R17 ;  /* 0x000000ffff0b7224 */ /* 0x000fe400078e0011 */
[----:B------:R-:W3:-:S13]  /*74990*/  LDL.LU.64 R16, [R1+0x4f40] ;  /* 0x004f400001107983 */ /* 0x000eda0000300a00 */
[----:B------:R0:W-:Y:S04]  /*749a0*/  STL.64 [R1+0x1a0], R4 ;  /* 0x0001a00401007387 */ /* 0x0001e80000100a00 */
[----:B0-----:R-:W3:Y:S01]  /*749b0*/  LDL.LU.64 R4, [R1+0x4f38] ;  /* 0x004f380001047983 */ /* 0x001ee20000300a00 */
[----:B------:R-:W-:Y:S02]  /*749c0*/  IMAD.MOV.U32 R2, RZ, RZ, R7 ;  /* 0x000000ffff027224 */ /* 0x000fe400078e0007 */
[----:B------:R-:W-:-:S03]  /*749d0*/  IMAD.MOV.U32 R0, RZ, RZ, R6 ;  /* 0x000000ffff007224 */ /* 0x000fc600078e0006 */
[----:B------:R-:W-:Y:S04]  /*749e0*/  STL [R1+0x4e4c], R2 ;  /* 0x004e4c0201007387 */ /* 0x000fe80000100800 */
[----:B------:R-:W-:Y:S04]  /*749f0*/  STL [R1+0x4e48], R0 ;  /* 0x004e480001007387 */ /* 0x000fe80000100800 */
[----:B------:R-:W-:Y:S04]  /*74a00*/  STL [R1+0x4e44], R11 ;  /* 0x004e440b01007387 */ /* 0x000fe80000100800 */
[----:B------:R-:W-:Y:S01]  /*74a10*/  STL [R1+0x4e40], R10 ;  /* 0x004e400a01007387 */ /* 0x000fe20000100800 */
[----:B---3--:R-:W-:Y:S03]  /*74a20*/  HMMA.16816.F32.BF16 R4, R12, R4, R16 ;  /* 0x000000040c04723c */ /* 0x008fe60000041810 */
[----:B------:R-:W2:Y:S04]  /*74a30*/  LDL.LU.64 R18, [R1+0x4f30] ;  /* 0x004f300001127983 */ /* 0x000ea80000300a00 */
[----:B------:R-:W2:Y:S01]  /*74a40*/  LDL.LU.64 R16, [R1+0x4f28] ;  /* 0x004f280001107983 */ /* 0x000ea20000300a00 */
[----:B------:R-:W-:-:S15]  /*74a50*/  IMAD.MOV.U32 R21, RZ, RZ, R28 ;  /* 0x000000ffff157224 */ /* 0x000fde00078e001c */
[----:B------:R-:W-:-:S01]  /*74a60*/  NOP ;  /* 0x0000000000007918 */ /* 0x000fc20000000000 */
[----:B------:R-:W-:Y:S01]  /*74a70*/  IMAD.MOV.U32 R29, RZ, RZ, R6 ;  /* 0x000000ffff1d7224 */ /* 0x000fe200078e0006 */
[----:B------:R0:W-:Y:S01]  /*74a80*/  STL.64 [R1+0x190], R4 ;  /* 0x0001900401007387 */ /* 0x0001e20000100a00 */
[----:B------:R-:W-:-:S03]  /*74a90*/  IMAD.MOV.U32 R28, RZ, RZ, R7 ;  /* 0x000000ffff1c7224 */ /* 0x000fc600078e0007 */
[----:B------:R-:W3:Y:S04]  /*74aa0*/  LDL.LU.64 R6, [R1+0x4f20] ;  /* 0x004f200001067983 */ /* 0x000ee80000300a00 */
[----:B0-----:R-:W4:Y:S04]  /*74ab0*/  LDL.LU.64 R4, [R1+0x4f18] ;  /* 0x004f180001047983 */ /* 0x001f280000300a00 */
[----:B------:R-:W-:Y:S01]  /*74ac0*/  STL [R1+0x4e50], R29 ;  /* 0x004e501d01007387 */ /* 0x000fe20000100800 */
[----:B--2---:R-:W-:-:S15]  /*74ad0*/  HMMA.16816.F32.BF16 R16, R12, R24, R16 ;  /* 0x000000180c10723c */ /* 0x004fde0000041810 */
[----:B------:R-:W-:-:S08]  /*74ae0*/  NOP ;  /* 0x0000000000007918 */ /* 0x000fd00000000000 */
[----:B------:R0:W-:Y:S04]  /*74af0*/  STL.64 [R1+0x180], R16 ;  /* 0x0001801001007387 */ /* 0x0001e80000100a00 */
[----:B------:R1:W-:Y:S04]  /*74b00*/  STL.64 [R1+0x188], R18 ;  /* 0x0001881201007387 */ /* 0x0003e80000100a00 */
[----:B0-----:R-:W2:Y:S01]  /*74b10*/  LDL.LU.64 R16, [R1+0x4f10] ;  /* 0x004f100001107983 */ /* 0x001ea20000300a00 */
[----:B-1----:R-:W-:Y:S02]  /*74b20*/  IMAD.MOV.U32 R19, RZ, RZ, R24 ;  /* 0x000000ffff137224 */ /* 0x002fe400078e0018 */
[----:B------:R-:W-:-:S02]  /*74b30*/  IMAD.MOV.U32 R18, RZ, RZ, R25 ;  /* 0x000000ffff127224 */ /* 0x000fc400078e0019 */
[----:B----4-:R-:W-:Y:S02]  /*74b40*/  IMAD.MOV.U32 R24, RZ, RZ, R4 ;  /* 0x000000ffff187224 */ /* 0x010fe400078e0004 */
[----:B------:R-:W-:Y:S01]  /*74b50*/  IMAD.MOV.U32 R25, RZ, RZ, R5 ;  /* 0x000000ffff197224 */ /* 0x000fe200078e0005 */
[----:B------:R-:W-:Y:S04]  /*74b60*/  STL.64 [R1+0x4ee8], R18 ;  /* 0x004ee81201007387 */ /* 0x000fe80000100a00 */
[----:B--2---:R0:W-:Y:S04]  /*74b70*/  STL.64 [R1+0x4ee0], R16 ;  /* 0x004ee01001007387 */ /* 0x0041e80000100a00 */
[----:B0-----:R-:W2:Y:S04]  /*74b80*/  LDL.LU.64 R16, [R1+0x90] ;  /* 0x0000900001107983 */ /* 0x001ea80000300a00 */
[----:B------:R-:W4:Y:S04]  /*74b90*/  LDL.LU R4, [R1+0x4f0c] ;  /* 0x004f0c0001047983 */ /* 0x000f280000300800 */
[----:B------:R-:W4:Y:S04]  /*74ba0*/  LDL.LU R5, [R1+0x4f08] ;  /* 0x004f080001057983 */ /* 0x000f280000300800 */
[----:B------:R0:W-:Y:S04]  /*74bb0*/  STL.64 [R1+0x4e78], R24 ;  /* 0x004e781801007387 */ /* 0x0001e80000100a00 */
[----:B0-----:R-:W3:Y:S02]  /*74bc0*/  LDL.LU.64 R24, [R1+0xa0] ;  /* 0x0000a00001187983 */ /* 0x001ee40000300a00 */
[----:B---3--:R-:W-:Y:S06]  /*74bd0*/  HMMA.16816.F32.BF16 R20, R12, R24, R20 ;  /* 0x000000180c14723c */ /* 0x008fec0000041814 */
[----:B------:R-:W-:-:S02]  /*74be0*/  IMAD.MOV.U32 R10, RZ, RZ, R24 ;  /* 0x000000ffff0a7224 */ /* 0x000fc400078e0018 */
[----:B------:R-:W-:Y:S02]  /*74bf0*/  IMAD.MOV.U32 R3, RZ, RZ, R25 ;  /* 0x000000ffff037224 */ /* 0x000fe400078e0019 */
[----:B------:R-:W-:Y:S02]  /*74c00*/  IMAD.MOV.U32 R24, RZ, RZ, R7 ;  /* 0x000000ffff187224 */ /* 0x000fe400078e0007 */
[----:B------:R-:W-:-:S11]  /*74c10*/  IMAD.MOV.U32 R25, RZ, RZ, R6 ;  /* 0x000000ffff197224 */ /* 0x000fd600078e0006 */
[----:B------:R0:W-:Y:S04]  /*74c20*/  STL.64 [R1+0x170], R20 ;  /* 0x0001701401007387 */ /* 0x0001e80000100a00 */
[----:B------:R-:W-:Y:S04]  /*74c30*/  STL.64 [R1+0x178], R22 ;  /* 0x0001781601007387 */ /* 0x000fe80000100a00 */
[----:B0-----:R-:W3:Y:S04]  /*74c40*/  LDL.LU.64 R20, [R1+0x4f00] ;  /* 0x004f000001147983 */ /* 0x001ee80000300a00 */
[----:B------:R0:W-:Y:S04]  /*74c50*/  STL.64 [R1+0x4e90], R24 ;  /* 0x004e901801007387 */ /* 0x0001e80000100a00 */
[----:B0-----:R-:W4:Y:S04]  /*74c60*/  LDL.LU R24, [R1+0x140] ;  /* 0x0001400001187983 */ /* 0x001f280000300800 */
[----:B------:R-:W4:Y:S04]  /*74c70*/  LDL.LU R25, [R1+0x144] ;  /* 0x0001440001197983 */ /* 0x000f280000300800 */
[----:B------:R-:W4:Y:S04]  /*74c80*/  LDL.LU R26, [R1+0x148] ;  /* 0x00014800011a7983 */ /* 0x000f280000300800 */
[----:B------:R-:W4:Y:S01]  /*74c90*/  LDL.LU R27, [R1+0x14c] ;  /* 0x00014c00011b7983 */ /* 0x000f220000300800 */
[----:B--2---:R-:W-:Y:S01]  /*74ca0*/  IMAD.MOV.U32 R11, RZ, RZ, R17 ;  /* 0x000000ffff0b7224 */ /* 0x004fe200078e0011 */
[----:B----4-:R-:W-:-:S15]  /*74cb0*/  HMMA.16816.F32.BF16 R24, R12, R16, R24 ;  /* 0x000000100c18723c */ /* 0x010fde0000041818 */
[----:B------:R-:W-:-:S08]  /*74cc0*/  NOP ;  /* 0x0000000000007918 */ /* 0x000fd00000000000 */
[----:B------:R0:W-:Y:S04]  /*74cd0*/  STL.64 [R1+0x160], R24 ;  /* 0x0001601801007387 */ /* 0x0001e80000100a00 */
[----:B------:R-:W-:Y:S01]  /*74ce0*/  STL.64 [R1+0x168], R26 ;  /* 0x0001681a01007387 */ /* 0x000fe20000100a00 */
[----:B0-----:R-:W-:Y:S02]  /*74cf0*/  IMAD.MOV.U32 R24, RZ, RZ, R5 ;  /* 0x000000ffff187224 */ /* 0x001fe400078e0005 */
[----:B------:R-:W-:-:S05]  /*74d00*/  IMAD.MOV.U32 R25, RZ, RZ, R4 ;  /* 0x000000ffff197224 */ /* 0x000fca00078e0004 */
[----:B------:R-:W-:Y:S04]  /*74d10*/  STL.64 [R1+0x4ea8], R24 ;  /* 0x004ea81801007387 */ /* 0x000fe80000100a00 */
[----:B------:R-:W-:Y:S04]  /*74d20*/  STL.64 [R1+0x4e70], R10 ;  /* 0x004e700a01007387 */ /* 0x000fe80000100a00 */
[----:B------:R0:W-:Y:S04]  /*74d30*/  STL.64 [R1+0x4e68], R8 ;  /* 0x004e680801007387 */ /* 0x0001e80000100a00 */
[----:B0-----:R-:W2:Y:S04]  /*74d40*/  LDL.LU R8, [R1+0xf0] ;  /* 0x0000f00001087983 */ /* 0x001ea80000300800 */
[----:B------:R-:W2:Y:S04]  /*74d50*/  LDL.LU R9, [R1+0xf4] ;  /* 0x0000f40001097983 */ /* 0x000ea80000300800 */
[----:B------:R-:W4:Y:S04]  /*74d60*/  LDL.LU R10, [R1+0xf8] ;  /* 0x0000f800010a7983 */ /* 0x000f280000300800 */
[----:B------:R-:W4:Y:S04]  /*74d70*/  LDL.LU R11, [R1+0xfc] ;  /* 0x0000fc00010b7983 */ /* 0x000f280000300800 */
[----:B------:R-:W3:Y:S04]  /*74d80*/  LDL.LU R4, [R1+0x130] ;  /* 0x0001300001047983 */ /* 0x000ee80000300800 */
[----:B------:R-:W3:Y:S04]  /*74d90*/  LDL.LU R5, [R1+0x134] ;  /* 0x0001340001057983 */ /* 0x000ee80000300800 */
[----:B------:R-:W2:Y:S04]  /*74da0*/  LDL.LU R6, [R1+0x138] ;  /* 0x0001380001067983 */ /* 0x000ea80000300800 */
[----:B------:R-:W2:Y:S01]  /*74db0*/  LDL.LU R7, [R1+0x13c] ;  /* 0x00013c0001077983 */ /* 0x000ea20000300800 */
[----:B------:R-:W-:-:S03]  /*74dc0*/  IMAD.MOV.U32 R0, RZ, RZ, R16 ;  /* 0x000000ffff007224 */ /* 0x000fc600078e0010 */
[----:B------:R-:W4:Y:S04]  /*74dd0*/  LDL R23, [R1+0x4c4] ;  /* 0x0004c40001177983 */ /* 0x000f280000100800 */
[----:B------:R-:W4:Y:S04]  /*74de0*/  LDL.LU.64 R16, [R1+0x80] ;  /* 0x0000800001107983 */ /* 0x000f280000300a00 */
        /* <DEDUP_REMOVED lines=12> */
[----:B----4-:R-:W-:Y:S04]  /*74eb0*/  STL.64 [R1+0x4e88], R10 ;  /* 0x004e880a01007387 */ /* 0x010fe80000100a00 */
[----:B------:R0:W-:Y:S04]  /*74ec0*/  STL.64 [R1+0x4e80], R8 ;  /* 0x004e800801007387 */ /* 0x0001e80000100a00 */
[----:B0-----:R-:W3:Y:S04]  /*74ed0*/  LDL.LU R8, [R1+0x100] ;  /* 0x0001000001087983 */ /* 0x001ee80000300800 */
[----:B------:R-:W3:Y:S04]  /*74ee0*/  LDL.LU R9, [R1+0x104] ;  /* 0x0001040001097983 */ /* 0x000ee80000300800 */
[----:B------:R-:W4:Y:S04]  /*74ef0*/  LDL.LU R10, [R1+0x108] ;  /* 0x00010800010a7983 */ /* 0x000f280000300800 */
[----:B------:R-:W4:Y:S01]  /*74f00*/  LDL.LU R11, [R1+0x10c] ;  /* 0x00010c00010b7983 */ /* 0x000f220000300800 */
[----:B------:R-:W-:-:S02]  /*74f10*/  IMAD.MOV.U32 R24, RZ, RZ, R21 ;  /* 0x000000ffff187224 */ /* 0x000fc400078e0015 */
[----:B------:R-:W-:Y:S02]  /*74f20*/  IMAD.MOV.U32 R25, RZ, RZ, R20 ;  /* 0x000000ffff197224 */ /* 0x000fe400078e0014 */
[----:B------:R-:W0:Y:S04]  /*74f30*/  LDSM.16.MT88.4 R20, [R23+UR5+0x41c00] ;  /* 0x041c00051714783b */ /* 0x000e280008004200 */
[----:B----4-:R-:W-:Y:S04]  /*74f40*/  STL.64 [R1+0x4ea0], R10 ;  /* 0x004ea00a01007387 */ /* 0x010fe80000100a00 */
[----:B---3--:R1:W-:Y:S04]  /*74f50*/  STL.64 [R1+0x4e98], R8 ;  /* 0x004e980801007387 */ /* 0x0083e80000100a00 */
[----:B-1----:R-:W3:Y:S04]  /*74f60*/  LDL.LU R8, [R1+0x110] ;  /* 0x0001100001087983 */ /* 0x002ee80000300800 */
[----:B------:R-:W3:Y:S04]  /*74f70*/  LDL.LU R9, [R1+0x114] ;  /* 0x0001140001097983 */ /* 0x000ee80000300800 */
[----:B------:R-:W4:Y:S04]  /*74f80*/  LDL.LU R10, [R1+0x118] ;  /* 0x00011800010a7983 */ /* 0x000f280000300800 */
[----:B------:R-:W4:Y:S01]  /*74f90*/  LDL.LU R11, [R1+0x11c] ;  /* 0x00011c00010b7983 */ /* 0x000f220000300800 */
[----:B--2---:R-:W-:Y:S06]  /*74fa0*/  HMMA.16816.F32.BF16 R4, R12, R16, R4 ;  /* 0x000000100c04723c */ /* 0x004fec0000041804 */
[----:B------:R-:W-:-:S02]  /*74fb0*/  IMAD.MOV.U32 R29, RZ, RZ, R16 ;  /* 0x000000ffff1d7224 */ /* 0x000fc400078e0010 */
[----:B------:R-:W-:Y:S01]  /*74fc0*/  IMAD.MOV.U32 R2, RZ, RZ, R17 ;  /* 0x000000ffff027224 */ /* 0x000fe200078e0011 */
[----:B----4-:R-:W-:Y:S04]  /*74fd0*/  STL.64 [R1+0x4eb8], R10 ;  /* 0x004eb80a01007387 */ /* 0x010fe80000100a00 */
[----:B---3--:R1:W-:Y:S04]  /*74fe0*/  STL.64 [R1+0x4eb0], R8 ;  /* 0x004eb00801007387 */ /* 0x0083e80000100a00 */
[----:B-1----:R-:W2:Y:S04]  /*74ff0*/  LDL.LU R8, [R1+0x120] ;  /* 0x0001200001087983 */ /* 0x002ea80000300800 */
[----:B------:R-:W2:Y:S04]  /*75000*/  LDL.LU R9, [R1+0x124] ;  /* 0x0001240001097983 */ /* 0x000ea80000300800 */
[----:B------:R-:W2:Y:S04]  /*75010*/  LDL.LU R10, [R1+0x128] ;  /* 0x00012800010a7983 */ /* 0x000ea80000300800 */
[----:B------:R-:W2:Y:S04]  /*75020*/  LDL.LU R11, [R1+0x12c] ;  /* 0x00012c00010b7983 */ /* 0x000ea80000300800 */
[----:B0-----:R-:W-:Y:S04]  /*75030*/  STL.64 [R1+0x4c10], R22 ;  /* 0x004c101601007387 */ /* 0x001fe80000100a00 */
[----:B------:R0:W-:Y:S04]  /*75040*/  STL.64 [R1+0x4c08], R20 ;  /* 0x004c081401007387 */ /* 0x0001e80000100a00 */
[----:B0-----:R-:W3:Y:S04]  /*75050*/  LDL.LU.64 R20, [R1+0x60] ;  /* 0x0000600001147983 */ /* 0x001ee80000300a00 */
[----:B------:R-:W4:Y:S04]  /*75060*/  LDL.LU.64 R22, [R1+0x68] ;  /* 0x0000680001167983 */ /* 0x000f280000300a00 */
[----:B------:R-:W-:Y:S04]  /*75070*/  STL.64 [R1+0x150], R4 ;  /* 0x0001500401007387 */ /* 0x000fe80000100a00 */
[----:B------:R0:W-:Y:S04]  /*75080*/  STL.64 [R1+0x158], R6 ;  /* 0x0001580601007387 */ /* 0x0001e80000100a00 */
[----:B0-----:R-:W2:Y:S04]  /*75090*/  LDL.LU.64 R6, [R1+0x4ef8] ;  /* 0x004ef80001067983 */ /* 0x001ea80000300a00 */
[----:B------:R-:W2:Y:S04]  /*750a0*/  LDL.LU.64 R4, [R1+0x4ef0] ;  /* 0x004ef00001047983 */ /* 0x000ea80000300a00 */
[----:B------:R-:W4:Y:S04]  /*750b0*/  LDL.LU.64 R18, [R1+0x4ee8] ;  /* 0x004ee80001127983 */ /* 0x000f280000300a00 */
[----:B------:R-:W2:Y:S02]  /*750c0*/  LDL.LU.64 R16, [R1+0x4ee0] ;  /* 0x004ee00001107983 */ /* 0x000ea40000300a00 */
[----:B--2---:R-:W-:-:S15]  /*750d0*/  HMMA.16816.F32.BF16 R4, R12, R16, R4 ;  /* 0x000000100c04723c */ /* 0x004fde0000041804 */
[----:B------:R-:W-:-:S08]  /*750e0*/  NOP ;  /* 0x0000000000007918 */ /* 0x000fd00000000000 */
[----:B------:R-:W-:Y:S04]  /*750f0*/  STL.64 [R1+0x140], R4 ;  /* 0x0001400401007387 */ /* 0x000fe80000100a00 */
[----:B------:R0:W-:Y:S04]  /*75100*/  STL.64 [R1+0x148], R6 ;  /* 0x0001480601007387 */ /* 0x0001e80000100a00 */
[----:B0-----:R-:W3:Y:S04]  /*75110*/  LDL.LU.64 R6, [R1+0x4ed8] ;  /* 0x004ed80001067983 */ /* 0x001ee80000300a00 */
[----:B------:R-:W3:Y:S04]  /*75120*/  LDL.LU.64 R4, [R1+0x4ed0] ;  /* 0x004ed00001047983 */ /* 0x000ee80000300a00 */
[----:B------:R-:W-:Y:S01]  /*75130*/  STL.64 [R1+0x4d60], R16 ;  /* 0x004d601001007387 */ /* 0x000fe20000100a00 */
[----:B---3--:R-:W-:Y:S03]  /*75140*/  HMMA.16816.F32.BF16 R12, R12, R20, R4 ;  /* 0x000000140c0c723c */ /* 0x008fe60000041804 */
[----:B------:R-:W2:Y:S04]  /*75150*/  LDL.LU.64 R6, [R1+0x4ec8] ;  /* 0x004ec80001067983 */ /* 0x000ea80000300a00 */
[----:B------:R-:W2:-:S15]  /*75160*/  LDL.LU.64 R4, [R1+0x4ec0] ;  /* 0x004ec00001047983 */ /* 0x000e9e0000300a00 */
[----:B------:R-:W-:-:S01]  /*75170*/  NOP ;  /* 0x0000000000007918 */ /* 0x000fc20000000000 */
[----:B------:R0:W-:Y:S04]  /*75180*/  STL.64 [R1+0x130], R12 ;  /* 0x0001300c01007387 */ /* 0x0001e80000100a00 */
[----:B------:R1:W-:Y:S04]  /*75190*/  STL.64 [R1+0x138], R14 ;  /* 0x0001380e01007387 */ /* 0x0003e80000100a00 */
[----:B0-----:R-:W3:Y:S04]  /*751a0*/  LDL.LU R12, [R1+0x2f0] ;  /* 0x0002f000010c7983 */ /* 0x001ee80000300800 */
[----:B------:R-:W3:Y:S04]  /*751b0*/  LDL.LU R13, [R1+0x2f4] ;  /* 0x0002f400010d7983 */ /* 0x000ee80000300800 */
[----:B-1----:R-:W3:Y:S04]  /*751c0*/  LDL.LU R14, [R1+0x2f8] ;  /* 0x0002f800010e7983 */ /* 0x002ee80000300800 */
[----:B------:R-:W3:Y:S04]  /*751d0*/  LDL.LU R15, [R1+0x2fc] ;  /* 0x0002fc00010f7983 */ /* 0x000ee80000300800 */
[----:B----4-:R-:W-:Y:S04]  /*751e0*/  STL.64 [R1+0x4d58], R22 ;  /* 0x004d581601007387 */ /* 0x010fe80000100a00 */
[----:B------:R0:W-:Y:S04]  /*751f0*/  STL.64 [R1+0x4d50], R20 ;  /* 0x004d501401007387 */ /* 0x0001e80000100a00 */
[----:B0-----:R-:W4:Y:S04]  /*75200*/  LDL.LU R20, [R1+0xe0] ;  /* 0x0000e00001147983 */ /* 0x001f280000300800 */
[----:B------:R-:W4:Y:S04]  /*75210*/  LDL.LU R21, [R1+0xe4] ;  /* 0x0000e40001157983 */ /* 0x000f280000300800 */
[----:B------:R-:W4:Y:S04]  /*75220*/  LDL.LU R22, [R1+0xe8] ;  /* 0x0000e80001167983 */ /* 0x000f280000300800 */
[----:B------:R-:W4:Y:S01]  /*75230*/  LDL.LU R23, [R1+0xec] ;  /* 0x0000ec0001177983 */ /* 0x000f220000300800 */
        /* <DEDUP_REMOVED lines=23> */
[----:B------:R-:W3:-:S15]  /*753b0*/  LDL.LU.64 R8, [R1+0x4e68] ;  /* 0x004e680001087983 */ /* 0x000ede0000300a00 */
[----:B------:R-:W-:-:S02]  /*753c0*/  NOP ;  /* 0x0000000000007918 */ /* 0x000fc40000000000 */
[----:B------:R-:W-:Y:S04]  /*753d0*/  STL.64 [R1+0xf0], R24 ;  /* 0x0000f01801007387 */ /* 0x000fe80000100a00 */
[----:B------:R0:W-:Y:S04]  /*753e0*/  STL.64 [R1+0xf8], R26 ;  /* 0x0000f81a01007387 */ /* 0x0001e80000100a00 */
[----:B0-----:R-:W2:Y:S04]  /*753f0*/  LDL.LU.64 R26, [R1+0x4e60] ;  /* 0x004e6000011a7983 */ /* 0x001ea80000300a00 */
[----:B------:R-:W4:Y:S02]  /*75400*/  LDL.LU.64 R24, [R1+0x4e58] ;  /* 0x004e580001187983 */ /* 0x000f240000300a00 */
[----:B----4-:R-:W-:Y:S02]  /*75410*/  HMMA.16816.F32.BF16 R20, R4, R24, R20 ;  /* 0x000000180414723c */ /* 0x010fe40000041814 */
[----:B--2---:R-:W-:-:S15]  /*75420*/  STL.64 [R1+0x4e08], R26 ;  /* 0x004e081a01007387 */ /* 0x004fde0000100a00 */
[----:B------:R-:W-:-:S06]  /*75430*/  NOP ;  /* 0x0000000000007918 */ /* 0x000fcc0000000000 */
[----:B------:R0:W-:Y:S04]  /*75440*/  STL.64 [R1+0xe0], R20 ;  /* 0x0000e01401007387 */ /* 0x0001e80000100a00 */
[----:B------:R1:W-:Y:S04]  /*75450*/  STL.64 [R1+0xe8], R22 ;  /* 0x0000e81601007387 */ /* 0x0003e80000100a00 */
[----:B0-----:R-:W2:Y:S04]  /*75460*/  LDL.LU R20, [R1+0x240] ;  /* 0x0002400001147983 */ /* 0x001ea80000300800 */
[----:B------:R-:W2:Y:S04]  /*75470*/  LDL.LU R21, [R1+0x244] ;  /* 0x0002440001157983 */ /* 0x000ea80000300800 */
[----:B-1----:R-:W4:Y:S04]  /*75480*/  LDL.LU R22, [R1+0x248] ;  /* 0x0002480001167983 */ /* 0x002f280000300800 */
[----:B------:R-:W4:Y:S01]  /*75490*/  LDL.LU R23, [R1+0x24c] ;  /* 0x00024c0001177983 */ /* 0x000f220000300800 */
[----:B------:R-:W-:-:S02]  /*754a0*/  IMAD.MOV.U32 R16, RZ, RZ, R29 ;  /* 0x000000ffff107224 */ /* 0x000fc400078e001d */
[----:B------:R-:W-:Y:S01]  /*754b0*/  IMAD.MOV.U32 R17, RZ, RZ, R2 ;  /* 0x000000ffff117224 */ /* 0x000fe200078e0002 */
[----:B----4-:R-:W-:Y:S04]  /*754c0*/  STL.64 [R1+0x4d70], R22 ;  /* 0x004d701601007387 */ /* 0x010fe80000100a00 */
[----:B--2---:R-:W-:Y:S04]  /*754d0*/  STL.64 [R1+0x4d68], R20 ;  /* 0x004d681401007387 */ /* 0x004fe80000100a00 */
[----:B------:R-:W2:Y:S04]  /*754e0*/  LDL.LU R29, [R1+0x4e50] ;  /* 0x004e5000011d7983 */ /* 0x000ea80000300800 */
[----:B------:R-:W4:Y:S04]  /*754f0*/  LDL.LU R2, [R1+0x4e4c] ;  /* 0x004e4c0001027983 */ /* 0x000f280000300800 */
[----:B------:R0:W-:Y:S02]  /*75500*/  STL.64 [R1+0x4d78], R16 ;  /* 0x004d781001007387 */ /* 0x0001e40000100a00 */
[----:B0-----:R-:W-:-:S02]  /*75510*/  IMAD.MOV.U32 R16, RZ, RZ, R0 ;  /* 0x000000ffff107224 */ /* 0x001fc400078e0000 */
[----:B------:R-:W-:Y:S01]  /*75520*/  IMAD.MOV.U32 R17, RZ, RZ, R11 ;  /* 0x000000ffff117224 */ /* 0x000fe200078e000b */
[----:B------:R-:W2:Y:S04]  /*75530*/  LDL.LU R0, [R1+0x4e48] ;  /* 0x004e480001007983 */ /* 0x000ea80000300800 */
[----:B------:R-:W3:Y:S04]  /*75540*/  LDL.LU R11, [R1+0x4e44] ;  /* 0x004e4400010b7983 */ /* 0x000ee80000300800 */
[----:B------:R0:W-:Y:S04]  /*75550*/  STL.64 [R1+0x4d90], R16 ;  /* 0x004d901001007387 */ /* 0x0001e80000100a00 */
[----:B------:R-:W4:Y:S04]  /*75560*/  LDL.LU R20, [R1+0x260] ;  /* 0x0002600001147983 */ /* 0x000f280000300800 */
[----:B------:R-:W4:Y:S04]  /*75570*/  LDL.LU R21, [R1+0x264] ;  /* 0x0002640001157983 */ /* 0x000f280000300800 */
[----:B------:R-:W2:Y:S04]  /*75580*/  LDL.LU R22, [R1+0x268] ;  /* 0x0002680001167983 */ /* 0x000ea80000300800 */
[----:B------:R-:W2:Y:S01]  /*75590*/  LDL.LU R23, [R1+0x26c] ;  /* 0x00026c0001177983 */ /* 0x000ea20000300800 */
[----:B0-----:R-:W-:-:S02]  /*755a0*/  IMAD.MOV.U32 R16, RZ, RZ, R10 ;  /* 0x000000ffff107224 */ /* 0x001fc400078e000a */
[----:B------:R-:W-:Y:S01]  /*755b0*/  IMAD.MOV.U32 R17, RZ, RZ, R3 ;  /* 0x000000ffff117224 */ /* 0x000fe200078e0003 */
[----:B------:R-:W3:Y:S04]  /*755c0*/  LDL.LU R10, [R1+0x4e40] ;  /* 0x004e4000010a7983 */ /* 0x000ee80000300800 */
[----:B------:R-:W3:Y:S04]  /*755d0*/  LDL.LU R3, [R1+0x4e3c] ;  /* 0x004e3c0001037983 */ /* 0x000ee80000300800 */
[----:B------:R0:W-:Y:S02]  /*755e0*/  STL.64 [R1+0x4da8], R16 ;  /* 0x004da81001007387 */ /* 0x0001e40000100a00 */
[----:B0-----:R-:W-:-:S02]  /*755f0*/  IMAD.MOV.U32 R16, RZ, RZ, R19 ;  /* 0x000000ffff107224 */ /* 0x001fc400078e0013 */
[----:B------:R-:W-:Y:S01]  /*75600*/  IMAD.MOV.U32 R17, RZ, RZ, R18 ;  /* 0x000000ffff117224 */ /* 0x000fe200078e0012 */
[----:B--2---:R-:W-:Y:S04]  /*75610*/  STL.64 [R1+0x4d88], R22 ;  /* 0x004d881601007387 */ /* 0x004fe80000100a00 */
[----:B----4-:R0:W-:Y:S04]  /*75620*/  STL.64 [R1+0x4d80], R20 ;  /* 0x004d801401007387 */ /* 0x0101e80000100a00 */
[----:B0-----:R-:W2:Y:S04]  /*75630*/  LDL.LU R20, [R1+0x280] ;  /* 0x0002800001147983 */ /* 0x001ea80000300800 */
[----:B------:R-:W2:Y:S04]  /*75640*/  LDL.LU R21, [R1+0x284] ;  /* 0x0002840001157983 */ /* 0x000ea80000300800 */
[----:B------:R-:W4:Y:S04]  /*75650*/  LDL.LU R22, [R1+0x288] ;  /* 0x0002880001167983 */ /* 0x000f280000300800 */
[----:B------:R-:W4:Y:S04]  /*75660*/  LDL.LU R23, [R1+0x28c] ;  /* 0x00028c0001177983 */ /* 0x000f280000300800 */
[----:B------:R0:W-:Y:S04]  /*75670*/  STL.64 [R1+0x4dc0], R16 ;  /* 0x004dc01001007387 */ /* 0x0001e80000100a00 */
[----:B0-----:R-:W3:Y:S04]  /*75680*/  LDL.LU R16, [R1+0x2b0] ;  /* 0x0002b00001107983 */ /* 0x001ee80000300800 */
[----:B------:R-:W3:Y:S04]  /*75690*/  LDL.LU R17, [R1+0x2b4] ;  /* 0x0002b40001117983 */ /* 0x000ee80000300800 */
[----:B------:R-:W2:Y:S04]  /*756a0*/  LDL.LU R18, [R1+0x2b8] ;  /* 0x0002b80001127983 */ /* 0x000ea80000300800 */
[----:B------:R-:W2:Y:S04]  /*756b0*/  LDL.LU R19, [R1+0x2bc] ;  /* 0x0002bc0001137983 */ /* 0x000ea80000300800 */
[----:B--2---:R-:W-:Y:S04]  /*756c0*/  STL.64 [R1+0x4dd0], R18 ;  /* 0x004dd01201007387 */ /* 0x004fe80000100a00 */
[----:B---3--:R0:W-:Y:S02]  /*756d0*/  STL.64 [R1+0x4dc8], R16 ;  /* 0x004dc81001007387 */ /* 0x0081e40000100a00 */
[----:B0-----:R-:W-:-:S02]  /*756e0*/  IMAD.MOV.U32 R16, RZ, RZ, R10 ;  /* 0x000000ffff107224 */ /* 0x001fc400078e000a */
[----:B------:R-:W-:Y:S01]  /*756f0*/  IMAD.MOV.U32 R17, RZ, RZ, R11 ;  /* 0x000000ffff117224 */ /* 0x000fe200078e000b */
[----:B------:R-:W2:Y:S04]  /*75700*/  LDL.LU R10, [R1+0x4e38] ;  /* 0x004e3800010a7983 */ /* 0x000ea80000300800 */
[----:B------:R-:W3:Y:S04]  /*75710*/  LDL.LU R11, [R1+0x4e34] ;  /* 0x004e3400010b7983 */ /* 0x000ee80000300800 */
[----:B------:R-:W3:Y:S04]  /*75720*/  LDL.LU R24, [R1+0x2e0] ;  /* 0x0002e00001187983 */ /* 0x000ee80000300800 */
[----:B------:R-:W3:Y:S04]  /*75730*/  LDL.LU R25, [R1+0x2e4] ;  /* 0x0002e40001197983 */ /* 0x000ee80000300800 */
[----:B------:R-:W3:Y:S04]  /*75740*/  LDL.LU R26, [R1+0x2e8] ;  /* 0x0002e800011a7983 */ /* 0x000ee80000300800 */
[----:B------:R-:W3:Y:S04]  /*75750*/  LDL.LU R27, [R1+0x2ec] ;  /* 0x0002ec00011b7983 */ /* 0x000ee80000300800 */
[----:B------:R-:W-:Y:S04]  /*75760*/  STL.64 [R1+0x4de8], R16 ;  /* 0x004de81001007387 */ /* 0x000fe80000100a00 */
[----:B----4-:R-:W-:Y:S04]  /*75770*/  STL.64 [R1+0x4da0], R22 ;  /* 0x004da01601007387 */ /* 0x010fe80000100a00 */
[----:B------:R0:W-:Y:S04]  /*75780*/  STL.64 [R1+0x4d98], R20 ;  /* 0x004d981401007387 */ /* 0x0001e80000100a00 */
[----:B0-----:R-:W4:Y:S04]  /*75790*/  LDL.LU R20, [R1+0x290] ;  /* 0x0002900001147983 */ /* 0x001f280000300800 */
[----:B------:R-:W4:Y:S04]  /*757a0*/  LDL.LU R21, [R1+0x294] ;  /* 0x0002940001157983 */ /* 0x000f280000300800 */
[----:B------:R-:W3:Y:S04]  /*757b0*/  LDL.LU R22, [R1+0x298] ;  /* 0x0002980001167983 */ /* 0x000ee80000300800 */
[----:B------:R-:W3:Y:S01]  /*757c0*/  LDL.LU R23, [R1+0x29c] ;  /* 0x00029c0001177983 */ /* 0x000ee20000300800 */
[----:B------:R-:W-:-:S03]  /*757d0*/  IMAD.MOV.U32 R16, RZ, RZ, R3 ;  /* 0x000000ffff107224 */ /* 0x000fc600078e0003 */
[----:B------:R-:W4:Y:S04]  /*757e0*/  LDL.LU R3, [R1+0x4e30] ;  /* 0x004e300001037983 */ /* 0x000f280000300800 */
[----:B------:R-:W2:Y:S04]  /*757f0*/  LDL.LU R17, [R1+0x44] ;  /* 0x0000440001117983 */ /* 0x000ea80000300800 */
[----:B--2---:R0:W-:Y:S04]  /*75800*/  STL.64 [R1+0x4e00], R16 ;  /* 0x004e001001007387 */ /* 0x0041e80000100a00 */
[----:B0-----:R-:W2:Y:S01]  /*75810*/  LDL.LU R16, [R1+0x50] ;  /* 0x0000500001107983 */ /* 0x001ea20000300800 */
[----:B------:R-:W-:-:S03]  /*75820*/  IMAD.MOV.U32 R17, RZ, RZ, R10 ;  /* 0x000000ffff117224 */ /* 0x000fc600078e000a */
[----:B------:R-:W2:Y:S04]  /*75830*/  LDL.LU R10, [R1+0x4e2c] ;  /* 0x004e2c00010a7983 */ /* 0x000ea80000300800 */
[----:B---3--:R-:W-:Y:S04]  /*75840*/  STL.64 [R1+0x4db8], R22 ;  /* 0x004db81601007387 */ /* 0x008fe80000100a00 */
[----:B----4-:R0:W-:Y:S02]  /*75850*/  STL.64 [R1+0x4db0], R20 ;  /* 0x004db01401007387 */ /* 0x0101e40000100a00 */
[----:B0-----:R-:W-:-:S02]  /*75860*/  IMAD.MOV.U32 R20, RZ, RZ, R11 ;  /* 0x000000ffff147224 */ /* 0x001fc400078e000b */
[----:B------:R-:W-:Y:S01]  /*75870*/  IMAD.MOV.U32 R21, RZ, RZ, R3 ;  /* 0x000000ffff157224 */ /* 0x000fe200078e0003 */
[----:B------:R-:W3:Y:S04]  /*75880*/  LDL.LU R11, [R1+0x4e28] ;  /* 0x004e2800010b7983 */ /* 0x000ee80000300800 */
[----:B------:R-:W4:Y:S04]  /*75890*/  LDL.LU R3, [R1+0x4e24] ;  /* 0x004e240001037983 */ /* 0x000f280000300800 */
[----:B------:R-:W2:Y:S04]  /*758a0*/  LDL.LU R22, [R1+0x2a8] ;  /* 0x0002a80001167983 */ /* 0x000ea80000300800 */
[----:B------:R-:W2:Y:S01]  /*758b0*/  LDL.LU R23, [R1+0x2ac] ;  /* 0x0002ac0001177983 */ /* 0x000ea20000300800 */
[----:B------:R-:W-:Y:S03]  /*758c0*/  HMMA.16816.F32.BF16 R12, R4, R8, R12 ;  /* 0x00000008040c723c */ /* 0x000fe6000004180c */
[----:B--2---:R-:W-:Y:S04]  /*758d0*/  STL.64 [R1+0x4de0], R22 ;  /* 0x004de01601007387 */ /* 0x004fe80000100a00 */
[----:B------:R0:W-:Y:S02]  /*758e0*/  STL.64 [R1+0x4dd8], R20 ;  /* 0x004dd81401007387 */ /* 0x0001e40000100a00 */
[----:B0-----:R-:W-:-:S02]  /*758f0*/  IMAD.MOV.U32 R20, RZ, RZ, R10 ;  /* 0x000000ffff147224 */ /* 0x001fc400078e000a */
[----:B---3--:R-:W-:Y:S01]  /*75900*/  IMAD.MOV.U32 R21, RZ, RZ, R11 ;  /* 0x000000ffff157224 */ /* 0x008fe200078e000b */
[----:B------:R-:W2:Y:S04]  /*75910*/  LDL.LU R10, [R1+0x4e20] ;  /* 0x004e2000010a7983 */ /* 0x000ea80000300800 */
[----:B------:R-:W3:Y:S01]  /*75920*/  LDL.LU R11, [R1+0x4e1c] ;  /* 0x004e1c00010b7983 */ /* 0x000ee20000300800 */
[----:B----4-:R-:W-:-:S03]  /*75930*/  IMAD.MOV.U32 R22, RZ, RZ, R3 ;  /* 0x000000ffff167224 */ /* 0x010fc600078e0003 */
[----:B------:R-:W4:Y:S04]  /*75940*/  LDL.LU R3, [R1+0x4e18] ;  /* 0x004e180001037983 */ /* 0x000f280000300800 */
[----:B------:R-:W2:Y:S01]  /*75950*/  LDL.LU R23, [R1+0x2cc] ;  /* 0x0002cc0001177983 */ /* 0x000ea20000300800 */
[----:B------:R-:W-:-:S15]  /*75960*/  HMMA.16816.F32.BF16 R16, R4, R16, R24 ;  /* 0x000000100410723c */ /* 0x000fde0000041818 */
[----:B------:R-:W-:-:S09]  /*75970*/  NOP ;  /* 0x0000000000007918 */ /* 0x000fd20000000000 */
[----:B------:R-:W-:Y:S02]  /*75980*/  IMAD.MOV.U32 R24, RZ, RZ, R16 ;  /* 0x000000ffff187224 */ /* 0x000fe400078e0010 */
[----:B------:R-:W-:Y:S01]  /*75990*/  IMAD.MOV.U32 R9, RZ, RZ, R17 ;  /* 0x000000ffff097224 */ /* 0x000fe200078e0011 */
[----:B--2---:R3:W-:Y:S04]  /*759a0*/  STL.64 [R1+0x4df8], R22 ;  /* 0x004df81601007387 */ /* 0x0047e80000100a00 */
[----:B------:R0:W-:Y:S01]  /*759b0*/  STL.64 [R1+0x4df0], R20 ;  /* 0x004df01401007387 */ /* 0x0001e20000100a00 */
[----:B---3--:R-:W-:-:S03]  /*759c0*/  IMAD.MOV.U32 R22, RZ, RZ, R11 ;  /* 0x000000ffff167224 */ /* 0x008fc600078e000b */
[----:B0-----:R-:W2:Y:S01]  /*759d0*/  LDL.LU R20, [R1+0x2d0] ;  /* 0x0002d00001147983 */ /* 0x001ea20000300800 */
[----:B------:R-:W-:-:S03]  /*759e0*/  IMAD.MOV.U32 R21, RZ, RZ, R10 ;  /* 0x000000ffff157224 */ /* 0x000fc600078e000a */
[----:B------:R-:W3:Y:S04]  /*759f0*/  LDL.LU R10, [R1+0x4e14] ;  /* 0x004e1400010a7983 */ /* 0x000ee80000300800 */
[----:B------:R-:W3:Y:S04]  /*75a00*/  LDL.LU R11, [R1+0x4e10] ;  /* 0x004e1000010b7983 */ /* 0x000ee80000300800 */
[----:B------:R-:W-:Y:S04]  /*75a10*/  STL.64 [R1+0x4b98], R14 ;  /* 0x004b980e01007387 */ /* 0x000fe80000100a00 */
[----:B------:R0:W-:Y:S04]  /*75a20*/  STL.64 [R1+0x4b90], R12 ;  /* 0x004b900c01007387 */ /* 0x0001e80000100a00 */
[----:B0-----:R-:W2:Y:S04]  /*75a30*/  LDL.LU.64 R12, [R1+0xc0] ;  /* 0x0000c000010c7983 */ /* 0x001ea80000300a00 */
[----:B------:R-:W2:Y:S04]  /*75a40*/  LDL.LU.64 R14, [R1+0xc8] ;  /* 0x0000c800010e7983 */ /* 0x000ea80000300a00 */
[----:B------:R-:W2:Y:S04]  /*75a50*/  LDL.LU.64 R26, [R1+0x4e08] ;  /* 0x004e0800011a7983 */ /* 0x000ea80000300a00 */
[----:B------:R-:W2:Y:S01]  /*75a60*/  LDL.LU.64 R16, [R1+0x4e00] ;  /* 0x004e000001107983 */ /* 0x000ea20000300a00 */
[----:B----4-:R-:W-:-:S02]  /*75a70*/  IMAD.MOV.U32 R23, RZ, RZ, R3 ;  /* 0x000000ffff177224 */ /* 0x010fc400078e0003 */
[----:B------:R-:W-:Y:S02]  /*75a80*/  IMAD.MOV.U32 R8, RZ, RZ, R18 ;  /* 0x000000ffff087224 */ /* 0x000fe400078e0012 */
[----:B------:R-:W-:Y:S01]  /*75a90*/  IMAD.MOV.U32 R3, RZ, RZ, R19 ;  /* 0x000000ffff037224 */ /* 0x000fe200078e0013 */
[----:B---3--:R-:W-:Y:S04]  /*75aa0*/  STL.64 [R1+0x4cf0], R10 ;  /* 0x004cf00a01007387 */ /* 0x008fe80000100a00 */
[----:B------:R0:W-:Y:S04]  /*75ab0*/  STL.64 [R1+0x4ce8], R8 ;  /* 0x004ce80801007387 */ /* 0x0001e80000100a00 */
[----:B0-----:R-:W3:Y:S04]  /*75ac0*/  LDL.LU R8, [R1+0x220] ;  /* 0x0002200001087983 */ /* 0x001ee80000300800 */
[----:B------:R-:W3:Y:S04]  /*75ad0*/  LDL.LU R9, [R1+0x224] ;  /* 0x0002240001097983 */ /* 0x000ee80000300800 */
[----:B------:R-:W3:Y:S04]  /*75ae0*/  LDL.LU R10, [R1+0x228] ;  /* 0x00022800010a7983 */ /* 0x000ee80000300800 */
[----:B------:R-:W3:Y:S01]  /*75af0*/  LDL.LU R11, [R1+0x22c] ;  /* 0x00022c00010b7983 */ /* 0x000ee20000300800 */
[C---:B--2---:R-:W-:Y:S03]  /*75b00*/  HMMA.16816.F32.BF16 R16, R4.reuse, R16, R20 ;  /* 0x000000100410723c */ /* 0x044fe60000041814 */
[----:B------:R-:W-:Y:S04]  /*75b10*/  STL [R1+0x4c98], R3 ;  /* 0x004c980301007387 */ /* 0x000fe80000100800 */
[----:B------:R-:W-:Y:S04]  /*75b20*/  STL [R1+0x4b8c], R24 ;  /* 0x004b8c1801007387 */ /* 0x000fe80000100800 */
[----:B------:R0:W-:Y:S04]  /*75b30*/  STL.64 [R1+0x4cf8], R26 ;  /* 0x004cf81a01007387 */ /* 0x0001e80000100a00 */
[----:B0-----:R-:W3:Y:S04]  /*75b40*/  LDL.LU.64 R26, [R1+0x38] ;  /* 0x00003800011a7983 */ /* 0x001ee80000300a00 */
[----:B------:R-:W2:Y:S04]  /*75b50*/  LDL.LU.64 R22, [R1+0x4df8] ;  /* 0x004df80001167983 */ /* 0x000ea80000300a00 */
[----:B------:R-:W2:Y:S04]  /*75b60*/  LDL.LU.64 R20, [R1+0x4df0] ;  /* 0x004df00001147983 */ /* 0x000ea80000300a00 */
        /* <DEDUP_REMOVED lines=9> */
[----:B0-----:R-:W4:Y:S04]  /*75c00*/  LDL.LU.64 R18, [R1+0x4dd0] ;  /* 0x004dd00001127983 */ /* 0x001f280000300a00 */
[----:B------:R-:W4:Y:S02]  /*75c10*/  LDL.LU.64 R16, [R1+0x4dc8] ;  /* 0x004dc80001107983 */ /* 0x000f240000300a00 */
[----:B----4-:R-:W-:-:S15]  /*75c20*/  HMMA.16816.F32.BF16 R16, R4, R12, R16 ;  /* 0x0000000c0410723c */ /* 0x010fde0000041810 */
[----:B------:R-:W-:-:S08]  /*75c30*/  NOP ;  /* 0x0000000000007918 */ /* 0x000fd00000000000 */
[----:B------:R0:W-:Y:S04]  /*75c40*/  STL.64 [R1+0x470], R16 ;  /* 0x0004701001007387 */ /* 0x0001e80000100a00 */
[----:B------:R-:W-:Y:S04]  /*75c50*/  STL.64 [R1+0x478], R18 ;  /* 0x0004781201007387 */ /* 0x000fe80000100a00 */
[----:B0-----:R-:W2:Y:S04]  /*75c60*/  LDL.LU.64 R16, [R1+0x4dc0] ;  /* 0x004dc00001107983 */ /* 0x001ea80000300a00 */
[----:B------:R0:W-:Y:S04]  /*75c70*/  STL.64 [R1+0x4ca8], R14 ;  /* 0x004ca80e01007387 */ /* 0x0001e80000100a00 */
[----:B------:R-:W4:Y:S04]  /*75c80*/  LDL.LU R12, [R1+0x230] ;  /* 0x00023000010c7983 */ /* 0x000f280000300800 */
[----:B------:R-:W4:Y:S04]  /*75c90*/  LDL.LU R13, [R1+0x234] ;  /* 0x00023400010d7983 */ /* 0x000f280000300800 */
[----:B0-----:R-:W4:Y:S04]  /*75ca0*/  LDL.LU R14, [R1+0x238] ;  /* 0x00023800010e7983 */ /* 0x001f280000300800 */
        /* <DEDUP_REMOVED lines=35> */
[----:B0-----:R-:W3:Y:S04]  /*75ee0*/  LDL.LU.64 R18, [R1+0x4d48] ;  /* 0x004d480001127983 */ /* 0x001ee80000300a00 */
[----:B------:R-:W3:Y:S01]  /*75ef0*/  LDL.LU.64 R16, [R1+0x4d40] ;  /* 0x004d400001107983 */ /* 0x000ee20000300a00 */
[----:B----4-:R-:W-:Y:S03]  /*75f00*/  HMMA.16816.F32.BF16 R4, R4, R20, R12 ;  /* 0x000000140404723c */ /* 0x010fe6000004180c */
[----:B--2---:R-:W-:Y:S03]  /*75f10*/  STL.64 [R1+0x4c20], R22 ;  /* 0x004c201601007387 */ /* 0x004fe60000100a00 */
[----:B---3--:R-:W-:-:S15]  /*75f20*/  HMMA.16816.F32.BF16 R8, R16, R26, R8 ;  /* 0x0000001a1008723c */ /* 0x008fde0000041808 */
[----:B------:R-:W-:-:S02]  /*75f30*/  NOP ;  /* 0x0000000000007918 */ /* 0x000fc40000000000 */
[----:B------:R-:W-:Y:S04]  /*75f40*/  STL.64 [R1+0x350], R4 ;  /* 0x0003500401007387 */ /* 0x000fe80000100a00 */
[----:B------:R-:W-:Y:S04]  /*75f50*/  STL.64 [R1+0x358], R6 ;  /* 0x0003580601007387 */ /* 0x000fe80000100a00 */
[----:B------:R-:W-:Y:S04]  /*75f60*/  STL [R1+0x340], R8 ;  /* 0x0003400801007387 */ /* 0x000fe80000100800 */
[----:B------:R-:W2:Y:S04]  /*75f70*/  LDL.LU R12, [R1+0x1a0] ;  /* 0x0001a000010c7983 */ /* 0x000ea80000300800 */
[----:B------:R-:W2:Y:S01]  /*75f80*/  LDL.LU R13, [R1+0x1a4] ;  /* 0x0001a400010d7983 */ /* 0x000ea20000300800 */
[----:B------:R-:W-:-:S02]  /*75f90*/  IMAD.MOV.U32 R14, RZ, RZ, R0 ;  /* 0x000000ffff0e7224 */ /* 0x000fc400078e0000 */
[----:B------:R-:W-:Y:S01]  /*75fa0*/  IMAD.MOV.U32 R15, RZ, RZ, R2 ;  /* 0x000000ffff0f7224 */ /* 0x000fe200078e0002 */
[----:B------:R-:W3:Y:S04]  /*75fb0*/  LDL.LU R0, [R1+0x4d3c] ;  /* 0x004d3c0001007983 */ /* 0x000ee80000300800 */
[----:B------:R-:W4:Y:S04]  /*75fc0*/  LDL.LU R2, [R1+0x4d38] ;  /* 0x004d380001027983 */ /* 0x000f280000300800 */
[----:B------:R0:W-:Y:S04]  /*75fd0*/  STL.64 [R1+0x4cb8], R14 ;  /* 0x004cb80e01007387 */ /* 0x0001e80000100a00 */
[----:B--2---:R-:W-:Y:S04]  /*75fe0*/  STL.64 [R1+0x4cb0], R12 ;  /* 0x004cb00c01007387 */ /* 0x004fe80000100a00 */
[----:B0-----:R-:W2:Y:S04]  /*75ff0*/  LDL.LU.64 R14, [R1+0x48] ;  /* 0x00004800010e7983 */ /* 0x001ea80000300a00 */
[----:B--2---:R0:W-:Y:S04]  /*76000*/  STL.64 [R1+0x4cc8], R14 ;  /* 0x004cc80e01007387 */ /* 0x0041e80000100a00 */
[----:B0-----:R-:W2:Y:S04]  /*76010*/  LDL.LU.64 R14, [R1+0x58] ;  /* 0x00005800010e7983 */ /* 0x001ea80000300a00 */
[----:B--2---:R0:W-:Y:S04]  /*76020*/  STL.64 [R1+0x4ce0], R14 ;  /* 0x004ce00e01007387 */ /* 0x0041e80000100a00 */
[----:B------:R-:W2:Y:S04]  /*76030*/  LDL.LU R12, [R1+0x1d0] ;  /* 0x0001d000010c7983 */ /* 0x000ea80000300800 */
[----:B------:R-:W2:Y:S04]  /*76040*/  LDL.LU R13, [R1+0x1d4] ;  /* 0x0001d400010d7983 */ /* 0x000ea80000300800 */
[----:B0-----:R-:W3:Y:S04]  /*76050*/  LDL.LU R14, [R1+0x1d8] ;  /* 0x0001d800010e7983 */ /* 0x001ee80000300800 */
        /* <DEDUP_REMOVED lines=15> */
[----:B---3--:R0:W-:Y:S04]  /*76150*/  STL.64 [R1+0x4d30], R14 ;  /* 0x004d300e01007387 */ /* 0x0081e80000100a00 */
[----:B--2---:R-:W-:Y:S04]  /*76160*/  STL.64 [R1+0x4d28], R12 ;  /* 0x004d280c01007387 */ /* 0x004fe80000100a00 */
[----:B0-----:R-:W2:Y:S04]  /*76170*/  LDL.LU.64 R14, [R1+0x28] ;  /* 0x00002800010e7983 */ /* 0x001ea80000300a00 */
[----:B------:R-:W3:Y:S01]  /*76180*/  LDL.LU.64 R26, [R1+0x8] ;  /* 0x00000800011a7983 */ /* 0x000ee20000300a00 */
[----:B------:R-:W-:-:S02]  /*76190*/  IMAD.MOV.U32 R6, RZ, RZ, R9 ;  /* 0x000000ffff067224 */ /* 0x000fc400078e0009 */
[----:B------:R-:W-:Y:S02]  /*761a0*/  IMAD.MOV.U32 R5, RZ, RZ, R10 ;  /* 0x000000ffff057224 */ /* 0x000fe400078e000a */
[----:B------:R-:W-:Y:S01]  /*761b0*/  IMAD.MOV.U32 R4, RZ, RZ, R11 ;  /* 0x000000ffff047224 */ /* 0x000fe200078e000b */
[----:B---3--:R0:W-:Y:S04]  /*761c0*/  STL.64 [R1+0x4d20], R26 ;  /* 0x004d201a01007387 */ /* 0x0081e80000100a00 */
[----:B0-----:R-:W3:Y:S04]  /*761d0*/  LDL.LU.64 R26, [R1+0x18] ;  /* 0x00001800011a7983 */ /* 0x001ee80000300a00 */
[----:B------:R-:W4:Y:S04]  /*761e0*/  LDL.LU R8, [R1+0x1e0] ;  /* 0x0001e00001087983 */ /* 0x000f280000300800 */
[----:B------:R-:W4:Y:S04]  /*761f0*/  LDL.LU R9, [R1+0x1e4] ;  /* 0x0001e40001097983 */ /* 0x000f280000300800 */
[----:B------:R-:W4:Y:S04]  /*76200*/  LDL.LU R10, [R1+0x1e8] ;  /* 0x0001e800010a7983 */ /* 0x000f280000300800 */
[----:B------:R-:W4:Y:S04]  /*76210*/  LDL.LU R11, [R1+0x1ec] ;  /* 0x0001ec00010b7983 */ /* 0x000f280000300800 */
[----:B------:R0:W-:Y:S04]  /*76220*/  STL [R1+0x4ca0], R20 ;  /* 0x004ca01401007387 */ /* 0x0001e80000100800 */
[----:B------:R1:W-:Y:S04]  /*76230*/  STL [R1+0x4c9c], R21 ;  /* 0x004c9c1501007387 */ /* 0x0003e80000100800 */
[----:B0-----:R-:W2:Y:S04]  /*76240*/  LDL.LU R20, [R1+0x210] ;  /* 0x0002100001147983 */ /* 0x001ea80000300800 */
[----:B-1----:R-:W2:Y:S04]  /*76250*/  LDL.LU R21, [R1+0x214] ;  /* 0x0002140001157983 */ /* 0x002ea80000300800 */
[----:B------:R-:W2:Y:S04]  /*76260*/  LDL.LU R22, [R1+0x218] ;  /* 0x0002180001167983 */ /* 0x000ea80000300800 */
[----:B------:R-:W2:Y:S04]  /*76270*/  LDL.LU R23, [R1+0x21c] ;  /* 0x00021c0001177983 */ /* 0x000ea80000300800 */
[----:B------:R0:W-:Y:S04]  /*76280*/  STL [R1+0x4b48], R4 ;  /* 0x004b480401007387 */ /* 0x0001e80000100800 */
[----:B------:R1:W-:Y:S04]  /*76290*/  STL [R1+0x4b44], R5 ;  /* 0x004b440501007387 */ /* 0x0003e80000100800 */
[----:B------:R1:W-:Y:S04]  /*762a0*/  STL [R1+0x4b40], R6 ;  /* 0x004b400601007387 */ /* 0x0003e80000100800 */
[----:B------:R-:W3:Y:S04]  /*762b0*/  LDL R7, [R1+0x4b4] ;  /* 0x0004b40001077983 */ /* 0x000ee80000100800 */
[----:B---3--:R3:W-:Y:S04]  /*762c0*/  STL [R1+0x4cc0], R7 ;  /* 0x004cc00701007387 */ /* 0x0087e80000100800 */
[----:B0-----:R-:W4:Y:S04]  /*762d0*/  LDL.LU R4, [R1+0x1b0] ;  /* 0x0001b00001047983 */ /* 0x001f280000300800 */
[----:B-1----:R-:W4:Y:S04]  /*762e0*/  LDL.LU R5, [R1+0x1b4] ;  /* 0x0001b40001057983 */ /* 0x002f280000300800 */
[----:B------:R-:W4:Y:S04]  /*762f0*/  LDL.LU R6, [R1+0x1b8] ;  /* 0x0001b80001067983 */ /* 0x000f280000300800 */
[----:B---3--:R-:W4:Y:S01]  /*76300*/  LDL.LU R7, [R1+0x1bc] ;  /* 0x0001bc0001077983 */ /* 0x008f220000300800 */
[----:B--2---:R-:W-:Y:S03]  /*76310*/  HMMA.16816.F32.BF16 R20, R16, R14, R20 ;  /* 0x0000000e1014723c */ /* 0x004fe60000041814 */
[----:B----4-:R-:W-:Y:S04]  /*76320*/  STL.64 [R1+0x4cd8], R6 ;  /* 0x004cd80601007387 */ /* 0x010fe80000100a00 */
[----:B------:R0:W-:Y:S04]  /*76330*/  STL.64 [R1+0x4cd0], R4 ;  /* 0x004cd00401007387 */ /* 0x0001e80000100a00 */
[----:B0-----:R-:W2:Y:S04]  /*76340*/  LDL.LU R4, [R1+0x1c0] ;  /* 0x0001c00001047983 */ /* 0x001ea80000300800 */
[----:B------:R-:W2:Y:S08]  /*76350*/  LDL.LU R5, [R1+0x1c4] ;  /* 0x0001c40001057983 */ /* 0x000eb00000300800 */
[----:B------:R-:W-:Y:S04]  /*76360*/  STL.64 [R1+0x330], R20 ;  /* 0x0003301401007387 */ /* 0x000fe80000100a00 */
[----:B------:R0:W-:Y:S02]  /*76370*/  STL.64 [R1+0x338], R22 ;  /* 0x0003381601007387 */ /* 0x0001e40000100a00 */
[----:B0-----:R-:W-:-:S02]  /*76380*/  IMAD.MOV.U32 R23, RZ, RZ, R14 ;  /* 0x000000ffff177224 */ /* 0x001fc400078e000e */
[----:B------:R-:W-:Y:S02]  /*76390*/  IMAD.MOV.U32 R22, RZ, RZ, R15 ;  /* 0x000000ffff167224 */ /* 0x000fe400078e000f */
[----:B------:R-:W3:Y:S04]  /*763a0*/  LDL.LU.64 R14, [R1+0x4d30] ;  /* 0x004d3000010e7983 */ /* 0x000ee80000300a00 */
[----:B------:R-:W3:Y:S01]  /*763b0*/  LDL.LU.64 R12, [R1+0x4d28] ;  /* 0x004d2800010c7983 */ /* 0x000ee20000300a00 */
[----:B------:R-:W-:Y:S02]  /*763c0*/  IMAD.MOV.U32 R21, RZ, RZ, R26 ;  /* 0x000000ffff157224 */ /* 0x000fe400078e001a */
[----:B------:R-:W-:Y:S02]  /*763d0*/  IMAD.MOV.U32 R3, RZ, RZ, R27 ;  /* 0x000000ffff037224 */ /* 0x000fe400078e001b */
[----:B------:R-:W-:-:S02]  /*763e0*/  IMAD.MOV.U32 R6, RZ, RZ, R2 ;  /* 0x000000ffff067224 */ /* 0x000fc400078e0002 */
[----:B------:R-:W-:Y:S01]  /*763f0*/  IMAD.MOV.U32 R7, RZ, RZ, R0 ;  /* 0x000000ffff077224 */ /* 0x000fe200078e0000 */
[----:B---3--:R-:W-:Y:S01]  /*76400*/  HMMA.16816.F32.BF16 R12, R16, R26, R12 ;  /* 0x0000001a100c723c */ /* 0x008fe2000004180c */
[----:B------:R-:W3:-:S15]  /*76410*/  LDL.LU.64 R26, [R1+0x4d20] ;  /* 0x004d2000011a7983 */ /* 0x000ede0000300a00 */
[----:B------:R-:W-:-:S07]  /*76420*/  NOP ;  /* 0x0000000000007918 */ /* 0x000fce0000000000 */
[----:B------:R0:W-:Y:S01]  /*76430*/  STL.64 [R1+0x410], R12 ;  /* 0x0004100c01007387 */ /* 0x0001e20000100a00 */
[----:B------:R-:W-:Y:S02]  /*76440*/  IMAD.MOV.U32 R2, RZ, RZ, R14 ;  /* 0x000000ffff027224 */ /* 0x000fe400078e000e */
[----:B------:R-:W-:Y:S02]  /*76450*/  IMAD.MOV.U32 R0, RZ, RZ, R15 ;  /* 0x000000ffff007224 */ /* 0x000fe400078e000f */
[----:B------:R-:W4:Y:S04]  /*76460*/  LDL.LU.64 R14, [R1+0x4d18] ;  /* 0x004d1800010e7983 */ /* 0x000f280000300a00 */
[----:B0-----:R-:W4:Y:S04]  /*76470*/  LDL.LU.64 R12, [R1+0x4d10] ;  /* 0x004d1000010c7983 */ /* 0x001f280000300a00 */
[----:B------:R0:W-:Y:S04]  /*76480*/  STL [R1+0x4b50], R0 ;  /* 0x004b500001007387 */ /* 0x0001e80000100800 */
[----:B------:R-:W-:Y:S01]  /*76490*/  STL [R1+0x4b4c], R2 ;  /* 0x004b4c0201007387 */ /* 0x000fe20000100800 */
[----:B---3--:R-:W-:-:S02]  /*764a0*/  IMAD.MOV.U32 R20, RZ, RZ, R26 ;  /* 0x000000ffff147224 */ /* 0x008fc400078e001a */
[----:B0-----:R-:W-:Y:S01]  /*764b0*/  IMAD.MOV.U32 R0, RZ, RZ, R27 ;  /* 0x000000ffff007224 */ /* 0x001fe200078e001b */
[----:B----4-:R-:W-:-:S15]  /*764c0*/  HMMA.16816.F32.BF16 R12, R16, R26, R12 ;  /* 0x0000001a100c723c */ /* 0x010fde000004180c */
[----:B------:R-:W-:-:S08]  /*764d0*/  NOP ;  /* 0x0000000000007918 */ /* 0x000fd00000000000 */
[----:B------:R-:W-:Y:S04]  /*764e0*/  STL.64 [R1+0x400], R12 ;  /* 0x0004000c01007387 */ /* 0x000fe80000100a00 */
[----:B------:R0:W-:Y:S04]  /*764f0*/  STL.64 [R1+0x408], R14 ;  /* 0x0004080e01007387 */ /* 0x0001e80000100a00 */
[----:B0-----:R-:W3:Y:S04]  /*76500*/  LDL.LU.64 R14, [R1+0x4d08] ;  /* 0x004d0800010e7983 */ /* 0x001ee80000300a00 */
[----:B------:R-:W3:Y:S04]  /*76510*/  LDL.LU.64 R12, [R1+0x4d00] ;  /* 0x004d0000010c7983 */ /* 0x000ee80000300a00 */
[----:B------:R-:W4:Y:S02]  /*76520*/  LDL.LU.64 R26, [R1+0x4cf8] ;  /* 0x004cf800011a7983 */ /* 0x000f240000300a00 */
[----:B----4-:R-:W-:-:S15]  /*76530*/  HMMA.16816.F32.BF16 R8, R16, R26, R8 ;  /* 0x0000001a1008723c */ /* 0x010fde0000041808 */
[----:B------:R-:W-:-:S08]  /*76540*/  NOP ;  /* 0x0000000000007918 */ /* 0x000fd00000000000 */
[----:B------:R-:W-:Y:S04]  /*76550*/  STL.64 [R1+0x3f0], R8 ;  /* 0x0003f00801007387 */ /* 0x000fe80000100a00 */
[----:B------:R0:W-:Y:S04]  /*76560*/  STL.64 [R1+0x3f8], R10 ;  /* 0x0003f80a01007387 */ /* 0x0001e80000100a00 */
[----:B0-----:R-:W3:Y:S04]  /*76570*/  LDL.LU.64 R10, [R1+0x4cf0] ;  /* 0x004cf000010a7983 */ /* 0x001ee80000300a00 */
[----:B------:R-:W4:Y:S01]  /*76580*/  LDL.LU.64 R8, [R1+0x4ce8] ;  /* 0x004ce80001087983 */ /* 0x000f220000300a00 */
[----:B---3--:R-:W-:-:S15]  /*76590*/  HMMA.16816.F32.BF16 R12, R16, R10, R12 ;  /* 0x0000000a100c723c */ /* 0x008fde000004180c */
[----:B------:R-:W-:-:S08]  /*765a0*/  NOP ;  /* 0x0000000000007918 */ /* 0x000fd00000000000 */
[----:B------:R-:W-:Y:S04]  /*765b0*/  STL.64 [R1+0x3e0], R12 ;  /* 0x0003e00c01007387 */ /* 0x000fe80000100a00 */
[----:B------:R0:W-:Y:S04]  /*765c0*/  STL.64 [R1+0x3e8], R14 ;  /* 0x0003e80e01007387 */ /* 0x0001e80000100a00 */
[----:B0-----:R-:W2:Y:S04]  /*765d0*/  LDL.LU.64 R14, [R1+0x4ce0] ;  /* 0x004ce000010e7983 */ /* 0x001ea80000300a00 */
[----:B------:R-:W-:Y:S04]  /*765e0*/  STL.64 [R1+0x4ba8], R10 ;  /* 0x004ba80a01007387 */ /* 0x000fe80000100a00 */
[----:B----4-:R0:W-:Y:S04]  /*765f0*/  STL.64 [R1+0x4ba0], R8 ;  /* 0x004ba00801007387 */ /* 0x0101e80000100a00 */
[----:B0-----:R-:W3:Y:S04]  /*76600*/  LDL.LU R8, [R1+0x190] ;  /* 0x0001900001087983 */ /* 0x001ee80000300800 */
[----:B------:R-:W3:Y:S01]  /*76610*/  LDL.LU R9, [R1+0x194] ;  /* 0x0001940001097983 */ /* 0x000ee20000300800 */
[----:B------:R-:W-:Y:S01]  /*76620*/  IMAD.MOV.U32 R10, RZ, RZ, R29 ;  /* 0x000000ffff0a7224 */ /* 0x000fe200078e001d */
        /* <DEDUP_REMOVED lines=8> */
[----:B------:R-:W-:Y:S01]  /*766b0*/  IMAD.MOV.U32 R11, RZ, RZ, R28 ;  /* 0x000000ffff0b7224 */ /* 0x000fe200078e001c */
[----:B--2---:R-:W-:Y:S06]  /*766c0*/  HMMA.16816.F32.BF16 R4, R16, R14, R4 ;  /* 0x0000000e1004723c */ /* 0x004fec0000041804 */
[----:B------:R-:W-:-:S02]  /*766d0*/  IMAD.MOV.U32 R25, RZ, RZ, R15 ;  /* 0x000000ffff197224 */ /* 0x000fc400078e000f */
[----:B------:R-:W-:-:S15]  /*766e0*/  IMAD.MOV.U32 R28, RZ, RZ, R14 ;  /* 0x000000ffff1c7224 */ /* 0x000fde00078e000e */
[----:B------:R-:W-:Y:S04]  /*766f0*/  STL.64 [R1+0x3c0], R4 ;  /* 0x0003c00401007387 */ /* 0x000fe80000100a00 */
[----:B------:R0:W-:Y:S04]  /*76700*/  STL.64 [R1+0x3c8], R6 ;  /* 0x0003c80601007387 */ /* 0x0001e80000100a00 */
[----:B0-----:R-:W2:Y:S04]  /*76710*/  LDL.LU R7, [R1+0x4cc0] ;  /* 0x004cc00001077983 */ /* 0x001ea80000300800 */
[----:B------:R-:W4:Y:S04]  /*76720*/  LDL.LU.64 R14, [R1+0x4cb8] ;  /* 0x004cb800010e7983 */ /* 0x000f280000300a00 */
[----:B------:R-:W4:Y:S04]  /*76730*/  LDL.LU.64 R12, [R1+0x4cb0] ;  /* 0x004cb000010c7983 */ /* 0x000f280000300a00 */
[----:B------:R0:W-:Y:S04]  /*76740*/  STL.64 [R1+0x4bb8], R26 ;  /* 0x004bb81a01007387 */ /* 0x0001e80000100a00 */
[----:B------:R-:W-:Y:S04]  /*76750*/  STL.64 [R1+0x4bb0], R24 ;  /* 0x004bb01801007387 */ /* 0x000fe80000100a00 */
[----:B0-----:R-:W4:Y:S02]  /*76760*/  LDL.LU.64 R26, [R1+0xd8] ;  /* 0x0000d800011a7983 */ /* 0x001f240000300a00 */
[----:B----4-:R-:W-:-:S15]  /*76770*/  HMMA.16816.F32.BF16 R12, R16, R26, R12 ;  /* 0x0000001a100c723c */ /* 0x010fde000004180c */
[----:B------:R-:W-:-:S08]  /*76780*/  NOP ;  /* 0x0000000000007918 */ /* 0x000fd00000000000 */
[----:B------:R-:W-:Y:S04]  /*76790*/  STL.64 [R1+0x3b0], R12 ;  /* 0x0003b00c01007387 */ /* 0x000fe80000100a00 */
[----:B------:R0:W-:Y:S04]  /*767a0*/  STL.64 [R1+0x3b8], R14 ;  /* 0x0003b80e01007387 */ /* 0x0001e80000100a00 */
[----:B0-----:R-:W3:Y:S01]  /*767b0*/  LDL.LU.64 R14, [R1+0x4ca8] ;  /* 0x004ca800010e7983 */ /* 0x001ee20000300a00 */
[----:B------:R-:W-:Y:S02]  /*767c0*/  IMAD.MOV.U32 R6, RZ, RZ, R27 ;  /* 0x000000ffff067224 */ /* 0x000fe400078e001b */
[----:B------:R-:W-:-:S03]  /*767d0*/  IMAD.MOV.U32 R5, RZ, RZ, R26 ;  /* 0x000000ffff057224 */ /* 0x000fc600078e001a */
[----:B------:R-:W-:Y:S04]  /*767e0*/  STL [R1+0x4b58], R6 ;  /* 0x004b580601007387 */ /* 0x000fe80000100800 */
[----:B------:R-:W-:Y:S01]  /*767f0*/  STL [R1+0x4b54], R5 ;  /* 0x004b540501007387 */ /* 0x000fe20000100800 */
[----:B---3--:R-:W-:Y:S06]  /*76800*/  HMMA.16816.F32.BF16 R8, R16, R14, R8 ;  /* 0x0000000e1008723c */ /* 0x008fec0000041808 */
[----:B------:R-:W-:-:S02]  /*76810*/  IMAD.MOV.U32 R2, RZ, RZ, R14 ;  /* 0x000000ffff027224 */ /* 0x000fc400078e000e */
[----:B------:R-:W-:-:S15]  /*76820*/  IMAD.MOV.U32 R4, RZ, RZ, R15 ;  /* 0x000000ffff047224 */ /* 0x000fde00078e000f */
[----:B------:R-:W-:Y:S04]  /*76830*/  STL.64 [R1+0x3a0], R8 ;  /* 0x0003a00801007387 */ /* 0x000fe80000100a00 */
[----:B------:R0:W-:Y:S04]  /*76840*/  STL.64 [R1+0x3a8], R10 ;  /* 0x0003a80a01007387 */ /* 0x0001e80000100a00 */
[----:B------:R-:W3:Y:S04]  /*76850*/  LDL.LU R12, [R1+0xe0] ;  /* 0x0000e000010c7983 */ /* 0x000ee80000300800 */
[----:B------:R-:W3:Y:S04]  /*76860*/  LDL.LU R13, [R1+0xe4] ;  /* 0x0000e400010d7983 */ /* 0x000ee80000300800 */
[----:B------:R-:W4:Y:S04]  /*76870*/  LDL.LU R14, [R1+0xe8] ;  /* 0x0000e800010e7983 */ /* 0x000f280000300800 */
[----:B------:R-:W4:Y:S01]  /*76880*/  LDL.LU R15, [R1+0xec] ;  /* 0x0000ec00010f7983 */ /* 0x000f220000300800 */
[----:B0-----:R-:W-:-:S02]  /*76890*/  IMAD.MOV.U32 R10, RZ, RZ, R20 ;  /* 0x000000ffff0a7224 */ /* 0x001fc400078e0014 */
[----:B------:R-:W-:Y:S01]  /*768a0*/  IMAD.MOV.U32 R11, RZ, RZ, R0 ;  /* 0x000000ffff0b7224 */ /* 0x000fe200078e0000 */
[----:B----4-:R0:W-:Y:S04]  /*768b0*/  STL.64 [R1+0x4bc8], R14 ;  /* 0x004bc80e01007387 */ /* 0x0101e80000100a00 */
[----:B---3--:R-:W-:Y:S04]  /*768c0*/  STL.64 [R1+0x4bc0], R12 ;  /* 0x004bc00c01007387 */ /* 0x008fe80000100a00 */
[----:B------:R-:W3:Y:S04]  /*768d0*/  LDL.LU R20, [R1+0x4ca0] ;  /* 0x004ca00001147983 */ /* 0x000ee80000300800 */
[----:B------:R-:W-:Y:S04]  /*768e0*/  STL.64 [R1+0x4bd0], R10 ;  /* 0x004bd00a01007387 */ /* 0x000fe80000100a00 */
[----:B------:R-:W4:Y:S04]  /*768f0*/  LDL.LU R24, [R1+0xf0] ;  /* 0x0000f00001187983 */ /* 0x000f280000300800 */
[----:B------:R-:W4:Y:S04]  /*76900*/  LDL.LU R25, [R1+0xf4] ;  /* 0x0000f40001197983 */ /* 0x000f280000300800 */
[----:B------:R-:W2:Y:S04]  /*76910*/  LDL.LU R26, [R1+0xf8] ;  /* 0x0000f800011a7983 */ /* 0x000ea80000300800 */
[----:B------:R-:W2:Y:S01]  /*76920*/  LDL.LU R27, [R1+0xfc] ;  /* 0x0000fc00011b7983 */ /* 0x000ea20000300800 */
[----:B0-----:R-:W-:-:S02]  /*76930*/  IMAD.MOV.U32 R14, RZ, RZ, R21 ;  /* 0x000000ffff0e7224 */ /* 0x001fc400078e0015 */
[----:B------:R-:W-:Y:S01]  /*76940*/  IMAD.MOV.U32 R15, RZ, RZ, R3 ;  /* 0x000000ffff0f7224 */ /* 0x000fe200078e0003 */
[----:B--2---:R0:W-:Y:S04]  /*76950*/  STL.64 [R1+0x4be0], R26 ;  /* 0x004be01a01007387 */ /* 0x0041e80000100a00 */
[----:B----4-:R-:W-:Y:S04]  /*76960*/  STL.64 [R1+0x4bd8], R24 ;  /* 0x004bd81801007387 */ /* 0x010fe80000100a00 */
[----:B------:R-:W2:Y:S04]  /*76970*/  LDL.LU R21, [R1+0x4c9c] ;  /* 0x004c9c0001157983 */ /* 0x000ea80000300800 */
[----:B------:R-:W4:Y:S04]  /*76980*/  LDL.LU R3, [R1+0x4c98] ;  /* 0x004c980001037983 */ /* 0x000f280000300800 */
[----:B------:R1:W-:Y:S01]  /*76990*/  STL.64 [R1+0x4be8], R14 ;  /* 0x004be80e01007387 */ /* 0x0003e20000100a00 */
[----:B0-----:R-:W-:-:S02]  /*769a0*/  IMAD.MOV.U32 R26, RZ, RZ, R23 ;  /* 0x000000ffff1a7224 */ /* 0x001fc400078e0017 */
[----:B------:R-:W-:-:S05]  /*769b0*/  IMAD.MOV.U32 R27, RZ, RZ, R22 ;  /* 0x000000ffff1b7224 */ /* 0x000fca00078e0016 */
[----:B------:R2:W-:Y:S04]  /*769c0*/  STL.64 [R1+0x4bf0], R26 ;  /* 0x004bf01a01007387 */ /* 0x0005e80000100a00 */
[----:B------:R-:W3:Y:S04]  /*769d0*/  LDL.LU R12, [R1+0x110] ;  /* 0x00011000010c7983 */ /* 0x000ee80000300800 */
[----:B------:R-:W3:Y:S04]  /*769e0*/  LDL.LU R13, [R1+0x114] ;  /* 0x00011400010d7983 */ /* 0x000ee80000300800 */
[----:B-1----:R-:W2:Y:S04]  /*769f0*/  LDL.LU R14, [R1+0x118] ;  /* 0x00011800010e7983 */ /* 0x002ea80000300800 */
[----:B------:R-:W2:Y:S04]  /*76a00*/  LDL.LU R15, [R1+0x11c] ;  /* 0x00011c00010f7983 */ /* 0x000ea80000300800 */
[----:B--2---:R-:W-:Y:S04]  /*76a10*/  STL.64 [R1+0x4c00], R14 ;  /* 0x004c000e01007387 */ /* 0x004fe80000100a00 */
[----:B---3--:R-:W-:Y:S04]  /*76a20*/  STL.64 [R1+0x4bf8], R12 ;  /* 0x004bf80c01007387 */ /* 0x008fe80000100a00 */
[----:B------:R-:W2:Y:S01]  /*76a30*/  LDL.LU.64 R22, [R1+0x78] ;  /* 0x0000780001167983 */ /* 0x000ea20000300a00 */
[----:B------:R-:W-:-:S02]  /*76a40*/  IMAD.MOV.U32 R26, RZ, RZ, R21 ;  /* 0x000000ffff1a7224 */ /* 0x000fc400078e0015 */
[----:B------:R-:W-:Y:S01]  /*76a50*/  IMAD.MOV.U32 R27, RZ, RZ, R20 ;  /* 0x000000ffff1b7224 */ /* 0x000fe200078e0014 */
[----:B--2---:R-:W-:Y:S04]  /*76a60*/  STL.64 [R1+0x4c38], R22 ;  /* 0x004c381601007387 */ /* 0x004fe80000100a00 */
[----:B------:R0:W-:Y:S04]  /*76a70*/  STL.64 [R1+0x4c18], R26 ;  /* 0x004c181a01007387 */ /* 0x0001e80000100a00 */
[----:B------:R-:W2:Y:S04]  /*76a80*/  LDL.LU R24, [R1+0x130] ;  /* 0x0001300001187983 */ /* 0x000ea80000300800 */
[----:B------:R-:W2:Y:S04]  /*76a90*/  LDL.LU R25, [R1+0x134] ;  /* 0x0001340001197983 */ /* 0x000ea80000300800 */
[----:B0-----:R-:W3:Y:S04]  /*76aa0*/  LDL.LU R26, [R1+0x138] ;  /* 0x00013800011a7983 */ /* 0x001ee80000300800 */
[----:B------:R-:W3:Y:S04]  /*76ab0*/  LDL.LU R27, [R1+0x13c] ;  /* 0x00013c00011b7983 */ /* 0x000ee80000300800 */
[----:B------:R-:W4:Y:S04]  /*76ac0*/  LDL.LU.64 R22, [R1+0x88] ;  /* 0x0000880001167983 */ /* 0x000f280000300a00 */
[----:B----4-:R0:W-:Y:S04]  /*76ad0*/  STL.64 [R1+0x4c50], R22 ;  /* 0x004c501601007387 */ /* 0x0101e80000100a00 */
[----:B0-----:R-:W4:Y:S04]  /*76ae0*/  LDL.LU.64 R22, [R1+0x98] ;  /* 0x0000980001167983 */ /* 0x001f280000300a00 */
[----:B----4-:R0:W-:Y:S04]  /*76af0*/  STL.64 [R1+0x4c68], R22 ;  /* 0x004c681601007387 */ /* 0x0101e80000100a00 */
[----:B0-----:R-:W4:Y:S04]  /*76b00*/  LDL.LU.64 R22, [R1+0xa8] ;  /* 0x0000a80001167983 */ /* 0x001f280000300a00 */
[----:B----4-:R0:W-:Y:S04]  /*76b10*/  STL.64 [R1+0x4c80], R22 ;  /* 0x004c801601007387 */ /* 0x0101e80000100a00 */
[----:B0-----:R-:W4:Y:S04]  /*76b20*/  LDL.LU.64 R22, [R1+0xb8] ;  /* 0x0000b80001167983 */ /* 0x001f280000300a00 */
        /* <DEDUP_REMOVED lines=32> */
[----:B------:R-:W3:Y:S04]  /*76d30*/  LDL.LU R14, [R1+0x128] ;  /* 0x00012800010e7983 */ /* 0x000ee80000300800 */
[----:B------:R-:W3:Y:S04]  /*76d40*/  LDL.LU R15, [R1+0x12c] ;  /* 0x00012c00010f7983 */ /* 0x000ee80000300800 */
[----:B------:R-:W3:Y:S04]  /*76d50*/  LDL.LU R8, [R1+0x100] ;  /* 0x0001000001087983 */ /* 0x000ee80000300800 */
[----:B------:R-:W3:Y:S04]  /*76d60*/  LDL.LU R9, [R1+0x104] ;  /* 0x0001040001097983 */ /* 0x000ee80000300800 */
[----:B------:R-:W3:Y:S04]  /*76d70*/  LDL.LU R10, [R1+0x108] ;  /* 0x00010800010a7983 */ /* 0x000ee80000300800 */
[----:B------:R-:W3:Y:S04]  /*76d80*/  LDL.LU R11, [R1+0x10c] ;  /* 0x00010c00010b7983 */ /* 0x000ee80000300800 */
[----:B------:R-:W-:Y:S04]  /*76d90*/  STL [R1+0x4b60], R4 ;  /* 0x004b600401007387 */ /* 0x000fe80000100800 */
[----:B------:R-:W-:Y:S01]  /*76da0*/  STL [R1+0x4b5c], R2 ;  /* 0x004b5c0201007387 */ /* 0x000fe20000100800 */
[----:B----4-:R-:W-:-:S02]  /*76db0*/  IMAD.MOV.U32 R5, RZ, RZ, R22 ;  /* 0x000000ffff057224 */ /* 0x010fc400078e0016 */
[----:B------:R-:W-:Y:S01]  /*76dc0*/  IMAD.MOV.U32 R0, RZ, RZ, R23 ;  /* 0x000000ffff007224 */ /* 0x000fe200078e0017 */
[----:B--2---:R-:W-:-:S15]  /*76dd0*/  HMMA.16816.F32.BF16 R24, R16, R22, R24 ;  /* 0x000000161018723c */ /* 0x004fde0000041818 */
[----:B------:R-:W-:-:S08]  /*76de0*/  NOP ;  /* 0x0000000000007918 */ /* 0x000fd00000000000 */
[----:B------:R-:W-:Y:S04]  /*76df0*/  STL.64 [R1+0x390], R24 ;  /* 0x0003901801007387 */ /* 0x000fe80000100a00 */
[----:B------:R0:W-:Y:S04]  /*76e00*/  STL.64 [R1+0x398], R26 ;  /* 0x0003981a01007387 */ /* 0x0001e80000100a00 */
[----:B0-----:R-:W2:Y:S04]  /*76e10*/  LDL.LU.64 R26, [R1+0x4c90] ;  /* 0x004c9000011a7983 */ /* 0x001ea80000300a00 */
[----:B------:R-:W2:Y:S04]  /*76e20*/  LDL.LU.64 R24, [R1+0x4c88] ;  /* 0x004c880001187983 */ /* 0x000ea80000300a00 */
[----:B------:R-:W2:Y:S04]  /*76e30*/  LDL.LU.64 R22, [R1+0x4c80] ;  /* 0x004c800001167983 */ /* 0x000ea80000300a00 */
[----:B------:R-:W-:Y:S04]  /*76e40*/  STL [R1+0x4b68], R0 ;  /* 0x004b680001007387 */ /* 0x000fe80000100800 */
[----:B------:R-:W-:Y:S01]  /*76e50*/  STL [R1+0x4b64], R5 ;  /* 0x004b640501007387 */ /* 0x000fe20000100800 */
        /* <DEDUP_REMOVED lines=36> */
[----:B------:R-:W2:Y:S02]  /*770a0*/  LDL.LU.64 R22, [R1+0x4c20] ;  /* 0x004c200001167983 */ /* 0x000ea40000300a00 */
[----:B--2---:R-:W-:Y:S02]  /*770b0*/  HMMA.16816.F32.BF16 R16, R16, R22, R24 ;  /* 0x000000161010723c */ /* 0x004fe40000041818 */
[----:B------:R-:W3:Y:S04]  /*770c0*/  LDL.LU.64 R26, [R1+0x4c18] ;  /* 0x004c1800011a7983 */ /* 0x000ee80000300a00 */
[----:B------:R-:W-:-:S02]  /*770d0*/  IMAD.MOV.U32 R2, RZ, RZ, R22 ;  /* 0x000000ffff027224 */ /* 0x000fc400078e0016 */
[----:B------:R-:W-:-:S15]  /*770e0*/  IMAD.MOV.U32 R4, RZ, RZ, R23 ;  /* 0x000000ffff047224 */ /* 0x000fde00078e0017 */
[----:B------:R-:W-:Y:S04]  /*770f0*/  STL.64 [R1+0x360], R16 ;  /* 0x0003601001007387 */ /* 0x000fe80000100a00 */
[----:B------:R0:W-:Y:S04]  /*77100*/  STL.64 [R1+0x368], R18 ;  /* 0x0003681201007387 */ /* 0x0001e80000100a00 */
[----:B------:R-:W3:Y:S04]  /*77110*/  LDL.LU.64 R22, [R1+0x4c10] ;  /* 0x004c100001167983 */ /* 0x000ee80000300a00 */
[----:B------:R-:W3:Y:S04]  /*77120*/  LDL.LU.64 R20, [R1+0x4c08] ;  /* 0x004c080001147983 */ /* 0x000ee80000300a00 */
[----:B0-----:R-:W2:Y:S01]  /*77130*/  LDL R19, [R1+0x4c4] ;  /* 0x0004c40001137983 */ /* 0x001ea20000100800 */
        /* <DEDUP_REMOVED lines=8> */
[----:B------:R-:W3:-:S15]  /*771c0*/  LDL.LU.64 R14, [R1+0x4be8] ;  /* 0x004be800010e7983 */ /* 0x000ede0000300a00 */
[----:B------:R-:W-:-:S06]  /*771d0*/  NOP ;  /* 0x0000000000007918 */ /* 0x000fcc0000000000 */
[----:B------:R-:W-:Y:S04]  /*771e0*/  STL.64 [R1+0x310], R24 ;  /* 0x0003101801007387 */ /* 0x000fe80000100a00 */
[----:B------:R0:W-:Y:S04]  /*771f0*/  STL.64 [R1+0x318], R26 ;  /* 0x0003181a01007387 */ /* 0x0001e80000100a00 */
[----:B0-----:R-:W4:Y:S04]  /*77200*/  LDL.LU.64 R26, [R1+0x4be0] ;  /* 0x004be000011a7983 */ /* 0x001f280000300a00 */
[----:B------:R-:W4:Y:S01]  /*77210*/  LDL.LU.64 R24, [R1+0x4bd8] ;  /* 0x004bd80001187983 */ /* 0x000f220000300a00 */
[----:B---3--:R-:W-:Y:S03]  /*77220*/  HMMA.16816.F32.BF16 R12, R20, R14, R8 ;  /* 0x0000000e140c723c */ /* 0x008fe60000041808 */
[----:B------:R-:W4:-:S15]  /*77230*/  LDL.LU.64 R10, [R1+0x4bd0] ;  /* 0x004bd000010a7983 */ /* 0x000f1e0000300a00 */
[----:B------:R-:W-:-:S05]  /*77240*/  NOP ;  /* 0x0000000000007918 */ /* 0x000fca0000000000 */
[----:B------:R-:W-:Y:S04]  /*77250*/  STL.64 [R1+0x300], R12 ;  /* 0x0003000c01007387 */ /* 0x000fe80000100a00 */
[----:B------:R0:W-:Y:S04]  /*77260*/  STL.64 [R1+0x308], R14 ;  /* 0x0003080e01007387 */ /* 0x0001e80000100a00 */
[----:B0-----:R-:W3:Y:S04]  /*77270*/  LDL.LU.64 R14, [R1+0x4bc8] ;  /* 0x004bc800010e7983 */ /* 0x001ee80000300a00 */
[----:B------:R-:W3:Y:S01]  /*77280*/  LDL.LU.64 R12, [R1+0x4bc0] ;  /* 0x004bc000010c7983 */ /* 0x000ee20000300a00 */
[----:B----4-:R-:W-:Y:S03]  /*77290*/  HMMA.16816.F32.BF16 R8, R20, R10, R24 ;  /* 0x0000000a1408723c */ /* 0x010fe60000041818 */
[----:B------:R-:W3:Y:S04]  /*772a0*/  LDL.LU.64 R26, [R1+0x4bb8] ;  /* 0x004bb800011a7983 */ /* 0x000ee80000300a00 */
[----:B------:R-:W4:-:S15]  /*772b0*/  LDL.LU.64 R24, [R1+0x4bb0] ;  /* 0x004bb00001187983 */ /* 0x000f1e0000300a00 */
[----:B------:R-:W-:-:S01]  /*772c0*/  NOP ;  /* 0x0000000000007918 */ /* 0x000fc20000000000 */
[----:B------:R-:W-:Y:S04]  /*772d0*/  STL.64 [R1+0x2f0], R8 ;  /* 0x0002f00801007387 */ /* 0x000fe80000100a00 */
[----:B------:R0:W-:Y:S04]  /*772e0*/  STL.64 [R1+0x2f8], R10 ;  /* 0x0002f80a01007387 */ /* 0x0001e80000100a00 */
[----:B0-----:R-:W2:Y:S04]  /*772f0*/  LDL.LU.64 R10, [R1+0x4ba8] ;  /* 0x004ba800010a7983 */ /* 0x001ea80000300a00 */
[----:B------:R-:W2:Y:S01]  /*77300*/  LDL.LU.64 R8, [R1+0x4ba0] ;  /* 0x004ba00001087983 */ /* 0x000ea20000300a00 */
[----:B---3--:R-:W-:-:S15]  /*77310*/  HMMA.16816.F32.BF16 R12, R20, R26, R12 ;  /* 0x0000001a140c723c */ /* 0x008fde000004180c */
[----:B------:R-:W-:-:S08]  /*77320*/  NOP ;  /* 0x0000000000007918 */ /* 0x000fd00000000000 */
[----:B------:R-:W-:Y:S04]  /*77330*/  STL.64 [R1+0x2e0], R12 ;  /* 0x0002e00c01007387 */ /* 0x000fe80000100a00 */
[----:B------:R0:W-:Y:S04]  /*77340*/  STL.64 [R1+0x2e8], R14 ;  /* 0x0002e80e01007387 */ /* 0x0001e80000100a00 */
[----:B0-----:R-:W2:Y:S04]  /*77350*/  LDL.LU.64 R14, [R1+0x4b98] ;  /* 0x004b9800010e7983 */ /* 0x001ea80000300a00 */
[----:B------:R-:W2:Y:S01]  /*77360*/  LDL.LU.64 R12, [R1+0x4b90] ;  /* 0x004b9000010c7983 */ /* 0x000ea20000300a00 */
[----:B----4-:R-:W-:-:S02]  /*77370*/  IMAD.MOV.U32 R26, RZ, RZ, R24 ;  /* 0x000000ffff1a7224 */ /* 0x010fc400078e0018 */
[----:B------:R-:W-:Y:S01]  /*77380*/  IMAD.MOV.U32 R27, RZ, RZ, R29 ;  /* 0x000000ffff1b7224 */ /* 0x000fe200078e001d */
[----:B------:R-:W3:Y:S04]  /*77390*/  LDL.LU R24, [R1+0x4b8c] ;  /* 0x004b8c0001187983 */ /* 0x000ee80000300800 */
[----:B------:R-:W4:Y:S01]  /*773a0*/  LDL.LU R29, [R1+0x4b88] ;  /* 0x004b8800011d7983 */ /* 0x000f220000300800 */
[----:B--2---:R-:W-:-:S15]  /*773b0*/  HMMA.16816.F32.BF16 R12, R20, R10, R12 ;  /* 0x0000000a140c723c */ /* 0x004fde000004180c */
[----:B------:R-:W-:-:S09]  /*773c0*/  NOP ;  /* 0x0000000000007918 */ /* 0x000fd20000000000 */
[----:B------:R-:W-:Y:S01]  /*773d0*/  IMAD.MOV.U32 R18, RZ, RZ, R13 ;  /* 0x000000ffff127224 */ /* 0x000fe200078e000d */
[----:B------:R-:W-:Y:S01]  /*773e0*/  STL [R1+0x2d0], R12 ;  /* 0x0002d00c01007387 */ /* 0x000fe20000100800 */
[----:B------:R-:W-:Y:S02]  /*773f0*/  IMAD.MOV.U32 R17, RZ, RZ, R14 ;  /* 0x000000ffff117224 */ /* 0x000fe400078e000e */
[----:B------:R-:W-:Y:S01]  /*77400*/  IMAD.MOV.U32 R16, RZ, RZ, R15 ;  /* 0x000000ffff107224 */ /* 0x000fe200078e000f */
[----:B------:R0:W-:Y:S04]  /*77410*/  STL.64 [R1+0x4b38], R18 ;  /* 0x004b381201007387 */ /* 0x0001e80000100a00 */
[----:B------:R1:W-:Y:S04]  /*77420*/  STL.64 [R1+0x4b30], R16 ;  /* 0x004b301001007387 */ /* 0x0003e80000100a00 */
[----:B----4-:R-:W2:Y:S01]  /*77430*/  LDSM.16.MT88.4 R12, [R29+UR5+0x42000] ;  /* 0x042000051d0c783b */ /* 0x010ea20008004200 */
[----:B0-----:R-:W-:-:S02]  /*77440*/  IMAD.MOV.U32 R18, RZ, RZ, R28 ;  /* 0x000000ffff127224 */ /* 0x001fc400078e001c */
[----:B------:R-:W-:Y:S02]  /*77450*/  IMAD.MOV.U32 R19, RZ, RZ, R25 ;  /* 0x000000ffff137224 */ /* 0x000fe400078e0019 */
[----:B-1----:R-:W-:-:S03]  /*77460*/  IMAD.MOV.U32 R17, RZ, RZ, R9 ;  /* 0x000000ffff117224 */ /* 0x002fc600078e0009 */
[----:B------:R0:W-:Y:S02]  /*77470*/  STL.64 [R1+0x4b80], R18 ;  /* 0x004b801201007387 */ /* 0x0001e40000100a00 */
[----:B0-----:R-:W-:Y:S02]  /*77480*/  IMAD.MOV.U32 R18, RZ, RZ, R8 ;  /* 0x000000ffff127224 */ /* 0x001fe400078e0008 */
[----:B------:R-:W0:Y:S01]  /*77490*/  LDSM.16.M88.4 R8, [R7+UR5+0x100] ;  /* 0x000100050708783b */ /* 0x000e220008000200 */
[----:B---3--:R-:W-:Y:S02]  /*774a0*/  IMAD.MOV.U32 R16, RZ, RZ, R24 ;  /* 0x000000ffff107224 */ /* 0x008fe400078e0018 */
[----:B------:R-:W-:Y:S01]  /*774b0*/  IMAD.MOV.U32 R19, RZ, RZ, R3 ;  /* 0x000000ffff137224 */ /* 0x000fe200078e0003 */
[----:B--2---:R-:W-:Y:S04]  /*774c0*/  STL.64 [R1+0x4a70], R14 ;  /* 0x004a700e01007387 */ /* 0x004fe80000100a00 */
[----:B------:R1:W-:Y:S02]  /*774d0*/  STL.64 [R1+0x4a68], R12 ;  /* 0x004a680c01007387 */ /* 0x0003e40000100a00 */
[----:B------:R-:W-:Y:S02]  /*774e0*/  HMMA.16816.F32.BF16 R24, R20, R26, R16 ;  /* 0x0000001a1418723c */ /* 0x000fe40000041810 */
[----:B------:R-:W-:Y:S04]  /*774f0*/  LDSM.16.M88.4 R16, [R7+UR5+0x8100] ;  /* 0x008100050710783b */ /* 0x000fe80008000200 */
[----:B0-----:R-:W-:Y:S01]  /*77500*/  STL.64 [R1+0x130], R8 ;  /* 0x0001300801007387 */ /* 0x001fe20000100a00 */
[----:B-1----:R-:W-:-:S03]  /*77510*/  IMAD.MOV.U32 R13, RZ, RZ, R8 ;  /* 0x000000ffff0d7224 */ /* 0x002fc600078e0008 */
[----:B------:R-:W-:Y:S01]  /*77520*/  STL.64 [R1+0x138], R10 ;  /* 0x0001380a01007387 */ /* 0x000fe20000100a00 */
[----:B------:R-:W-:-:S03]  /*77530*/  IMAD.MOV.U32 R12, RZ, RZ, R9 ;  /* 0x000000ffff0c7224 */ /* 0x000fc600078e0009 */
[----:B------:R-:W0:Y:S09]  /*77540*/  LDSM.16.M88.4 R8, [R7+UR5+0x4100] ;  /* 0x004100050708783b */ /* 0x000e320008000200 */
[----:B------:R-:W-:Y:S04]  /*77550*/  STL.64 [R1+0x1b0], R24 ;  /* 0x0001b01801007387 */ /* 0x000fe80000100a00 */
[----:B------:R-:W-:Y:S04]  /*77560*/  STL.64 [R1+0x1b8], R26 ;  /* 0x0001b81a01007387 */ /* 0x000fe80000100a00 */
[----:B------:R-:W-:Y:S04]  /*77570*/  LDSM.16.M88.4 R24, [R7+UR5+0xc100] ;  /* 0x00c100050718783b */ /* 0x000fe80008000200 */
[----:B0-----:R-:W-:Y:S04]  /*77580*/  STL.64 [R1+0x128], R10 ;  /* 0x0001280a01007387 */ /* 0x001fe80000100a00 */
[----:B------:R-:W-:Y:S04]  /*77590*/  STL.64 [R1+0x110], R16 ;  /* 0x0001101001007387 */ /* 0x000fe80000100a00 */
[----:B------:R-:W-:Y:S04]  /*775a0*/  STL.64 [R1+0x118], R18 ;  /* 0x0001181201007387 */ /* 0x000fe80000100a00 */
[----:B------:R-:W0:Y:S04]  /*775b0*/  LDSM.16.M88.4 R16, [R7+UR5+0x10100] ;  /* 0x010100050710783b */ /* 0x000e280008000200 */
[----:B------:R-:W-:Y:S01]  /*775c0*/  STL.64 [R1+0x4a58], R8 ;  /* 0x004a580801007387 */ /* 0x000fe20000100a00 */
[----:B0-----:R-:W-:-:S03]  /*775d0*/  IMAD.MOV.U32 R28, RZ, RZ, R18 ;  /* 0x000000ffff1c7224 */ /* 0x001fc600078e0012 */
[----:B------:R-:W-:Y:S01]  /*775e0*/  STL.64 [R1+0xf0], R16 ;  /* 0x0000f01001007387 */ /* 0x000fe20000100a00 */
[----:B------:R-:W-:-:S03]  /*775f0*/  IMAD.MOV.U32 R3, RZ, RZ, R19 ;  /* 0x000000ffff037224 */ /* 0x000fc600078e0013 */
[----:B------:R-:W0:Y:S04]  /*77600*/  LDSM.16.M88.4 R16, [R7+UR5+0x14100] ;  /* 0x014100050710783b */ /* 0x000e280008000200 */
[----:B------:R-:W-:Y:S04]  /*77610*/  STL.64 [R1+0x108], R26 ;  /* 0x0001081a01007387 */ /* 0x000fe80000100a00 */
[----:B------:R1:W-:Y:S04]  /*77620*/  STL.64 [R1+0x4a60], R24 ;  /* 0x004a601801007387 */ /* 0x0003e80000100a00 */
[----:B-1----:R-:W2:Y:S04]  /*77630*/  LDL.LU R24, [R1+0x270] ;  /* 0x0002700001187983 */ /* 0x002ea80000300800 */
[----:B------:R-:W2:Y:S04]  /*77640*/  LDL.LU R25, [R1+0x274] ;  /* 0x0002740001197983 */ /* 0x000ea80000300800 */
[----:B------:R-:W2:Y:S04]  /*77650*/  LDL.LU R26, [R1+0x278] ;  /* 0x00027800011a7983 */ /* 0x000ea80000300800 */
[----:B------:R-:W2:Y:S04]  /*77660*/  LDL.LU R27, [R1+0x27c] ;  /* 0x00027c00011b7983 */ /* 0x000ea80000300800 */
        /* <DEDUP_REMOVED lines=29> */
[----:B------:R-:W3:Y:S04]  /*77840*/  LDL.LU R2, [R1+0x4b7c] ;  /* 0x004b7c0001027983 */ /* 0x000ee80000300800 */
[----:B------:R-:W4:Y:S04]  /*77850*/  LDL.LU R4, [R1+0x4b78] ;  /* 0x004b780001047983 */ /* 0x000f280000300800 */
[----:B------:R0:W-:Y:S01]  /*77860*/  STL.64 [R1+0x4a88], R14 ;  /* 0x004a880e01007387 */ /* 0x0001e20000100a00 */
[----:B------:R-:W-:-:S02]  /*77870*/  IMAD.MOV.U32 R8, RZ, RZ, R13 ;  /* 0x000000ffff087224 */ /* 0x000fc400078e000d */
[----:B------:R-:W-:Y:S02]  /*77880*/  IMAD.MOV.U32 R9, RZ, RZ, R12 ;  /* 0x000000ffff097224 */ /* 0x000fe400078e000c */
[----:B0-----:R-:W-:Y:S02]  /*77890*/  IMAD.MOV.U32 R14, RZ, RZ, R5 ;  /* 0x000000ffff0e7224 */ /* 0x001fe400078e0005 */
[----:B------:R-:W-:Y:S01]  /*778a0*/  IMAD.MOV.U32 R15, RZ, RZ, R6 ;  /* 0x000000ffff0f7224 */ /* 0x000fe200078e0006 */
[----:B--2---:R-:W-:Y:S01]  /*778b0*/  HMMA.16816.F32.BF16 R24, R20, R18, R24 ;  /* 0x000000121418723c */ /* 0x004fe20000041818 */
[----:B------:R-:W0:-:S15]  /*778c0*/  LDSM.16.M88.4 R16, [R7+UR5+0x34100] ;  /* 0x034100050710783b */ /* 0x000e1e0008000200 */
[----:B------:R-:W-:-:S07]  /*778d0*/  NOP ;  /* 0x0000000000007918 */ /* 0x000fce0000000000 */
[----:B------:R-:W-:Y:S04]  /*778e0*/  STL.64 [R1+0x2c0], R24 ;  /* 0x0002c01801007387 */ /* 0x000fe80000100a00 */
[----:B------:R-:W-:Y:S04]  /*778f0*/  STL.64 [R1+0x2c8], R26 ;  /* 0x0002c81a01007387 */ /* 0x000fe80000100a00 */
[----:B0-----:R-:W-:Y:S04]  /*77900*/  STL.64 [R1+0x1f0], R16 ;  /* 0x0001f01001007387 */ /* 0x001fe80000100a00 */
[----:B------:R-:W-:Y:S04]  /*77910*/  STL.64 [R1+0x1f8], R18 ;  /* 0x0001f81201007387 */ /* 0x000fe80000100a00 */
[----:B------:R-:W2:Y:S04]  /*77920*/  LDL.LU R5, [R1+0x4b74] ;  /* 0x004b740001057983 */ /* 0x000ea80000300800 */
[----:B------:R-:W2:Y:S04]  /*77930*/  LDL.LU R6, [R1+0x4b70] ;  /* 0x004b700001067983 */ /* 0x000ea80000300800 */
[----:B------:R-:W-:Y:S04]  /*77940*/  STL.64 [R1+0x4aa0], R14 ;  /* 0x004aa00e01007387 */ /* 0x000fe80000100a00 */
[----:B------:R-:W-:Y:S04]  /*77950*/  STL [R1+0x4a80], R10 ;  /* 0x004a800a01007387 */ /* 0x000fe80000100800 */
[----:B------:R0:W-:Y:S04]  /*77960*/  STL.64 [R1+0x4a78], R8 ;  /* 0x004a780801007387 */ /* 0x0001e80000100a00 */
[----:B------:R-:W1:Y:S04]  /*77970*/  LDSM.16.M88.4 R16, [R7+UR5+0x38100] ;  /* 0x038100050710783b */ /* 0x000e680008000200 */
[----:B0-----:R-:W2:Y:S04]  /*77980*/  LDL.LU R8, [R1+0x350] ;  /* 0x0003500001087983 */ /* 0x001ea80000300800 */
[----:B------:R-:W2:Y:S04]  /*77990*/  LDL.LU R9, [R1+0x354] ;  /* 0x0003540001097983 */ /* 0x000ea80000300800 */
[----:B------:R-:W2:Y:S04]  /*779a0*/  LDL.LU R10, [R1+0x358] ;  /* 0x00035800010a7983 */ /* 0x000ea80000300800 */
[----:B------:R-:W2:Y:S01]  /*779b0*/  LDL.LU R11, [R1+0x35c] ;  /* 0x00035c00010b7983 */ /* 0x000ea20000300800 */
[----:B---3--:R-:W-:-:S02]  /*779c0*/  IMAD.MOV.U32 R14, RZ, RZ, R2 ;  /* 0x000000ffff0e7224 */ /* 0x008fc400078e0002 */
[----:B------:R-:W-:Y:S01]  /*779d0*/  IMAD.MOV.U32 R15, RZ, RZ, R0 ;  /* 0x000000ffff0f7224 */ /* 0x000fe200078e0000 */
[----:B------:R-:W3:Y:S04]  /*779e0*/  LDL.LU R2, [R1+0x4b6c] ;  /* 0x004b6c0001027983 */ /* 0x000ee80000300800 */
[----:B------:R-:W3:Y:S04]  /*779f0*/  LDL.LU R0, [R1+0x4b68] ;  /* 0x004b680001007983 */ /* 0x000ee80000300800 */
[----:B------:R4:W-:Y:S02]  /*77a00*/  STL.64 [R1+0x4ab8], R14 ;  /* 0x004ab80e01007387 */ /* 0x0009e40000100a00 */
[----:B----4-:R-:W-:-:S02]  /*77a10*/  IMAD.MOV.U32 R15, RZ, RZ, R4 ;  /* 0x000000ffff0f7224 */ /* 0x010fc400078e0004 */
[----:B--2---:R-:W-:Y:S02]  /*77a20*/  IMAD.MOV.U32 R14, RZ, RZ, R5 ;  /* 0x000000ffff0e7224 */ /* 0x004fe400078e0005 */
[----:B------:R-:W2:Y:S04]  /*77a30*/  LDL.LU R5, [R1+0x4b64] ;  /* 0x004b640001057983 */ /* 0x000ea80000300800 */
[----:B------:R-:W4:Y:S04]  /*77a40*/  LDL.LU R4, [R1+0x4b60] ;  /* 0x004b600001047983 */ /* 0x000f280000300800 */
[----:B------:R-:W-:Y:S04]  /*77a50*/  STL.64 [R1+0x4ad0], R14 ;  /* 0x004ad00e01007387 */ /* 0x000fe80000100a00 */
[----:B------:R-:W-:Y:S04]  /*77a60*/  STL.64 [R1+0x4a98], R10 ;  /* 0x004a980a01007387 */ /* 0x000fe80000100a00 */
[----:B------:R0:W-:Y:S04]  /*77a70*/  STL.64 [R1+0x4a90], R8 ;  /* 0x004a900801007387 */ /* 0x0001e80000100a00 */
[----:B0-----:R-:W2:Y:S04]  /*77a80*/  LDL.LU R8, [R1+0x420] ;  /* 0x0004200001087983 */ /* 0x001ea80000300800 */
[----:B------:R-:W2:Y:S04]  /*77a90*/  LDL.LU R9, [R1+0x424] ;  /* 0x0004240001097983 */ /* 0x000ea80000300800 */
[----:B------:R-:W4:Y:S04]  /*77aa0*/  LDL.LU R10, [R1+0x428] ;  /* 0x00042800010a7983 */ /* 0x000f280000300800 */
[----:B------:R-:W4:Y:S01]  /*77ab0*/  LDL.LU R11, [R1+0x42c] ;  /* 0x00042c00010b7983 */ /* 0x000f220000300800 */
[----:B---3--:R-:W-:-:S02]  /*77ac0*/  IMAD.MOV.U32 R14, RZ, RZ, R2 ;  /* 0x000000ffff0e7224 */ /* 0x008fc400078e0002 */
[----:B------:R-:W-:Y:S01]  /*77ad0*/  IMAD.MOV.U32 R15, RZ, RZ, R6 ;  /* 0x000000ffff0f7224 */ /* 0x000fe200078e0006 */
[----:B------:R-:W3:Y:S04]  /*77ae0*/  LDL.LU R2, [R1+0x4b5c] ;  /* 0x004b5c0001027983 */ /* 0x000ee80000300800 */
[----:B------:R-:W3:Y:S04]  /*77af0*/  LDL.LU R6, [R1+0x4b58] ;  /* 0x004b580001067983 */ /* 0x000ee80000300800 */
[----:B------:R-:W-:Y:S04]  /*77b00*/  STL.64 [R1+0x4ae8], R14 ;  /* 0x004ae80e01007387 */ /* 0x000fe80000100a00 */
[----:B----4-:R-:W-:Y:S04]  /*77b10*/  STL.64 [R1+0x4ab0], R10 ;  /* 0x004ab00a01007387 */ /* 0x010fe80000100a00 */
[----:B--2---:R0:W-:Y:S04]  /*77b20*/  STL.64 [R1+0x4aa8], R8 ;  /* 0x004aa80801007387 */ /* 0x0041e80000100a00 */
[----:B0-----:R-:W2:Y:S04]  /*77b30*/  LDL.LU R8, [R1+0x430] ;  /* 0x0004300001087983 */ /* 0x001ea80000300800 */
[----:B------:R-:W2:Y:S04]  /*77b40*/  LDL.LU R9, [R1+0x434] ;  /* 0x0004340001097983 */ /* 0x000ea80000300800 */
[----:B------:R-:W4:Y:S04]  /*77b50*/  LDL.LU R10, [R1+0x438] ;  /* 0x00043800010a7983 */ /* 0x000f280000300800 */
[----:B------:R-:W4:Y:S01]  /*77b60*/  LDL.LU R11, [R1+0x43c] ;  /* 0x00043c00010b7983 */ /* 0x000f220000300800 */
[----:B------:R-:W-:-:S02]  /*77b70*/  IMAD.MOV.U32 R14, RZ, RZ, R5 ;  /* 0x000000ffff0e7224 */ /* 0x000fc400078e0005 */
        /* <DEDUP_REMOVED lines=25> */
[----:B----4-:R-:W-:Y:S04]  /*77d10*/  STL.64 [R1+0x4af8], R10 ;  /* 0x004af80a01007387 */ /* 0x010fe80000100a00 */
[----:B--2---:R0:W-:Y:S04]  /*77d20*/  STL.64 [R1+0x4af0], R8 ;  /* 0x004af00801007387 */ /* 0x0041e80000100a00 */
[----:B0-----:R-:W2:Y:S04]  /*77d30*/  LDL.LU R8, [R1+0x460] ;  /* 0x0004600001087983 */ /* 0x001ea80000300800 */
[----:B------:R-:W2:Y:S04]  /*77d40*/  LDL.LU R9, [R1+0x464] ;  /* 0x0004640001097983 */ /* 0x000ea80000300800 */
[----:B------:R-:W4:Y:S04]  /*77d50*/  LDL.LU R10, [R1+0x468] ;  /* 0x00046800010a7983 */ /* 0x000f280000300800 */
[----:B------:R-:W4:Y:S04]  /*77d60*/  LDL.LU R11, [R1+0x46c] ;  /* 0x00046c00010b7983 */ /* 0x000f280000300800 */
[----:B----4-:R-:W-:Y:S04]  /*77d70*/  STL.64 [R1+0x4b10], R10 ;  /* 0x004b100a01007387 */ /* 0x010fe80000100a00 */
[----:B--2---:R0:W-:Y:S04]  /*77d80*/  STL.64 [R1+0x4b08], R8 ;  /* 0x004b080801007387 */ /* 0x0041e80000100a00 */
[----:B0-----:R-:W2:Y:S04]  /*77d90*/  LDL.LU R8, [R1+0x470] ;  /* 0x0004700001087983 */ /* 0x001ea80000300800 */
[----:B------:R-:W2:Y:S04]  /*77da0*/  LDL.LU R9, [R1+0x474] ;  /* 0x0004740001097983 */ /* 0x000ea80000300800 */
[----:B------:R-:W4:Y:S04]  /*77db0*/  LDL.LU R10, [R1+0x478] ;  /* 0x00047800010a7983 */ /* 0x000f280000300800 */
[----:B------:R-:W4:Y:S01]  /*77dc0*/  LDL.LU R11, [R1+0x47c] ;  /* 0x00047c00010b7983 */ /* 0x000f220000300800 */
[----:B---3--:R-:W-:-:S02]  /*77dd0*/  IMAD.MOV.U32 R25, RZ, RZ, R6 ;  /* 0x000000ffff197224 */ /* 0x008fc400078e0006 */
[----:B------:R-:W-:Y:S02]  /*77de0*/  IMAD.MOV.U32 R26, RZ, RZ, R5 ;  /* 0x000000ffff1a7224 */ /* 0x000fe400078e0005 */
[----:B------:R-:W-:Y:S02]  /*77df0*/  IMAD.MOV.U32 R27, RZ, RZ, R4 ;  /* 0x000000ffff1b7224 */ /* 0x000fe400078e0004 */
[----:B------:R-:W0:Y:S04]  /*77e00*/  LDSM.16.M88.4 R4, [R7+UR5+0x3c100] ;  /* 0x03c100050704783b */ /* 0x000e280008000200 */
[----:B----4-:R-:W-:Y:S04]  /*77e10*/  STL.64 [R1+0x4b28], R10 ;  /* 0x004b280a01007387 */ /* 0x010fe80000100a00 */
[----:B--2---:R2:W-:Y:S04]  /*77e20*/  STL.64 [R1+0x4b20], R8 ;  /* 0x004b200801007387 */ /* 0x0045e80000100a00 */
[----:B--2---:R-:W2:Y:S04]  /*77e30*/  LDL.LU R8, [R1+0x480] ;  /* 0x0004800001087983 */ /* 0x004ea80000300800 */
[----:B------:R-:W2:Y:S04]  /*77e40*/  LDL.LU R9, [R1+0x484] ;  /* 0x0004840001097983 */ /* 0x000ea80000300800 */
[----:B------:R-:W2:Y:S04]  /*77e50*/  LDL.LU R10, [R1+0x488] ;  /* 0x00048800010a7983 */ /* 0x000ea80000300800 */
[----:B------:R-:W2:Y:S04]  /*77e60*/  LDL.LU R11, [R1+0x48c] ;  /* 0x00048c00010b7983 */ /* 0x000ea80000300800 */
[----:B------:R-:W3:Y:S04]  /*77e70*/  LDL.LU R24, [R1+0x340] ;  /* 0x0003400001187983 */ /* 0x000ee80000300800 */
[----:B-1----:R-:W-:Y:S04]  /*77e80*/  STL.64 [R1+0x1e0], R16 ;  /* 0x0001e01001007387 */ /* 0x002fe80000100a00 */
[----:B------:R1:W-:Y:S04]  /*77e90*/  STL.64 [R1+0x1e8], R18 ;  /* 0x0001e81201007387 */ /* 0x0003e80000100a00 */
[----:B-1----:R-:W4:Y:S04]  /*77ea0*/  LDL.LU.64 R18, [R1+0x4b38] ;  /* 0x004b380001127983 */ /* 0x002f280000300a00 */
[----:B------:R-:W3:Y:S04]  /*77eb0*/  LDL.LU.64 R16, [R1+0x4b30] ;  /* 0x004b300001107983 */ /* 0x000ee80000300a00 */
[----:B0-----:R-:W-:Y:S04]  /*77ec0*/  STL.64 [R1+0x270], R4 ;  /* 0x0002700401007387 */ /* 0x001fe80000100a00 */
[----:B------:R-:W-:Y:S04]  /*77ed0*/  STL.64 [R1+0x278], R6 ;  /* 0x0002780601007387 */ /* 0x000fe80000100a00 */
[----:B----4-:R-:W0:Y:S01]  /*77ee0*/  LDSM.16.MT88.4 R4, [R19+UR5+0x42000] ;  /* 0x042000051304783b */ /* 0x010e220008004200 */
[C---:B--2---:R-:W-:Y:S03]  /*77ef0*/  HMMA.16816.F32.BF16 R12, R20.reuse, R14, R8 ;  /* 0x0000000e140c723c */ /* 0x044fe60000041808 */
[----:B------:R-:W-:Y:S04]  /*77f00*/  STL.64 [R1+0x49c8], R18 ;  /* 0x0049c81201007387 */ /* 0x000fe80000100a00 */
[----:B---3--:R1:W-:Y:S04]  /*77f10*/  STL.64 [R1+0x49c0], R16 ;  /* 0x0049c01001007387 */ /* 0x0083e80000100a00 */
[----:B-1----:R-:W2:Y:S04]  /*77f20*/  LDL.LU R16, [R1+0x400] ;  /* 0x0004000001107983 */ /* 0x002ea80000300800 */
[----:B------:R-:W2:Y:S04]  /*77f30*/  LDL.LU R17, [R1+0x404] ;  /* 0x0004040001117983 */ /* 0x000ea80000300800 */
[----:B------:R-:W2:Y:S04]  /*77f40*/  LDL.LU R18, [R1+0x408] ;  /* 0x0004080001127983 */ /* 0x000ea80000300800 */
[----:B------:R-:W2:Y:S04]  /*77f50*/  LDL.LU R19, [R1+0x40c] ;  /* 0x00040c0001137983 */ /* 0x000ea80000300800 */
        /* <DEDUP_REMOVED lines=54> */
[----:B------:R-:W4:Y:S04]  /*782c0*/  LDL.LU R10, [R1+0x4a80] ;  /* 0x004a8000010a7983 */ /* 0x000f280000300800 */
[----:B------:R-:W2:Y:S04]  /*782d0*/  LDL.LU.64 R8, [R1+0x4a78] ;  /* 0x004a780001087983 */ /* 0x000ea80000300a00 */
[----:B------:R-:W2:Y:S04]  /*782e0*/  LDL.LU.64 R14, [R1+0x4a70] ;  /* 0x004a7000010e7983 */ /* 0x000ea80000300a00 */
[----:B------:R-:W2:Y:S09]  /*782f0*/  LDL.LU.64 R12, [R1+0x4a68] ;  /* 0x004a6800010c7983 */ /* 0x000eb20000300a00 */
[----:B------:R0:W-:Y:S04]  /*78300*/  STL.64 [R1+0x1a0], R20 ;  /* 0x0001a01401007387 */ /* 0x0001e80000100a00 */
[----:B------:R-:W-:Y:S01]  /*78310*/  STL.64 [R1+0x1a8], R22 ;  /* 0x0001a81601007387 */ /* 0x000fe20000100a00 */
[----:B0-----:R-:W-:-:S02]  /*78320*/  IMAD.MOV.U32 R21, RZ, RZ, R3 ;  /* 0x000000ffff157224 */ /* 0x001fc400078e0003 */
[----:B----4-:R-:W-:Y:S02]  /*78330*/  IMAD.MOV.U32 R20, RZ, RZ, R10 ;  /* 0x000000ffff147224 */ /* 0x010fe400078e000a */
[C---:B--2---:R-:W-:Y:S03]  /*78340*/  HMMA.16816.F32.BF16 R8, R12.reuse, R8, R24 ;  /* 0x000000080c08723c */ /* 0x044fe60000041818 */
[----:B------:R0:W-:Y:S04]  /*78350*/  STL.64 [R1+0x4a50], R20 ;  /* 0x004a501401007387 */ /* 0x0001e80000100a00 */
[----:B0-----:R-:W2:Y:S04]  /*78360*/  LDL.LU R20, [R1+0x410] ;  /* 0x0004100001147983 */ /* 0x001ea80000300800 */
[----:B------:R-:W2:Y:S04]  /*78370*/  LDL.LU R21, [R1+0x414] ;  /* 0x0004140001157983 */ /* 0x000ea80000300800 */
[----:B------:R-:W4:Y:S08]  /*78380*/  LDL.LU.64 R24, [R1+0x4a60] ;  /* 0x004a600001187983 */ /* 0x000f300000300a00 */
[----:B------:R0:W-:Y:S04]  /*78390*/  STL.64 [R1+0x190], R8 ;  /* 0x0001900801007387 */ /* 0x0001e80000100a00 */
[----:B------:R-:W-:Y:S04]  /*783a0*/  STL.64 [R1+0x198], R10 ;  /* 0x0001980a01007387 */ /* 0x000fe80000100a00 */
[----:B0-----:R-:W3:Y:S02]  /*783b0*/  LDL.LU.64 R8, [R1+0x4a58] ;  /* 0x004a580001087983 */ /* 0x001ee40000300a00 */
[----:B---3--:R-:W-:-:S15]  /*783c0*/  HMMA.16816.F32.BF16 R4, R12, R8, R4 ;  /* 0x000000080c04723c */ /* 0x008fde0000041804 */
[----:B------:R-:W-:-:S08]  /*783d0*/  NOP ;  /* 0x0000000000007918 */ /* 0x000fd00000000000 */
[----:B------:R0:W-:Y:S02]  /*783e0*/  STL.64 [R1+0x180], R4 ;  /* 0x0001800401007387 */ /* 0x0001e40000100a00 */
[----:B0-----:R-:W-:Y:S02]  /*783f0*/  IMAD.MOV.U32 R5, RZ, RZ, R8 ;  /* 0x000000ffff057224 */ /* 0x001fe400078e0008 */
[----:B------:R-:W-:Y:S02]  /*78400*/  IMAD.MOV.U32 R4, RZ, RZ, R9 ;  /* 0x000000ffff047224 */ /* 0x000fe400078e0009 */
[----:B------:R-:W0:Y:S04]  /*78410*/  LDSM.16.MT88.4 R8, [R29+UR5+0x42400] ;  /* 0x042400051d08783b */ /* 0x000e280008004200 */
[----:B------:R-:W-:Y:S04]  /*78420*/  STL.64 [R1+0x188], R6 ;  /* 0x0001880601007387 */ /* 0x000fe80000100a00 */
[----:B0-----:R-:W-:Y:S04]  /*78430*/  STL.64 [R1+0x47f0], R10 ;  /* 0x0047f00a01007387 */ /* 0x001fe80000100a00 */
[----:B------:R0:W-:Y:S04]  /*78440*/  STL.64 [R1+0x47e8], R8 ;  /* 0x0047e80801007387 */ /* 0x0001e80000100a00 */
[----:B0-----:R-:W2:Y:S01]  /*78450*/  LDL.LU.64 R8, [R1+0x110] ;  /* 0x0001100001087983 */ /* 0x001ea20000300a00 */
[----:B------:R-:W-:-:S02]  /*78460*/  IMAD.MOV.U32 R22, RZ, RZ, R2 ;  /* 0x000000ffff167224 */ /* 0x000fc400078e0002 */
[----:B------:R-:W-:Y:S01]  /*78470*/  IMAD.MOV.U32 R23, RZ, RZ, R0 ;  /* 0x000000ffff177224 */ /* 0x000fe200078e0000 */
[----:B------:R0:W-:Y:S06]  /*78480*/  STL [R1+0x4660], R29 ;  /* 0x0046601d01007387 */ /* 0x0001ec0000100800 */
[----:B--2---:R-:W-:Y:S06]  /*78490*/  HMMA.16816.F32.BF16 R20, R12, R8, R20 ;  /* 0x000000080c14723c */ /* 0x004fec0000041814 */
[----:B------:R-:W-:-:S02]  /*784a0*/  IMAD.MOV.U32 R7, RZ, RZ, R8 ;  /* 0x000000ffff077224 */ /* 0x000fc400078e0008 */
[----:B------:R-:W-:Y:S02]  /*784b0*/  IMAD.MOV.U32 R6, RZ, RZ, R9 ;  /* 0x000000ffff067224 */ /* 0x000fe400078e0009 */
[----:B----4-:R-:W-:-:S14]  /*784c0*/  HMMA.16816.F32.BF16 R8, R12, R24, R16 ;  /* 0x000000180c08723c */ /* 0x010fdc0000041810 */
[----:B0-----:R-:W-:Y:S02]  /*784d0*/  IMAD.MOV.U32 R29, RZ, RZ, R23 ;  /* 0x000000ffff1d7224 */ /* 0x001fe400078e0017 */
[----:B------:R-:W-:Y:S02]  /*784e0*/  IMAD.MOV.U32 R28, RZ, RZ, R22 ;  /* 0x000000ffff1c7224 */ /* 0x000fe400078e0016 */
[----:B------:R-:W-:Y:S01]  /*784f0*/  IMAD.MOV.U32 R3, RZ, RZ, R21 ;  /* 0x000000ffff037224 */ /* 0x000fe200078e0015 */
[----:B------:R-:W-:Y:S04]  /*78500*/  STL [R1+0x170], R20 ;  /* 0x0001701401007387 */ /* 0x000fe80000100800 */
[----:B------:R-:W-:Y:S04]  /*78510*/  STL.64 [R1+0x49d8], R6 ;  /* 0x0049d80601007387 */ /* 0x000fe80000100a00 */
[----:B------:R-:W-:Y:S04]  /*78520*/  STL.64 [R1+0x49d0], R4 ;  /* 0x0049d00401007387 */ /* 0x000fe80000100a00 */
[----:B------:R-:W-:Y:S04]  /*78530*/  STL [R1+0x48e8], R29 ;  /* 0x0048e81d01007387 */ /* 0x000fe80000100800 */
[----:B------:R-:W-:Y:S04]  /*78540*/  STL [R1+0x48e4], R28 ;  /* 0x0048e41c01007387 */ /* 0x000fe80000100800 */
[----:B------:R-:W-:Y:S04]  /*78550*/  STL [R1+0x48e0], R3 ;  /* 0x0048e00301007387 */ /* 0x000fe80000100800 */
[----:B------:R0:W-:Y:S01]  /*78560*/  STL.64 [R1+0x160], R8 ;  /* 0x0001600801007387 */ /* 0x0001e20000100a00 */
[----:B------:R-:W-:-:S02]  /*78570*/  IMAD.MOV.U32 R2, RZ, RZ, R10 ;  /* 0x000000ffff027224 */ /* 0x000fc400078e000a */
[----:B------:R-:W-:Y:S01]  /*78580*/  IMAD.MOV.U32 R0, RZ, RZ, R11 ;  /* 0x000000ffff007224 */ /* 0x000fe200078e000b */
[----:B0-----:R-:W2:Y:S04]  /*78590*/  LDL.LU R8, [R1+0x380] ;  /* 0x0003800001087983 */ /* 0x001ea80000300800 */
[----:B------:R-:W2:Y:S04]  /*785a0*/  LDL.LU R9, [R1+0x384] ;  /* 0x0003840001097983 */ /* 0x000ea80000300800 */
[----:B------:R-:W3:Y:S04]  /*785b0*/  LDL.LU R10, [R1+0x388] ;  /* 0x00038800010a7983 */ /* 0x000ee80000300800 */
[----:B------:R-:W3:Y:S04]  /*785c0*/  LDL.LU R11, [R1+0x38c] ;  /* 0x00038c00010b7983 */ /* 0x000ee80000300800 */
[----:B---3--:R-:W-:Y:S04]  /*785d0*/  STL.64 [R1+0x49e8], R10 ;  /* 0x0049e80a01007387 */ /* 0x008fe80000100a00 */
[----:B--2---:R0:W-:Y:S04]  /*785e0*/  STL.64 [R1+0x49e0], R8 ;  /* 0x0049e00801007387 */ /* 0x0041e80000100a00 */
[----:B0-----:R-:W2:Y:S04]  /*785f0*/  LDL.LU.64 R8, [R1+0x230] ;  /* 0x0002300001087983 */ /* 0x001ea80000300a00 */
[----:B--2---:R0:W-:Y:S04]  /*78600*/  STL.64 [R1+0x4a00], R8 ;  /* 0x004a000801007387 */ /* 0x0041e80000100a00 */
[----:B0-----:R-:W2:Y:S04]  /*78610*/  LDL.LU.64 R8, [R1+0x240] ;  /* 0x0002400001087983 */ /* 0x001ea80000300a00 */
[----:B--2---:R0:W-:Y:S04]  /*78620*/  STL.64 [R1+0x4a18], R8 ;  /* 0x004a180801007387 */ /* 0x0041e80000100a00 */
[----:B0-----:R-:W2:Y:S04]  /*78630*/  LDL.LU.64 R8, [R1+0x1d0] ;  /* 0x0001d00001087983 */ /* 0x001ea80000300a00 */
[----:B--2---:R0:W-:Y:S04]  /*78640*/  STL.64 [R1+0x4a30], R8 ;  /* 0x004a300801007387 */ /* 0x0041e80000100a00 */
[----:B0-----:R-:W2:Y:S04]  /*78650*/  LDL.LU.64 R8, [R1+0x140] ;  /* 0x0001400001087983 */ /* 0x001ea80000300a00 */
[----:B--2---:R0:W-:Y:S04]  /*78660*/  STL.64 [R1+0x4a48], R8 ;  /* 0x004a480801007387 */ /* 0x0041e80000100a00 */
[----:B------:R-:W2:Y:S04]  /*78670*/  LDL.LU R4, [R1+0x390] ;  /* 0x0003900001047983 */ /* 0x000ea80000300800 */
[----:B------:R-:W2:Y:S04]  /*78680*/  LDL.LU R5, [R1+0x394] ;  /* 0x0003940001057983 */ /* 0x000ea80000300800 */
[----:B------:R-:W3:Y:S04]  /*78690*/  LDL.LU R6, [R1+0x398] ;  /* 0x0003980001067983 */ /* 0x000ee80000300800 */
[----:B------:R-:W3:Y:S04]  /*786a0*/  LDL.LU R7, [R1+0x39c] ;  /* 0x00039c0001077983 */ /* 0x000ee80000300800 */
[----:B------:R-:W4:Y:S04]  /*786b0*/  LDL.LU.64 R20, [R1+0xf0] ;  /* 0x0000f00001147983 */ /* 0x000f280000300a00 */
[----:B0-----:R-:W4:Y:S04]  /*786c0*/  LDL.LU R8, [R1+0x3e0] ;  /* 0x0003e00001087983 */ /* 0x001f280000300800 */
        /* <DEDUP_REMOVED lines=27> */
[----:B------:R-:W3:Y:S04]  /*78880*/  LDL.LU.64 R16, [R1+0x210] ;  /* 0x0002100001107983 */ /* 0x000ee80000300a00 */
[----:B------:R0:W-:Y:S04]  /*78890*/  STL.64 [R1+0x4930], R24 ;  /* 0x0049301801007387 */ /* 0x0001e80000100a00 */
[----:B0-----:R-:W4:Y:S04]  /*788a0*/  LDL.LU R24, [R1+0x3f0] ;  /* 0x0003f00001187983 */ /* 0x001f280000300800 */
[----:B------:R-:W4:Y:S04]  /*788b0*/  LDL.LU R25, [R1+0x3f4] ;  /* 0x0003f40001197983 */ /* 0x000f280000300800 */
[----:B------:R-:W4:Y:S04]  /*788c0*/  LDL.LU R26, [R1+0x3f8] ;  /* 0x0003f800011a7983 */ /* 0x000f280000300800 */
[----:B------:R-:W4:Y:S04]  /*788d0*/  LDL.LU R27, [R1+0x3fc] ;  /* 0x0003fc00011b7983 */ /* 0x000f280000300800 */
[----:B------:R-:W-:Y:S04]  /*788e0*/  STL [R1+0x48f0], R0 ;  /* 0x0048f00001007387 */ /* 0x000fe80000100800 */
[----:B------:R-:W-:Y:S01]  /*788f0*/  STL [R1+0x48ec], R2 ;  /* 0x0048ec0201007387 */ /* 0x000fe20000100800 */
[----:B----4-:R-:W-:-:S15]  /*78900*/  HMMA.16816.F32.BF16 R24, R12, R20, R24 ;  /* 0x000000140c18723c */ /* 0x010fde0000041818 */
[----:B------:R-:W-:-:S08]  /*78910*/  NOP ;  /* 0x0000000000007918 */ /* 0x000fd00000000000 */
[----:B------:R-:W-:Y:S04]  /*78920*/  STL.64 [R1+0x150], R24 ;  /* 0x0001501801007387 */ /* 0x000fe80000100a00 */
[----:B------:R0:W-:Y:S02]  /*78930*/  STL.64 [R1+0x158], R26 ;  /* 0x0001581a01007387 */ /* 0x0001e40000100a00 */
[----:B0-----:R-:W-:Y:S02]  /*78940*/  IMAD.MOV.U32 R27, RZ, RZ, R20 ;  /* 0x000000ffff1b7224 */ /* 0x001fe400078e0014 */
[----:B------:R-:W-:Y:S02]  /*78950*/  IMAD.MOV.U32 R26, RZ, RZ, R21 ;  /* 0x000000ffff1a7224 */ /* 0x000fe400078e0015 */
[----:B------:R-:W4:Y:S02]  /*78960*/  LDL.LU.64 R20, [R1+0x4a50] ;  /* 0x004a500001147983 */ /* 0x000f240000300a00 */
[----:B----4-:R-:W-:-:S15]  /*78970*/  HMMA.16816.F32.BF16 R8, R12, R20, R8 ;  /* 0x000000140c08723c */ /* 0x010fde0000041808 */
[----:B------:R-:W-:-:S08]  /*78980*/  NOP ;  /* 0x0000000000007918 */ /* 0x000fd00000000000 */
[----:B------:R0:W-:Y:S04]  /*78990*/  STL.64 [R1+0xd0], R8 ;  /* 0x0000d00801007387 */ /* 0x0001e80000100a00 */
[----:B------:R-:W-:Y:S04]  /*789a0*/  STL.64 [R1+0xd8], R10 ;  /* 0x0000d80a01007387 */ /* 0x000fe80000100a00 */
[----:B0-----:R-:W2:Y:S04]  /*789b0*/  LDL.LU.64 R8, [R1+0x4a48] ;  /* 0x004a480001087983 */ /* 0x001ea80000300a00 */
[----:B------:R0:W-:Y:S04]  /*789c0*/  STL.64 [R1+0x4928], R20 ;  /* 0x0049281401007387 */ /* 0x0001e80000100a00 */
[----:B0-----:R-:W4:Y:S01]  /*789d0*/  LDL.LU.64 R20, [R1+0x220] ;  /* 0x0002200001147983 */ /* 0x001f220000300a00 */
        /* <DEDUP_REMOVED lines=37> */
[----:B------:R-:W3:Y:S04]  /*78c30*/  LDL.LU.64 R10, [R1+0x49e8] ;  /* 0x0049e800010a7983 */ /* 0x000ee80000300a00 */
[----:B------:R-:W3:Y:S04]  /*78c40*/  LDL.LU.64 R8, [R1+0x49e0] ;  /* 0x0049e00001087983 */ /* 0x000ee80000300a00 */
[----:B------:R-:W-:Y:S04]  /*78c50*/  STL [R1+0x4910], R28 ;  /* 0x0049101c01007387 */ /* 0x000fe80000100800 */
[----:B------:R-:W-:Y:S01]  /*78c60*/  STL [R1+0x490c], R2 ;  /* 0x00490c0201007387 */ /* 0x000fe20000100800 */
[----:B----4-:R-:W-:-:S02]  /*78c70*/  IMAD.MOV.U32 R29, RZ, RZ, R21 ;  /* 0x000000ffff1d7224 */ /* 0x010fc400078e0015 */
[----:B------:R-:W-:Y:S01]  /*78c80*/  IMAD.MOV.U32 R3, RZ, RZ, R20 ;  /* 0x000000ffff037224 */ /* 0x000fe200078e0014 */
[C---:B--2---:R-:W-:Y:S06]  /*78c90*/  HMMA.16816.F32.BF16 R4, R12.reuse, R20, R4 ;  /* 0x000000140c04723c */ /* 0x044fec0000041804 */
[----:B---3--:R-:W-:-:S15]  /*78ca0*/  HMMA.16816.F32.BF16 R8, R12, R16, R8 ;  /* 0x000000100c08723c */ /* 0x008fde0000041808 */
[----:B------:R-:W-:-:S02]  /*78cb0*/  NOP ;  /* 0x0000000000007918 */ /* 0x000fc40000000000 */
[----:B------:R-:W-:Y:S04]  /*78cc0*/  STL.64 [R1+0x80], R4 ;  /* 0x0000800401007387 */ /* 0x000fe80000100a00 */
[----:B------:R0:W-:Y:S04]  /*78cd0*/  STL.64 [R1+0x88], R6 ;  /* 0x0000880601007387 */ /* 0x0001e80000100a00 */
[----:B0-----:R-:W2:Y:S04]  /*78ce0*/  LDL.LU.64 R6, [R1+0x49d8] ;  /* 0x0049d80001067983 */ /* 0x001ea80000300a00 */
[----:B------:R-:W3:Y:S04]  /*78cf0*/  LDL.LU.64 R4, [R1+0x49d0] ;  /* 0x0049d00001047983 */ /* 0x000ee80000300a00 */
[----:B------:R-:W-:Y:S04]  /*78d00*/  STL [R1+0x4918], R29 ;  /* 0x0049181d01007387 */ /* 0x000fe80000100800 */
[----:B------:R-:W-:Y:S04]  /*78d10*/  STL [R1+0x4914], R3 ;  /* 0x0049140301007387 */ /* 0x000fe80000100800 */
[----:B------:R-:W-:Y:S04]  /*78d20*/  STL.64 [R1+0x70], R8 ;  /* 0x0000700801007387 */ /* 0x000fe80000100a00 */
[----:B------:R-:W-:Y:S04]  /*78d30*/  STL.64 [R1+0x78], R10 ;  /* 0x0000780a01007387 */ /* 0x000fe80000100a00 */
[----:B------:R-:W4:Y:S04]  /*78d40*/  LDL.LU R20, [R1+0x2f0] ;  /* 0x0002f00001147983 */ /* 0x000f280000300800 */
[----:B------:R-:W4:Y:S04]  /*78d50*/  LDL.LU R21, [R1+0x2f4] ;  /* 0x0002f40001157983 */ /* 0x000f280000300800 */
[----:B------:R-:W3:Y:S04]  /*78d60*/  LDL.LU R22, [R1+0x2f8] ;  /* 0x0002f80001167983 */ /* 0x000ee80000300800 */
[----:B------:R-:W3:Y:S01]  /*78d70*/  LDL.LU R23, [R1+0x2fc] ;  /* 0x0002fc0001177983 */ /* 0x000ee20000300800 */
[----:B--2---:R-:W-:-:S02]  /*78d80*/  IMAD.MOV.U32 R24, RZ, RZ, R7 ;  /* 0x000000ffff187224 */ /* 0x004fc400078e0007 */
[----:B------:R-:W-:Y:S01]  /*78d90*/  IMAD.MOV.U32 R25, RZ, RZ, R6 ;  /* 0x000000ffff197224 */ /* 0x000fe200078e0006 */
[----:B---3--:R-:W-:Y:S04]  /*78da0*/  STL.64 [R1+0x4940], R22 ;  /* 0x0049401601007387 */ /* 0x008fe80000100a00 */
[----:B----4-:R0:W-:Y:S04]  /*78db0*/  STL.64 [R1+0x4938], R20 ;  /* 0x0049381401007387 */ /* 0x0101e80000100a00 */
[----:B------:R1:W-:Y:S04]  /*78dc0*/  STL.64 [R1+0x4948], R24 ;  /* 0x0049481801007387 */ /* 0x0003e80000100a00 */
[----:B0-----:R-:W2:Y:S04]  /*78dd0*/  LDL.LU R20, [R1+0x300] ;  /* 0x0003000001147983 */ /* 0x001ea80000300800 */
[----:B------:R-:W2:Y:S04]  /*78de0*/  LDL.LU R21, [R1+0x304] ;  /* 0x0003040001157983 */ /* 0x000ea80000300800 */
[----:B------:R-:W3:Y:S04]  /*78df0*/  LDL.LU R22, [R1+0x308] ;  /* 0x0003080001167983 */ /* 0x000ee80000300800 */
[----:B------:R-:W3:Y:S01]  /*78e00*/  LDL.LU R23, [R1+0x30c] ;  /* 0x00030c0001177983 */ /* 0x000ee20000300800 */
[----:B-1----:R-:W-:-:S02]  /*78e10*/  IMAD.MOV.U32 R25, RZ, RZ, R4 ;  /* 0x000000ffff197224 */ /* 0x002fc400078e0004 */
[----:B------:R-:W-:Y:S01]  /*78e20*/  IMAD.MOV.U32 R24, RZ, RZ, R5 ;  /* 0x000000ffff187224 */ /* 0x000fe200078e0005 */
[----:B---3--:R-:W-:Y:S04]  /*78e30*/  STL.64 [R1+0x4958], R22 ;  /* 0x0049581601007387 */ /* 0x008fe80000100a00 */
[----:B--2---:R-:W-:Y:S04]  /*78e40*/  STL.64 [R1+0x4950], R20 ;  /* 0x0049501401007387 */ /* 0x004fe80000100a00 */
[----:B------:R-:W2:Y:S04]  /*78e50*/  LDL.LU R4, [R1+0x360] ;  /* 0x0003600001047983 */ /* 0x000ea80000300800 */
[----:B------:R-:W2:Y:S04]  /*78e60*/  LDL.LU R5, [R1+0x364] ;  /* 0x0003640001057983 */ /* 0x000ea80000300800 */
[----:B------:R-:W3:Y:S04]  /*78e70*/  LDL.LU R6, [R1+0x368] ;  /* 0x0003680001067983 */ /* 0x000ee80000300800 */
[----:B------:R-:W3:Y:S01]  /*78e80*/  LDL.LU R7, [R1+0x36c] ;  /* 0x00036c0001077983 */ /* 0x000ee20000300800 */
[----:B------:R-:W-:-:S02]  /*78e90*/  IMAD.MOV.U32 R2, RZ, RZ, R16 ;  /* 0x000000ffff027224 */ /* 0x000fc400078e0010 */
[----:B------:R-:W-:Y:S01]  /*78ea0*/  IMAD.MOV.U32 R0, RZ, RZ, R17 ;  /* 0x000000ffff007224 */ /* 0x000fe200078e0011 */
[----:B------:R-:W4:Y:S04]  /*78eb0*/  LDL.LU R16, [R1+0x370] ;  /* 0x0003700001107983 */ /* 0x000f280000300800 */
[----:B------:R-:W4:Y:S04]  /*78ec0*/  LDL.LU R17, [R1+0x374] ;  /* 0x0003740001117983 */ /* 0x000f280000300800 */
[----:B------:R-:W4:Y:S04]  /*78ed0*/  LDL.LU R18, [R1+0x378] ;  /* 0x0003780001127983 */ /* 0x000f280000300800 */
[----:B------:R-:W4:Y:S04]  /*78ee0*/  LDL.LU R19, [R1+0x37c] ;  /* 0x00037c0001137983 */ /* 0x000f280000300800 */
[----:B------:R-:W4:Y:S04]  /*78ef0*/  LDL.LU.64 R8, [R1+0x200] ;  /* 0x0002000001087983 */ /* 0x000f280000300a00 */
[----:B---3--:R-:W-:Y:S04]  /*78f00*/  STL.64 [R1+0x4990], R6 ;  /* 0x0049900601007387 */ /* 0x008fe80000100a00 */
[----:B--2---:R0:W-:Y:S04]  /*78f10*/  STL.64 [R1+0x4988], R4 ;  /* 0x0049880401007387 */ /* 0x0041e80000100a00 */
[----:B0-----:R-:W2:Y:S04]  /*78f20*/  LDL.LU.64 R4, [R1+0x1e0] ;  /* 0x0001e00001047983 */ /* 0x001ea80000300a00 */
[----:B--2---:R0:W-:Y:S04]  /*78f30*/  STL.64 [R1+0x49a8], R4 ;  /* 0x0049a80401007387 */ /* 0x0041e80000100a00 */
[----:B0-----:R-:W2:Y:S04]  /*78f40*/  LDL.LU.64 R4, [R1+0x1f0] ;  /* 0x0001f00001047983 */ /* 0x001ea80000300a00 */
[----:B------:R0:W-:Y:S04]  /*78f50*/  STL.64 [R1+0x4960], R24 ;  /* 0x0049601801007387 */ /* 0x0001e80000100a00 */
[----:B------:R-:W3:Y:S04]  /*78f60*/  LDL.LU R20, [R1+0x310] ;  /* 0x0003100001147983 */ /* 0x000ee80000300800 */
[----:B------:R-:W3:Y:S04]  /*78f70*/  LDL.LU R21, [R1+0x314] ;  /* 0x0003140001157983 */ /* 0x000ee80000300800 */
[----:B------:R-:W4:Y:S04]  /*78f80*/  LDL.LU R22, [R1+0x318] ;  /* 0x0003180001167983 */ /* 0x000f280000300800 */
[----:B------:R-:W4:Y:S04]  /*78f90*/  LDL.LU R23, [R1+0x31c] ;  /* 0x00031c0001177983 */ /* 0x000f280000300800 */
[----:B----4-:R-:W-:Y:S04]  /*78fa0*/  STL.64 [R1+0x4970], R22 ;  /* 0x0049701601007387 */ /* 0x010fe80000100a00 */
[----:B---3--:R-:W-:Y:S04]  /*78fb0*/  STL.64 [R1+0x4968], R20 ;  /* 0x0049681401007387 */ /* 0x008fe80000100a00 */
[----:B0-----:R-:W3:Y:S04]  /*78fc0*/  LDL.LU R24, [R1+0x130] ;  /* 0x0001300001187983 */ /* 0x001ee80000300800 */
[----:B------:R-:W3:Y:S04]  /*78fd0*/  LDL.LU R25, [R1+0x134] ;  /* 0x0001340001197983 */ /* 0x000ee80000300800 */
[----:B------:R-:W-:Y:S01]  /*78fe0*/  STL.64 [R1+0x49a0], R26 ;  /* 0x0049a01a01007387 */ /* 0x000fe20000100a00 */
[----:B------:R-:W-:Y:S03]  /*78ff0*/  HMMA.16816.F32.BF16 R16, R12, R8, R16 ;  /* 0x000000080c10723c */ /* 0x000fe60000041810 */
        /* <DEDUP_REMOVED lines=11> */
[----:B------:R-:W4:Y:S04]  /*790b0*/  LDL.LU R20, [R1+0x320] ;  /* 0x0003200001147983 */ /* 0x000f280000300800 */
[----:B------:R-:W4:Y:S04]  /*790c0*/  LDL.LU R21, [R1+0x324] ;  /* 0x0003240001157983 */ /* 0x000f280000300800 */
[----:B------:R-:W4:Y:S04]  /*790d0*/  LDL.LU R22, [R1+0x328] ;  /* 0x0003280001167983 */ /* 0x000f280000300800 */
[----:B------:R-:W4:Y:S04]  /*790e0*/  LDL.LU R23, [R1+0x32c] ;  /* 0x00032c0001177983 */ /* 0x000f280000300800 */
[----:B------:R-:W-:Y:S04]  /*790f0*/  STL [R1+0x4920], R0 ;  /* 0x0049200001007387 */ /* 0x000fe80000100800 */
[----:B------:R-:W-:Y:S04]  /*79100*/  STL [R1+0x491c], R2 ;  /* 0x00491c0201007387 */ /* 0x000fe80000100800 */
[----:B------:R-:W-:Y:S04]  /*79110*/  STL.64 [R1+0x60], R16 ;  /* 0x0000601001007387 */ /* 0x000fe80000100a00 */
[----:B------:R0:W-:Y:S04]  /*79120*/  STL.64 [R1+0x68], R18 ;  /* 0x0000681201007387 */ /* 0x0001e80000100a00 */
[----:B0-----:R-:W3:Y:S04]  /*79130*/  LDL.LU.64 R18, [R1+0x49c8] ;  /* 0x0049c80001127983 */ /* 0x001ee80000300a00 */
[----:B------:R-:W4:Y:S01]  /*79140*/  LDL.LU.64 R16, [R1+0x49c0] ;  /* 0x0049c00001107983 */ /* 0x000f220000300a00 */
[----:B------:R-:W-:-:S02]  /*79150*/  IMAD.MOV.U32 R28, RZ, RZ, R9 ;  /* 0x000000ffff1c7224 */ /* 0x000fc400078e0009 */
[----:B------:R-:W-:Y:S02]  /*79160*/  IMAD.MOV.U32 R3, RZ, RZ, R8 ;  /* 0x000000ffff037224 */ /* 0x000fe400078e0008 */
[----:B------:R-:W4:Y:S04]  /*79170*/  LDL.LU R8, [R1+0x2d0] ;  /* 0x0002d00001087983 */ /* 0x000f280000300800 */
[----:B------:R-:W-:Y:S01]  /*79180*/  STL [R1+0x4924], R3 ;  /* 0x0049240301007387 */ /* 0x000fe20000100800 */
[----:B--2---:R-:W-:Y:S02]  /*79190*/  IMAD.MOV.U32 R2, RZ, RZ, R4 ;  /* 0x000000ffff027224 */ /* 0x004fe400078e0004 */
[----:B------:R-:W-:Y:S02]  /*791a0*/  IMAD.MOV.U32 R29, RZ, RZ, R5 ;  /* 0x000000ffff1d7224 */ /* 0x000fe400078e0005 */
[----:B---3--:R-:W-:-:S02]  /*791b0*/  IMAD.MOV.U32 R9, RZ, RZ, R18 ;  /* 0x000000ffff097224 */ /* 0x008fc400078e0012 */
[----:B----4-:R-:W-:Y:S02]  /*791c0*/  IMAD.MOV.U32 R10, RZ, RZ, R17 ;  /* 0x000000ffff0a7224 */ /* 0x010fe400078e0011 */
[----:B------:R-:W-:Y:S02]  /*791d0*/  IMAD.MOV.U32 R11, RZ, RZ, R16 ;  /* 0x000000ffff0b7224 */ /* 0x000fe400078e0010 */
[----:B------:R-:W0:Y:S01]  /*791e0*/  LDSM.16.MT88.4 R16, [R19+UR5+0x42400] ;  /* 0x042400051310783b */ /* 0x000e220008004200 */
[C---:B------:R-:W-:Y:S03]  /*791f0*/  HMMA.16816.F32.BF16 R24, R12.reuse, R4, R24 ;  /* 0x000000040c18723c */ /* 0x040fe60000041818 */
[----:B0-----:R-:W-:Y:S04]  /*79200*/  STL.64 [R1+0x46c8], R18 ;  /* 0x0046c81201007387 */ /* 0x001fe80000100a00 */
[----:B------:R0:W-:Y:S04]  /*79210*/  STL.64 [R1+0x46c0], R16 ;  /* 0x0046c01001007387 */ /* 0x0001e80000100a00 */
[----:B0-----:R-:W2:Y:S04]  /*79220*/  LDL.LU.64 R16, [R1+0x270] ;  /* 0x0002700001107983 */ /* 0x001ea80000300a00 */
[----:B------:R-:W3:Y:S08]  /*79230*/  LDL.64 R18, [R1+0x278] ;  /* 0x0002780001127983 */ /* 0x000ef00000100a00 */
[----:B------:R-:W-:Y:S04]  /*79240*/  STL.64 [R1+0x50], R24 ;  /* 0x0000501801007387 */ /* 0x000fe80000100a00 */
[----:B------:R0:W-:Y:S04]  /*79250*/  STL.64 [R1+0x58], R26 ;  /* 0x0000581a01007387 */ /* 0x0001e80000100a00 */
[----:B0-----:R-:W4:Y:S04]  /*79260*/  LDL.LU.64 R26, [R1+0x49b8] ;  /* 0x0049b800011a7983 */ /* 0x001f280000300a00 */
[----:B------:R-:W4:Y:S04]  /*79270*/  LDL.LU.64 R24, [R1+0x49b0] ;  /* 0x0049b00001187983 */ /* 0x000f280000300a00 */
[----:B------:R-:W4:Y:S02]  /*79280*/  LDL.LU.64 R4, [R1+0x49a8] ;  /* 0x0049a80001047983 */ /* 0x000f240000300a00 */
[----:B----4-:R-:W-:Y:S06]  /*79290*/  HMMA.16816.F32.BF16 R24, R12, R4, R24 ;  /* 0x000000040c18723c */ /* 0x010fec0000041818 */
[----:B------:R-:W-:-:S02]  /*792a0*/  IMAD.MOV.U32 R3, RZ, RZ, R4 ;  /* 0x000000ffff037224 */ /* 0x000fc400078e0004 */
[----:B------:R-:W-:-:S15]  /*792b0*/  IMAD.MOV.U32 R0, RZ, RZ, R5 ;  /* 0x000000ffff007224 */ /* 0x000fde00078e0005 */
[----:B------:R-:W-:Y:S04]  /*792c0*/  STL.64 [R1+0x40], R24 ;  /* 0x0000401801007387 */ /* 0x000fe80000100a00 */
[----:B------:R0:W-:Y:S04]  /*792d0*/  STL.64 [R1+0x48], R26 ;  /* 0x0000481a01007387 */ /* 0x0001e80000100a00 */
[----:B0-----:R-:W4:Y:S04]  /*792e0*/  LDL.LU.64 R26, [R1+0x49a0] ;  /* 0x0049a000011a7983 */ /* 0x001f280000300a00 */
[----:B------:R-:W3:Y:S04]  /*792f0*/  LDL.LU.64 R24, [R1+0x4998] ;  /* 0x0049980001187983 */ /* 0x000ee80000300a00 */
[----:B------:R-:W2:Y:S04]  /*79300*/  LDL.LU.64 R6, [R1+0x4990] ;  /* 0x0049900001067983 */ /* 0x000ea80000300a00 */
[----:B------:R-:W2:Y:S02]  /*79310*/  LDL.LU.64 R4, [R1+0x4988] ;  /* 0x0049880001047983 */ /* 0x000ea40000300a00 */
[----:B--2---:R-:W-:Y:S02]  /*79320*/  HMMA.16816.F32.BF16 R12, R12, R16, R4 ;  /* 0x000000100c0c723c */ /* 0x004fe40000041804 */
[----:B------:R-:W2:Y:S04]  /*79330*/  LDL.LU.64 R6, [R1+0x4980] ;  /* 0x0049800001067983 */ /* 0x000ea80000300a00 */
[----:B------:R-:W2:-:S15]  /*79340*/  LDL.LU.64 R4, [R1+0x4978] ;  /* 0x0049780001047983 */ /* 0x000e9e0000300a00 */
[----:B------:R-:W-:-:S02]  /*79350*/  NOP ;  /* 0x0000000000007918 */ /* 0x000fc40000000000 */
[----:B------:R4:W-:Y:S02]  /*79360*/  STL.64 [R1+0x30], R12 ;  /* 0x0000300c01007387 */ /* 0x0009e40000100a00 */
[----:B----4-:R-:W-:Y:S02]  /*79370*/  IMAD.MOV.U32 R12, RZ, RZ, R27 ;  /* 0x000000ffff0c7224 */ /* 0x010fe400078e001b */
[----:B------:R-:W-:Y:S01]  /*79380*/  IMAD.MOV.U32 R13, RZ, RZ, R26 ;  /* 0x000000ffff0d7224 */ /* 0x000fe200078e001a */
[----:B------:R-:W-:Y:S04]  /*79390*/  STL.64 [R1+0x38], R14 ;  /* 0x0000380e01007387 */ /* 0x000fe80000100a00 */
[----:B---3--:R-:W-:Y:S04]  /*793a0*/  STL.64 [R1+0x4800], R18 ;  /* 0x0048001201007387 */ /* 0x008fe80000100a00 */
[----:B------:R0:W-:Y:S04]  /*793b0*/  STL.64 [R1+0x47f8], R16 ;  /* 0x0047f81001007387 */ /* 0x0001e80000100a00 */
[----:B0-----:R-:W3:Y:S04]  /*793c0*/  LDL.LU R16, [R1+0x2e0] ;  /* 0x0002e00001107983 */ /* 0x001ee80000300800 */
[----:B------:R-:W3:Y:S04]  /*793d0*/  LDL.LU R17, [R1+0x2e4] ;  /* 0x0002e40001117983 */ /* 0x000ee80000300800 */
[----:B------:R-:W3:Y:S04]  /*793e0*/  LDL.LU R18, [R1+0x2e8] ;  /* 0x0002e80001127983 */ /* 0x000ee80000300800 */
[----:B------:R-:W3:Y:S01]  /*793f0*/  LDL.LU R19, [R1+0x2ec] ;  /* 0x0002ec0001137983 */ /* 0x000ee20000300800 */
        /* <DEDUP_REMOVED lines=18> */
[----:B------:R0:W-:Y:S04]  /*79520*/  STL.64 [R1], R24 ;  /* 0x0000001801007387 */ /* 0x0001e80000100a00 */
[----:B------:R2:W-:Y:S04]  /*79530*/  STL.64 [R1+0x8], R26 ;  /* 0x0000081a01007387 */ /* 0x0005e80000100a00 */
[----:B0-----:R-:W2:Y:S02]  /*79540*/  LDL.LU.64 R24, [R1+0x4930] ;  /* 0x0049300001187983 */ /* 0x001ea40000300a00 */
[----:B--2---:R-:W-:Y:S02]  /*79550*/  HMMA.16816.F32.BF16 R24, R4, R24, R20 ;  /* 0x000000180418723c */ /* 0x004fe40000041814 */
[----:B------:R-:W2:-:S15]  /*79560*/  LDL.LU.64 R20, [R1+0x4928] ;  /* 0x0049280001147983 */ /* 0x000e9e0000300a00 */
[----:B------:R-:W-:-:S06]  /*79570*/  NOP ;  /* 0x0000000000007918 */ /* 0x000fcc0000000000 */
[----:B------:R0:W-:Y:S04]  /*79580*/  STL.64 [R1+0x4680], R26 ;  /* 0x0046801a01007387 */ /* 0x0001e80000100a00 */
[----:B------:R-:W-:Y:S04]  /*79590*/  STL.64 [R1+0x4678], R24 ;  /* 0x0046781801007387 */ /* 0x000fe80000100a00 */
[----:B0-----:R-:W4:Y:S04]  /*795a0*/  LDL.LU R26, [R1+0x118] ;  /* 0x00011800011a7983 */ /* 0x001f280000300800 */
[----:B------:R-:W4:Y:S01]  /*795b0*/  LDL.LU R27, [R1+0x11c] ;  /* 0x00011c00011b7983 */ /* 0x000f220000300800 */
[----:B---3--:R-:W-:Y:S03]  /*795c0*/  HMMA.16816.F32.BF16 R12, R4, R12, R16 ;  /* 0x0000000c040c723c */ /* 0x008fe60000041810 */
[----:B----4-:R-:W-:-:S15]  /*795d0*/  STL.64 [R1+0x47c8], R26 ;  /* 0x0047c81a01007387 */ /* 0x010fde0000100a00 */
[----:B------:R-:W-:-:S05]  /*795e0*/  NOP ;  /* 0x0000000000007918 */ /* 0x000fca0000000000 */
[----:B------:R0:W-:Y:S04]  /*795f0*/  STL.64 [R1+0x4670], R14 ;  /* 0x0046700e01007387 */ /* 0x0001e80000100a00 */
[----:B------:R-:W-:Y:S04]  /*79600*/  STL.64 [R1+0x4668], R12 ;  /* 0x0046680c01007387 */ /* 0x000fe80000100a00 */
[----:B0-----:R-:W3:Y:S04]  /*79610*/  LDL.LU R14, [R1+0x108] ;  /* 0x00010800010e7983 */ /* 0x001ee80000300800 */
[----:B------:R-:W3:Y:S01]  /*79620*/  LDL.LU R15, [R1+0x10c] ;  /* 0x00010c00010f7983 */ /* 0x000ee20000300800 */
[----:B--2---:R-:W-:Y:S03]  /*79630*/  HMMA.16816.F32.BF16 R20, R4, R20, R8 ;  /* 0x000000140414723c */ /* 0x004fe60000041808 */
[----:B---3--:R-:W-:Y:S04]  /*79640*/  STL.64 [R1+0x47c0], R14 ;  /* 0x0047c00e01007387 */ /* 0x008fe80000100a00 */
[----:B------:R-:W2:Y:S04]  /*79650*/  LDL.LU R8, [R1+0x1a0] ;  /* 0x0001a00001087983 */ /* 0x000ea80000300800 */
[----:B------:R-:W2:Y:S04]  /*79660*/  LDL.LU R9, [R1+0x1a4] ;  /* 0x0001a40001097983 */ /* 0x000ea80000300800 */
[----:B------:R-:W3:Y:S04]  /*79670*/  LDL.LU R10, [R1+0x1a8] ;  /* 0x0001a800010a7983 */ /* 0x000ee80000300800 */
[----:B------:R-:W3:Y:S01]  /*79680*/  LDL.LU R11, [R1+0x1ac] ;  /* 0x0001ac00010b7983 */ /* 0x000ee20000300800 */
[----:B------:R-:W-:-:S02]  /*79690*/  IMAD.MOV.U32 R16, RZ, RZ, R3 ;  /* 0x000000ffff107224 */ /* 0x000fc400078e0003 */
[----:B------:R-:W-:Y:S01]  /*796a0*/  IMAD.MOV.U32 R17, RZ, RZ, R0 ;  /* 0x000000ffff117224 */ /* 0x000fe200078e0000 */
[----:B---3--:R-:W-:Y:S04]  /*796b0*/  STL.64 [R1+0x4810], R10 ;  /* 0x0048100a01007387 */ /* 0x008fe80000100a00 */
[----:B--2---:R-:W-:Y:S04]  /*796c0*/  STL.64 [R1+0x4808], R8 ;  /* 0x0048080801007387 */ /* 0x004fe80000100a00 */
[----:B------:R-:W2:Y:S04]  /*796d0*/  LDL.LU R3, [R1+0x4924] ;  /* 0x0049240001037983 */ /* 0x000ea80000300800 */
[----:B------:R-:W3:Y:S04]  /*796e0*/  LDL.LU R0, [R1+0x4920] ;  /* 0x0049200001007983 */ /* 0x000ee80000300800 */
[----:B------:R0:W-:Y:S02]  /*796f0*/  STL.64 [R1+0x4818], R16 ;  /* 0x0048181001007387 */ /* 0x0001e40000100a00 */
[----:B0-----:R-:W-:-:S02]  /*79700*/  IMAD.MOV.U32 R16, RZ, RZ, R2 ;  /* 0x000000ffff107224 */ /* 0x001fc400078e0002 */
[----:B------:R-:W-:Y:S01]  /*79710*/  IMAD.MOV.U32 R17, RZ, RZ, R29 ;  /* 0x000000ffff117224 */ /* 0x000fe200078e001d */
[----:B------:R-:W4:Y:S04]  /*79720*/  LDL.LU R2, [R1+0x491c] ;  /* 0x00491c0001027983 */ /* 0x000f280000300800 */
[----:B------:R-:W3:Y:S04]  /*79730*/  LDL.LU R29, [R1+0x4918] ;  /* 0x00491800011d7983 */ /* 0x000ee80000300800 */
[----:B------:R0:W-:Y:S04]  /*79740*/  STL.64 [R1+0x4830], R16 ;  /* 0x0048301001007387 */ /* 0x0001e80000100a00 */
[----:B------:R-:W4:Y:S04]  /*79750*/  LDL.LU R8, [R1+0x1c0] ;  /* 0x0001c00001087983 */ /* 0x000f280000300800 */
[----:B------:R-:W4:Y:S04]  /*79760*/  LDL.LU R9, [R1+0x1c4] ;  /* 0x0001c40001097983 */ /* 0x000f280000300800 */
[----:B------:R-:W3:Y:S04]  /*79770*/  LDL.LU R10, [R1+0x1c8] ;  /* 0x0001c800010a7983 */ /* 0x000ee80000300800 */
[----:B------:R-:W3:Y:S01]  /*79780*/  LDL.LU R11, [R1+0x1cc] ;  /* 0x0001cc00010b7983 */ /* 0x000ee20000300800 */
[----:B0-----:R-:W-:-:S02]  /*79790*/  IMAD.MOV.U32 R17, RZ, RZ, R28 ;  /* 0x000000ffff117224 */ /* 0x001fc400078e001c */
[----:B--2---:R-:W-:Y:S02]  /*797a0*/  IMAD.MOV.U32 R16, RZ, RZ, R3 ;  /* 0x000000ffff107224 */ /* 0x004fe400078e0003 */
[----:B------:R-:W2:Y:S04]  /*797b0*/  LDL.LU R3, [R1+0x4914] ;  /* 0x0049140001037983 */ /* 0x000ea80000300800 */
[----:B------:R-:W2:Y:S04]  /*797c0*/  LDL.LU R28, [R1+0x4910] ;  /* 0x00491000011c7983 */ /* 0x000ea80000300800 */
[----:B------:R-:W-:Y:S04]  /*797d0*/  STL.64 [R1+0x4848], R16 ;  /* 0x0048481001007387 */ /* 0x000fe80000100a00 */
[----:B---3--:R-:W-:Y:S04]  /*797e0*/  STL.64 [R1+0x4828], R10 ;  /* 0x0048280a01007387 */ /* 0x008fe80000100a00 */
[----:B----4-:R0:W-:Y:S04]  /*797f0*/  STL.64 [R1+0x4820], R8 ;  /* 0x0048200801007387 */ /* 0x0101e80000100a00 */
[----:B0-----:R-:W3:Y:S04]  /*79800*/  LDL.LU R8, [R1+0x250] ;  /* 0x0002500001087983 */ /* 0x001ee80000300800 */
[----:B------:R-:W3:Y:S04]  /*79810*/  LDL.LU R9, [R1+0x254] ;  /* 0x0002540001097983 */ /* 0x000ee80000300800 */
[----:B------:R-:W4:Y:S04]  /*79820*/  LDL.LU R10, [R1+0x258] ;  /* 0x00025800010a7983 */ /* 0x000f280000300800 */
[----:B------:R-:W4:Y:S01]  /*79830*/  LDL.LU R11, [R1+0x25c] ;  /* 0x00025c00010b7983 */ /* 0x000f220000300800 */
[----:B------:R-:W-:-:S02]  /*79840*/  IMAD.MOV.U32 R16, RZ, RZ, R2 ;  /* 0x000000ffff107224 */ /* 0x000fc400078e0002 */
[----:B------:R-:W-:Y:S01]  /*79850*/  IMAD.MOV.U32 R17, RZ, RZ, R0 ;  /* 0x000000ffff117224 */ /* 0x000fe200078e0000 */
[----:B------:R-:W2:Y:S04]  /*79860*/  LDL.LU R2, [R1+0x490c] ;  /* 0x00490c0001027983 */ /* 0x000ea80000300800 */
[----:B------:R-:W2:Y:S04]  /*79870*/  LDL.LU R0, [R1+0x4908] ;  /* 0x0049080001007983 */ /* 0x000ea80000300800 */
[----:B------:R-:W-:Y:S04]  /*79880*/  STL.64 [R1+0x4860], R16 ;  /* 0x0048601001007387 */ /* 0x000fe80000100a00 */
[----:B----4-:R-:W-:Y:S04]  /*79890*/  STL.64 [R1+0x4840], R10 ;  /* 0x0048400a01007387 */ /* 0x010fe80000100a00 */
[----:B---3--:R0:W-:Y:S04]  /*798a0*/  STL.64 [R1+0x4838], R8 ;  /* 0x0048380801007387 */ /* 0x0081e80000100a00 */
[----:B0-----:R-:W3:Y:S04]  /*798b0*/  LDL.LU R8, [R1+0x260] ;  /* 0x0002600001087983 */ /* 0x001ee80000300800 */
[----:B------:R-:W3:Y:S04]  /*798c0*/  LDL.LU R9, [R1+0x264] ;  /* 0x0002640001097983 */ /* 0x000ee80000300800 */
[----:B------:R-:W4:Y:S04]  /*798d0*/  LDL.LU R10, [R1+0x268] ;  /* 0x00026800010a7983 */ /* 0x000f280000300800 */
[----:B------:R-:W4:Y:S01]  /*798e0*/  LDL.LU R11, [R1+0x26c] ;  /* 0x00026c00010b7983 */ /* 0x000f220000300800 */
[----:B--2---:R-:W-:-:S02]  /*798f0*/  IMAD.MOV.U32 R16, RZ, RZ, R3 ;  /* 0x000000ffff107224 */ /* 0x004fc400078e0003 */
        /* <DEDUP_REMOVED lines=10> */
[----:B------:R-:W-:-:S02]  /*799a0*/  IMAD.MOV.U32 R16, RZ, RZ, R2 ;  /* 0x000000ffff107224 */ /* 0x000fc400078e0002 */
[----:B------:R-:W-:Y:S01]  /*799b0*/  IMAD.MOV.U32 R17, RZ, RZ, R28 ;  /* 0x000000ffff117224 */ /* 0x000fe200078e001c */
[----:B------:R-:W3:Y:S04]  /*799c0*/  LDL.LU R2, [R1+0x48fc] ;  /* 0x0048fc0001027983 */ /* 0x000ee80000300800 */
[----:B------:R-:W3:Y:S04]  /*799d0*/  LDL.LU R28, [R1+0x48f8] ;  /* 0x0048f800011c7983 */ /* 0x000ee80000300800 */
[----:B------:R2:W-:Y:S02]  /*799e0*/  STL.64 [R1+0x4890], R16 ;  /* 0x0048901001007387 */ /* 0x0005e40000100a00 */
[----:B--2---:R-:W-:-:S02]  /*799f0*/  IMAD.MOV.U32 R16, RZ, RZ, R3 ;  /* 0x000000ffff107224 */ /* 0x004fc400078e0003 */
[----:B----4-:R-:W-:Y:S04]  /*79a00*/  STL.64 [R1+0x4870], R10 ;  /* 0x0048700a01007387 */ /* 0x010fe80000100a00 */
[----:B---3--:R0:W-:Y:S04]  /*79a10*/  STL.64 [R1+0x4868], R8 ;  /* 0x0048680801007387 */ /* 0x0081e80000100a00 */
[----:B0-----:R-:W2:Y:S04]  /*79a20*/  LDL.LU R8, [R1+0x290] ;  /* 0x0002900001087983 */ /* 0x001ea80000300800 */
[----:B------:R-:W2:Y:S04]  /*79a30*/  LDL.LU R9, [R1+0x294] ;  /* 0x0002940001097983 */ /* 0x000ea80000300800 */
[----:B------:R-:W3:Y:S04]  /*79a40*/  LDL.LU R10, [R1+0x298] ;  /* 0x00029800010a7983 */ /* 0x000ee80000300800 */
[----:B------:R-:W3:Y:S04]  /*79a50*/  LDL.LU R11, [R1+0x29c] ;  /* 0x00029c00010b7983 */ /* 0x000ee80000300800 */
[----:B------:R-:W4:Y:S01]  /*79a60*/  LDL.LU R3, [R1+0x48f4] ;  /* 0x0048f40001037983 */ /* 0x000f220000300800 */
[----:B------:R-:W-:-:S03]  /*79a70*/  IMAD.MOV.U32 R17, RZ, RZ, R0 ;  /* 0x000000ffff117224 */ /* 0x000fc600078e0000 */
[----:B------:R-:W2:Y:S04]  /*79a80*/  LDL.LU R0, [R1+0x48f0] ;  /* 0x0048f00001007983 */ /* 0x000ea80000300800 */
[----:B------:R0:W-:Y:S02]  /*79a90*/  STL.64 [R1+0x48a8], R16 ;  /* 0x0048a81001007387 */ /* 0x0001e40000100a00 */
[----:B0-----:R-:W-:Y:S02]  /*79aa0*/  IMAD.MOV.U32 R16, RZ, RZ, R2 ;  /* 0x000000ffff107224 */ /* 0x001fe400078e0002 */
[----:B------:R-:W-:Y:S01]  /*79ab0*/  IMAD.MOV.U32 R17, RZ, RZ, R29 ;  /* 0x000000ffff117224 */ /* 0x000fe200078e001d */
[----:B------:R-:W2:Y:S04]  /*79ac0*/  LDL.LU R2, [R1+0x48ec] ;  /* 0x0048ec0001027983 */ /* 0x000ea80000300800 */
[----:B------:R-:W2:Y:S04]  /*79ad0*/  LDL.LU R29, [R1+0x48e8] ;  /* 0x0048e800011d7983 */ /* 0x000ea80000300800 */
[----:B------:R0:W-:Y:S02]  /*79ae0*/  STL.64 [R1+0x48c0], R16 ;  /* 0x0048c01001007387 */ /* 0x0001e40000100a00 */
[----:B0-----:R-:W-:-:S02]  /*79af0*/  IMAD.MOV.U32 R16, RZ, RZ, R28 ;  /* 0x000000ffff107224 */ /* 0x001fc400078e001c */
[----:B------:R-:W2:Y:S01]  /*79b00*/  LDL.LU R28, [R1+0x48e4] ;  /* 0x0048e400011c7983 */ /* 0x000ea20000300800 */
[----:B----4-:R-:W-:-:S03]  /*79b10*/  IMAD.MOV.U32 R17, RZ, RZ, R3 ;  /* 0x000000ffff117224 */ /* 0x010fc600078e0003 */
        /* <DEDUP_REMOVED lines=25> */
[----:B------:R-:W3:Y:S01]  /*79cb0*/  LDL.LU.64 R26, [R1+0x128] ;  /* 0x00012800011a7983 */ /* 0x000ee20000300a00 */
[----:B------:R-:W-:-:S02]  /*79cc0*/  IMAD.MOV.U32 R14, RZ, RZ, R28 ;  /* 0x000000ffff0e7224 */ /* 0x000fc400078e001c */
[----:B------:R-:W-:Y:S02]  /*79cd0*/  IMAD.MOV.U32 R15, RZ, RZ, R29 ;  /* 0x000000ffff0f7224 */ /* 0x000fe400078e001d */
[----:B----4-:R-:W-:Y:S01]  /*79ce0*/  IMAD.MOV.U32 R13, RZ, RZ, R3 ;  /* 0x000000ffff0d7224 */ /* 0x010fe200078e0003 */
[----:B---3--:R0:W-:Y:S04]  /*79cf0*/  STL.64 [R1+0x47e0], R26 ;  /* 0x0047e01a01007387 */ /* 0x0081e80000100a00 */
[----:B------:R-:W3:Y:S01]  /*79d00*/  LDL.LU R12, [R1+0x170] ;  /* 0x00017000010c7983 */ /* 0x000ee20000300800 */
[----:B--2---:R-:W-:Y:S03]  /*79d10*/  HMMA.16816.F32.BF16 R16, R4, R16, R8 ;  /* 0x000000100410723c */ /* 0x004fe60000041808 */
[----:B------:R-:W2:Y:S04]  /*79d20*/  LDL.LU R3, [R1+0x48dc] ;  /* 0x0048dc0001037983 */ /* 0x000ea80000300800 */
[----:B------:R-:W4:Y:S04]  /*79d30*/  LDL.LU R28, [R1+0x48d8] ;  /* 0x0048d800011c7983 */ /* 0x000f280000300800 */
[----:B0-----:R-:W2:Y:S04]  /*79d40*/  LDL.LU.64 R26, [R1+0x138] ;  /* 0x00013800011a7983 */ /* 0x001ea80000300a00 */
[----:B------:R-:W-:Y:S09]  /*79d50*/  STL.64 [R1+0x47d8], R14 ;  /* 0x0047d80e01007387 */ /* 0x000ff20000100a00 */
[----:B------:R-:W-:Y:S01]  /*79d60*/  IMAD.MOV.U32 R29, RZ, RZ, R17 ;  /* 0x000000ffff1d7224 */ /* 0x000fe200078e0011 */
[----:B---3--:R0:W-:Y:S04]  /*79d70*/  STL.64 [R1+0x47d0], R12 ;  /* 0x0047d00c01007387 */ /* 0x0081e80000100a00 */
[----:B0-----:R-:W3:Y:S04]  /*79d80*/  LDL.LU R12, [R1+0x180] ;  /* 0x00018000010c7983 */ /* 0x001ee80000300800 */
[----:B------:R-:W3:Y:S04]  /*79d90*/  LDL.LU R13, [R1+0x184] ;  /* 0x00018400010d7983 */ /* 0x000ee80000300800 */
[----:B------:R-:W3:Y:S04]  /*79da0*/  LDL.LU R14, [R1+0x188] ;  /* 0x00018800010e7983 */ /* 0x000ee80000300800 */
[----:B------:R-:W3:Y:S04]  /*79db0*/  LDL.LU R15, [R1+0x18c] ;  /* 0x00018c00010f7983 */ /* 0x000ee80000300800 */
[----:B------:R-:W-:Y:S04]  /*79dc0*/  STL.64 [R1+0x4658], R22 ;  /* 0x0046581601007387 */ /* 0x000fe80000100a00 */
[----:B------:R-:W-:Y:S04]  /*79dd0*/  STL.64 [R1+0x4650], R20 ;  /* 0x0046501401007387 */ /* 0x000fe80000100a00 */
[----:B------:R-:W4:Y:S04]  /*79de0*/  LDL.LU.64 R10, [R1+0x48d0] ;  /* 0x0048d000010a7983 */ /* 0x000f280000300a00 */
[----:B------:R-:W4:Y:S04]  /*79df0*/  LDL.LU.64 R8, [R1+0x48c8] ;  /* 0x0048c80001087983 */ /* 0x000f280000300a00 */
[----:B------:R0:W-:Y:S04]  /*79e00*/  STL [R1+0x1b0], R16 ;  /* 0x0001b01001007387 */ /* 0x0001e80000100800 */
[----:B0-----:R-:W4:Y:S01]  /*79e10*/  LDL.LU.64 R16, [R1+0x48c0] ;  /* 0x0048c00001107983 */ /* 0x001f220000300a00 */
[----:B------:R-:W-:-:S02]  /*79e20*/  IMAD.MOV.U32 R21, RZ, RZ, R18 ;  /* 0x000000ffff157224 */ /* 0x000fc400078e0012 */
[----:B------:R-:W-:Y:S02]  /*79e30*/  IMAD.MOV.U32 R20, RZ, RZ, R19 ;  /* 0x000000ffff147224 */ /* 0x000fe400078e0013 */
[----:B----4-:R-:W-:Y:S01]  /*79e40*/  HMMA.16816.F32.BF16 R16, R4, R16, R8 ;  /* 0x000000100410723c */ /* 0x010fe20000041808 */
[----:B------:R-:W4:Y:S04]  /*79e50*/  LDL.LU.64 R10, [R1+0x48b8] ;  /* 0x0048b800010a7983 */ /* 0x000f280000300a00 */
[----:B------:R-:W4:-:S15]  /*79e60*/  LDL.LU.64 R8, [R1+0x48b0] ;  /* 0x0048b00001087983 */ /* 0x000f1e0000300a00 */
[----:B------:R-:W-:-:S03]  /*79e70*/  NOP ;  /* 0x0000000000007918 */ /* 0x000fc60000000000 */
[----:B------:R0:W-:Y:S04]  /*79e80*/  STL.64 [R1+0x2c0], R16 ;  /* 0x0002c01001007387 */ /* 0x0001e80000100a00 */
[----:B0-----:R-:W4:Y:S01]  /*79e90*/  LDL.LU.64 R16, [R1+0x48a8] ;  /* 0x0048a80001107983 */ /* 0x001f220000300a00 */
[----:B------:R-:W-:Y:S02]  /*79ea0*/  IMAD.MOV.U32 R22, RZ, RZ, R28 ;  /* 0x000000ffff167224 */ /* 0x000fe400078e001c */
[----:B--2---:R-:W-:Y:S02]  /*79eb0*/  IMAD.MOV.U32 R23, RZ, RZ, R3 ;  /* 0x000000ffff177224 */ /* 0x004fe400078e0003 */
[----:B------:R-:W-:Y:S02]  /*79ec0*/  IMAD.MOV.U32 R28, RZ, RZ, R18 ;  /* 0x000000ffff1c7224 */ /* 0x000fe400078e0012 */
[----:B------:R-:W-:-:S02]  /*79ed0*/  IMAD.MOV.U32 R3, RZ, RZ, R19 ;  /* 0x000000ffff037224 */ /* 0x000fc400078e0013 */
[----:B----4-:R-:W-:Y:S01]  /*79ee0*/  HMMA.16816.F32.BF16 R16, R4, R16, R8 ;  /* 0x000000100410723c */ /* 0x010fe20000041808 */
        /* <DEDUP_REMOVED lines=48> */
[----:B------:R-:W2:Y:S02]  /*7a1f0*/  LDL.LU.64 R16, [R1+0x47f8] ;  /* 0x0047f80001107983 */ /* 0x000ea40000300a00 */
[----:B--2---:R-:W-:Y:S02]  /*7a200*/  HMMA.16816.F32.BF16 R4, R4, R16, R8 ;  /* 0x000000100404723c */ /* 0x004fe40000041808 */
[----:B------:R-:W2:Y:S04]  /*7a210*/  LDL.LU.64 R10, [R1+0x47f0] ;  /* 0x0047f000010a7983 */ /* 0x000ea80000300a00 */
[----:B------:R-:W2:-:S15]  /*7a220*/  LDL.LU.64 R8, [R1+0x47e8] ;  /* 0x0047e80001087983 */ /* 0x000e9e0000300a00 */
[----:B------:R-:W-:-:S02]  /*7a230*/  NOP ;  /* 0x0000000000007918 */ /* 0x000fc40000000000 */
[----:B------:R0:W-:Y:S04]  /*7a240*/  STL.64 [R1+0x1a0], R4 ;  /* 0x0001a00401007387 */ /* 0x0001e80000100a00 */
[----:B------:R1:W-:Y:S04]  /*7a250*/  STL.64 [R1+0x1a8], R6 ;  /* 0x0001a80601007387 */ /* 0x0003e80000100a00 */
[----:B0-----:R-:W2:Y:S04]  /*7a260*/  LDL.LU R4, [R1+0x190] ;  /* 0x0001900001047983 */ /* 0x001ea80000300800 */
[----:B------:R-:W2:Y:S04]  /*7a270*/  LDL.LU R5, [R1+0x194] ;  /* 0x0001940001057983 */ /* 0x000ea80000300800 */
[----:B-1----:R-:W2:Y:S04]  /*7a280*/  LDL.LU R6, [R1+0x198] ;  /* 0x0001980001067983 */ /* 0x002ea80000300800 */
[----:B------:R-:W2:Y:S04]  /*7a290*/  LDL.LU R7, [R1+0x19c] ;  /* 0x00019c0001077983 */ /* 0x000ea80000300800 */
[----:B----4-:R0:W-:Y:S04]  /*7a2a0*/  STL.64 [R1+0x46e0], R18 ;  /* 0x0046e01201007387 */ /* 0x0101e80000100a00 */
[----:B------:R-:W4:Y:S04]  /*7a2b0*/  LDL.LU R16, [R1+0x150] ;  /* 0x0001500001107983 */ /* 0x000f280000300800 */
[----:B------:R-:W4:Y:S04]  /*7a2c0*/  LDL.LU R17, [R1+0x154] ;  /* 0x0001540001117983 */ /* 0x000f280000300800 */
[----:B0-----:R-:W4:Y:S04]  /*7a2d0*/  LDL.LU R18, [R1+0x158] ;  /* 0x0001580001127983 */ /* 0x001f280000300800 */
[----:B------:R-:W4:Y:S01]  /*7a2e0*/  LDL.LU R19, [R1+0x15c] ;  /* 0x00015c0001137983 */ /* 0x000f220000300800 */
[----:B--2---:R-:W-:-:S15]  /*7a2f0*/  HMMA.16816.F32.BF16 R4, R8, R26, R4 ;  /* 0x0000001a0804723c */ /* 0x004fde0000041804 */
[----:B------:R-:W-:-:S08]  /*7a300*/  NOP ;  /* 0x0000000000007918 */ /* 0x000fd00000000000 */
[----:B------:R0:W-:Y:S04]  /*7a310*/  STL.64 [R1+0x190], R4 ;  /* 0x0001900401007387 */ /* 0x0001e80000100a00 */
[----:B------:R1:W-:Y:S01]  /*7a320*/  STL.64 [R1+0x198], R6 ;  /* 0x0001980601007387 */ /* 0x0003e20000100a00 */
[----:B0-----:R-:W-:Y:S02]  /*7a330*/  IMAD.MOV.U32 R5, RZ, RZ, R26 ;  /* 0x000000ffff057224 */ /* 0x001fe400078e001a */
[----:B------:R-:W-:Y:S02]  /*7a340*/  IMAD.MOV.U32 R4, RZ, RZ, R27 ;  /* 0x000000ffff047224 */ /* 0x000fe400078e001b */
[----:B------:R-:W3:Y:S02]  /*7a350*/  LDL.LU.64 R26, [R1+0x47e0] ;  /* 0x0047e000011a7983 */ /* 0x000ee40000300a00 */
[----:B---3--:R-:W-:Y:S06]  /*7a360*/  HMMA.16816.F32.BF16 R12, R8, R26, R12 ;  /* 0x0000001a080c723c */ /* 0x008fec000004180c */
[----:B-1----:R-:W-:-:S02]  /*7a370*/  IMAD.MOV.U32 R7, RZ, RZ, R26 ;  /* 0x000000ffff077224 */ /* 0x002fc400078e001a */
[----:B------:R-:W-:-:S15]  /*7a380*/  IMAD.MOV.U32 R6, RZ, RZ, R27 ;  /* 0x000000ffff067224 */ /* 0x000fde00078e001b */
        /* <DEDUP_REMOVED lines=10> */
[----:B------:R0:W-:Y:S04]  /*7a430*/  STL.64 [R1+0x4690], R26 ;  /* 0x0046901a01007387 */ /* 0x0001e80000100a00 */
[----:B------:R-:W2:Y:S04]  /*7a440*/  LDL.LU R24, [R1+0x160] ;  /* 0x0001600001187983 */ /* 0x000ea80000300800 */
[----:B------:R-:W2:Y:S01]  /*7a450*/  LDL.LU R25, [R1+0x164] ;  /* 0x0001640001197983 */ /* 0x000ea20000300800 */
[----:B0-----:R-:W-:-:S02]  /*7a460*/  IMAD.MOV.U32 R26, RZ, RZ, R2 ;  /* 0x000000ffff1a7224 */ /* 0x001fc400078e0002 */
[----:B------:R-:W-:Y:S01]  /*7a470*/  IMAD.MOV.U32 R27, RZ, RZ, R0 ;  /* 0x000000ffff1b7224 */ /* 0x000fe200078e0000 */
[C---:B----4-:R-:W-:Y:S06]  /*7a480*/  HMMA.16816.F32.BF16 R16, R8.reuse, R22, R16 ;  /* 0x000000160810723c */ /* 0x050fec0000041810 */
[----:B--2---:R-:W-:Y:S06]  /*7a490*/  HMMA.16816.F32.BF16 R24, R8, R14, R24 ;  /* 0x0000000e0818723c */ /* 0x004fec0000041818 */
[----:B------:R-:W-:-:S15]  /*7a4a0*/  STL.64 [R1+0x4688], R14 ;  /* 0x0046880e01007387 */ /* 0x000fde0000100a00 */
[----:B------:R-:W-:-:S02]  /*7a4b0*/  NOP ;  /* 0x0000000000007918 */ /* 0x000fc40000000000 */
[----:B------:R-:W-:Y:S04]  /*7a4c0*/  STL.64 [R1+0x3a0], R24 ;  /* 0x0003a01801007387 */ /* 0x000fe80000100a00 */
[----:B------:R0:W-:Y:S04]  /*7a4d0*/  STL.64 [R1+0x3a8], R26 ;  /* 0x0003a81a01007387 */ /* 0x0001e80000100a00 */
[----:B------:R-:W-:Y:S04]  /*7a4e0*/  STL.64 [R1+0x390], R16 ;  /* 0x0003901001007387 */ /* 0x000fe80000100a00 */
[----:B------:R-:W-:Y:S04]  /*7a4f0*/  STL.64 [R1+0x46a0], R22 ;  /* 0x0046a01601007387 */ /* 0x000fe80000100a00 */
[----:B------:R1:W-:Y:S01]  /*7a500*/  STL.64 [R1+0x4698], R20 ;  /* 0x0046981401007387 */ /* 0x0003e20000100a00 */
[----:B0-----:R-:W-:-:S02]  /*7a510*/  IMAD.MOV.U32 R26, RZ, RZ, R7 ;  /* 0x000000ffff1a7224 */ /* 0x001fc400078e0007 */
[----:B------:R-:W-:-:S05]  /*7a520*/  IMAD.MOV.U32 R27, RZ, RZ, R6 ;  /* 0x000000ffff1b7224 */ /* 0x000fca00078e0006 */
[----:B------:R0:W-:Y:S04]  /*7a530*/  STL.64 [R1+0x46a8], R26 ;  /* 0x0046a81a01007387 */ /* 0x0001e80000100a00 */
[----:B-1----:R-:W2:Y:S04]  /*7a540*/  LDL.LU R20, [R1+0x10] ;  /* 0x0000100001147983 */ /* 0x002ea80000300800 */
[----:B------:R-:W2:Y:S04]  /*7a550*/  LDL.LU R21, [R1+0x14] ;  /* 0x0000140001157983 */ /* 0x000ea80000300800 */
[----:B------:R-:W3:Y:S04]  /*7a560*/  LDL.LU R22, [R1+0x18] ;  /* 0x0000180001167983 */ /* 0x000ee80000300800 */
[----:B------:R-:W3:Y:S01]  /*7a570*/  LDL.LU R23, [R1+0x1c] ;  /* 0x00001c0001177983 */ /* 0x000ee20000300800 */
[----:B0-----:R-:W-:-:S02]  /*7a580*/  IMAD.MOV.U32 R26, RZ, RZ, R5 ;  /* 0x000000ffff1a7224 */ /* 0x001fc400078e0005 */
[----:B------:R-:W-:Y:S02]  /*7a590*/  IMAD.MOV.U32 R27, RZ, RZ, R4 ;  /* 0x000000ffff1b7224 */ /* 0x000fe400078e0004 */
[----:B------:R-:W-:Y:S02]  /*7a5a0*/  IMAD.MOV.U32 R2, RZ, RZ, R18 ;  /* 0x000000ffff027224 */ /* 0x000fe400078e0012 */
[----:B------:R-:W-:Y:S01]  /*7a5b0*/  IMAD.MOV.U32 R0, RZ, RZ, R19 ;  /* 0x000000ffff007224 */ /* 0x000fe200078e0013 */
[----:B---3--:R-:W-:Y:S04]  /*7a5c0*/  STL.64 [R1+0x46b8], R22 ;  /* 0x0046b81601007387 */ /* 0x008fe80000100a00 */
[----:B--2---:R0:W-:Y:S04]  /*7a5d0*/  STL.64 [R1+0x46b0], R20 ;  /* 0x0046b01401007387 */ /* 0x0041e80000100a00 */
[----:B------:R-:W-:Y:S04]  /*7a5e0*/  STL.64 [R1+0x47a0], R26 ;  /* 0x0047a01a01007387 */ /* 0x000fe80000100a00 */
[----:B0-----:R-:W2:Y:S04]  /*7a5f0*/  LDL.LU R20, [R1+0x20] ;  /* 0x0000200001147983 */ /* 0x001ea80000300800 */
[----:B------:R-:W2:Y:S04]  /*7a600*/  LDL.LU R21, [R1+0x24] ;  /* 0x0000240001157983 */ /* 0x000ea80000300800 */
[----:B------:R-:W3:Y:S04]  /*7a610*/  LDL.LU R22, [R1+0x28] ;  /* 0x0000280001167983 */ /* 0x000ee80000300800 */
[----:B------:R-:W3:Y:S04]  /*7a620*/  LDL.LU R23, [R1+0x2c] ;  /* 0x00002c0001177983 */ /* 0x000ee80000300800 */
[----:B------:R-:W4:Y:S04]  /*7a630*/  LDL.64 R18, [R1+0x1e8] ;  /* 0x0001e80001127983 */ /* 0x000f280000100a00 */
[----:B----4-:R-:W-:Y:S04]  /*7a640*/  STL.64 [R1+0x46f8], R18 ;  /* 0x0046f81201007387 */ /* 0x010fe80000100a00 */
[----:B---3--:R-:W-:Y:S04]  /*7a650*/  STL.64 [R1+0x46d8], R22 ;  /* 0x0046d81601007387 */ /* 0x008fe80000100a00 */
[----:B--2---:R0:W-:Y:S04]  /*7a660*/  STL.64 [R1+0x46d0], R20 ;  /* 0x0046d01401007387 */ /* 0x0041e80000100a00 */
        /* <DEDUP_REMOVED lines=50> */
[----:B------:R-:W4:Y:S04]  /*7a990*/  LDL.LU R26, [R1+0xc8] ;  /* 0x0000c800011a7983 */ /* 0x000f280000300800 */
[----:B------:R-:W4:Y:S04]  /*7a9a0*/  LDL.LU R27, [R1+0xcc] ;  /* 0x0000cc00011b7983 */ /* 0x000f280000300800 */
[----:B----4-:R0:W-:Y:S04]  /*7a9b0*/  STL.64 [R1+0x47b0], R26 ;  /* 0x0047b01a01007387 */ /* 0x0101e80000100a00 */
[----:B---3--:R-:W-:Y:S04]  /*7a9c0*/  STL.64 [R1+0x47a8], R24 ;  /* 0x0047a81801007387 */ /* 0x008fe80000100a00 */
[----:B0-----:R-:W3:Y:S04]  /*7a9d0*/  LDL.LU.64 R26, [R1+0xe8] ;  /* 0x0000e800011a7983 */ /* 0x001ee80000300a00 */
[----:B--2---:R0:W-:Y:S04]  /*7a9e0*/  STL.64 [R1+0x4798], R6 ;  /* 0x0047980601007387 */ /* 0x0041e80000100a00 */
[----:B------:R1:W-:Y:S04]  /*7a9f0*/  STL.64 [R1+0x4790], R4 ;  /* 0x0047900401007387 */ /* 0x0003e80000100a00 */
[----:B0-----:R-:W2:Y:S04]  /*7aa00*/  LDL.LU.64 R6, [R1+0x148] ;  /* 0x0001480001067983 */ /* 0x001ea80000300a00 */
[----:B--2---:R0:W-:Y:S04]  /*7aa10*/  STL.64 [R1+0x47b8], R6 ;  /* 0x0047b80601007387 */ /* 0x0041e80000100a00 */
[----:B-1----:R-:W3:Y:S04]  /*7aa20*/  LDL.LU R4, [R1+0xd0] ;  /* 0x0000d00001047983 */ /* 0x002ee80000300800 */
[----:B------:R-:W3:Y:S04]  /*7aa30*/  LDL.LU R5, [R1+0xd4] ;  /* 0x0000d40001057983 */ /* 0x000ee80000300800 */
[----:B0-----:R-:W3:Y:S04]  /*7aa40*/  LDL.LU R6, [R1+0xd8] ;  /* 0x0000d80001067983 */ /* 0x001ee80000300800 */
[----:B------:R-:W3:Y:S04]  /*7aa50*/  LDL.LU R7, [R1+0xdc] ;  /* 0x0000dc0001077983 */ /* 0x000ee80000300800 */
[----:B------:R-:W2:Y:S04]  /*7aa60*/  LDL.LU.64 R18, [R1+0x1d8] ;  /* 0x0001d80001127983 */ /* 0x000ea80000300a00 */
[----:B------:R-:W-:Y:S04]  /*7aa70*/  STL.64 [R1+0x4750], R22 ;  /* 0x0047501601007387 */ /* 0x000fe80000100a00 */
[----:B------:R0:W-:Y:S04]  /*7aa80*/  STL.64 [R1+0x4748], R20 ;  /* 0x0047481401007387 */ /* 0x0001e80000100a00 */
[----:B0-----:R-:W4:Y:S04]  /*7aa90*/  LDL.LU R20, [R1+0x80] ;  /* 0x0000800001147983 */ /* 0x001f280000300800 */
[----:B------:R-:W4:Y:S04]  /*7aaa0*/  LDL.LU R21, [R1+0x84] ;  /* 0x0000840001157983 */ /* 0x000f280000300800 */
[----:B------:R-:W3:Y:S04]  /*7aab0*/  LDL.LU R22, [R1+0x88] ;  /* 0x0000880001167983 */ /* 0x000ee80000300800 */
[----:B------:R-:W3:Y:S04]  /*7aac0*/  LDL.LU R23, [R1+0x8c] ;  /* 0x00008c0001177983 */ /* 0x000ee80000300800 */
[----:B---3--:R-:W-:Y:S04]  /*7aad0*/  STL.64 [R1+0x4768], R22 ;  /* 0x0047681601007387 */ /* 0x008fe80000100a00 */
[----:B----4-:R0:W-:Y:S04]  /*7aae0*/  STL.64 [R1+0x4760], R20 ;  /* 0x0047601401007387 */ /* 0x0101e80000100a00 */
[----:B0-----:R-:W3:Y:S04]  /*7aaf0*/  LDL.LU R20, [R1+0x90] ;  /* 0x0000900001147983 */ /* 0x001ee80000300800 */
[----:B------:R-:W3:Y:S04]  /*7ab00*/  LDL.LU R21, [R1+0x94] ;  /* 0x0000940001157983 */ /* 0x000ee80000300800 */
[----:B------:R-:W4:Y:S04]  /*7ab10*/  LDL.LU R22, [R1+0x98] ;  /* 0x0000980001167983 */ /* 0x000f280000300800 */
[----:B------:R-:W4:Y:S01]  /*7ab20*/  LDL.LU R23, [R1+0x9c] ;  /* 0x00009c0001177983 */ /* 0x000f220000300800 */
[----:B------:R-:W-:Y:S03]  /*7ab30*/  HMMA.16816.F32.BF16 R4, R8, R26, R4 ;  /* 0x0000001a0804723c */ /* 0x000fe60000041804 */
[----:B----4-:R-:W-:Y:S04]  /*7ab40*/  STL.64 [R1+0x4780], R22 ;  /* 0x0047801601007387 */ /* 0x010fe80000100a00 */
[----:B---3--:R0:W-:Y:S04]  /*7ab50*/  STL.64 [R1+0x4778], R20 ;  /* 0x0047781401007387 */ /* 0x0081e80000100a00 */
[----:B0-----:R-:W3:Y:S04]  /*7ab60*/  LDL.LU R20, [R1+0xa0] ;  /* 0x0000a00001147983 */ /* 0x001ee80000300800 */
[----:B------:R-:W3:Y:S04]  /*7ab70*/  LDL.LU R21, [R1+0xa4] ;  /* 0x0000a40001157983 */ /* 0x000ee80000300800 */
[----:B------:R-:W3:Y:S04]  /*7ab80*/  LDL.LU R22, [R1+0xa8] ;  /* 0x0000a80001167983 */ /* 0x000ee80000300800 */
[----:B------:R-:W3:Y:S04]  /*7ab90*/  LDL.LU R23, [R1+0xac] ;  /* 0x0000ac0001177983 */ /* 0x000ee80000300800 */
[----:B------:R-:W4:Y:S04]  /*7aba0*/  LDL.LU R12, [R1] ;  /* 0x00000000010c7983 */ /* 0x000f280000300800 */
[----:B------:R-:W4:Y:S04]  /*7abb0*/  LDL.LU R13, [R1+0x4] ;  /* 0x00000400010d7983 */ /* 0x000f280000300800 */
[----:B------:R-:W4:Y:S04]  /*7abc0*/  LDL.LU R14, [R1+0x8] ;  /* 0x00000800010e7983 */ /* 0x000f280000300800 */
[----:B------:R-:W4:Y:S04]  /*7abd0*/  LDL.LU R15, [R1+0xc] ;  /* 0x00000c00010f7983 */ /* 0x000f280000300800 */
[----:B------:R0:W-:Y:S04]  /*7abe0*/  STL [R1+0x4624], R0 ;  /* 0x0046240001007387 */ /* 0x0001e80000100800 */
[----:B------:R1:W-:Y:S04]  /*7abf0*/  STL [R1+0x4620], R2 ;  /* 0x0046200201007387 */ /* 0x0003e80000100800 */
[----:B------:R-:W-:Y:S04]  /*7ac00*/  STL.64 [R1+0x380], R4 ;  /* 0x0003800401007387 */ /* 0x000fe80000100a00 */
[----:B------:R2:W-:Y:S01]  /*7ac10*/  STL.64 [R1+0x388], R6 ;  /* 0x0003880601007387 */ /* 0x0005e20000100a00 */
[----:B0-----:R-:W-:-:S02]  /*7ac20*/  IMAD.MOV.U32 R0, RZ, RZ, R27 ;  /* 0x000000ffff007224 */ /* 0x001fc400078e001b */
[----:B-1----:R-:W-:Y:S01]  /*7ac30*/  IMAD.MOV.U32 R2, RZ, RZ, R26 ;  /* 0x000000ffff027224 */ /* 0x002fe200078e001a */
[----:B--2---:R-:W2:Y:S04]  /*7ac40*/  LDL.LU.64 R6, [R1+0x47b8] ;  /* 0x0047b80001067983 */ /* 0x004ea80000300a00 */
[----:B------:R-:W2:Y:S04]  /*7ac50*/  LDL.LU.64 R26, [R1+0x47b0] ;  /* 0x0047b000011a7983 */ /* 0x000ea80000300a00 */
[----:B------:R-:W2:Y:S02]  /*7ac60*/  LDL.LU.64 R24, [R1+0x47a8] ;  /* 0x0047a80001187983 */ /* 0x000ea40000300a00 */
[----:B--2---:R-:W-:-:S15]  /*7ac70*/  HMMA.16816.F32.BF16 R24, R8, R6, R24 ;  /* 0x000000060818723c */ /* 0x004fde0000041818 */
[----:B------:R-:W-:-:S08]  /*7ac80*/  NOP ;  /* 0x0000000000007918 */ /* 0x000fd00000000000 */
[----:B------:R0:W-:Y:S04]  /*7ac90*/  STL.64 [R1+0x1c0], R24 ;  /* 0x0001c01801007387 */ /* 0x0001e80000100a00 */
[----:B------:R1:W-:Y:S01]  /*7aca0*/  STL.64 [R1+0x1c8], R26 ;  /* 0x0001c81a01007387 */ /* 0x0003e20000100a00 */
[----:B0-----:R-:W-:-:S03]  /*7acb0*/  IMAD.MOV.U32 R25, RZ, RZ, R6 ;  /* 0x000000ffff197224 */ /* 0x001fc600078e0006 */
[----:B-1----:R-:W2:Y:S01]  /*7acc0*/  LDL.LU.64 R26, [R1+0x47a0] ;  /* 0x0047a000011a7983 */ /* 0x002ea20000300a00 */
[----:B------:R-:W-:-:S03]  /*7acd0*/  IMAD.MOV.U32 R24, RZ, RZ, R7 ;  /* 0x000000ffff187224 */ /* 0x000fc600078e0007 */
[----:B------:R-:W3:Y:S04]  /*7ace0*/  LDL.LU.64 R6, [R1+0x4798] ;  /* 0x0047980001067983 */ /* 0x000ee80000300a00 */
[----:B------:R-:W3:Y:S02]  /*7acf0*/  LDL.LU.64 R4, [R1+0x4790] ;  /* 0x0047900001047983 */ /* 0x000ee40000300a00 */
[----:B---3--:R-:W-:-:S15]  /*7ad00*/  HMMA.16816.F32.BF16 R4, R8, R18, R4 ;  /* 0x000000120804723c */ /* 0x008fde0000041804 */
[----:B------:R-:W-:-:S08]  /*7ad10*/  NOP ;  /* 0x0000000000007918 */ /* 0x000fd00000000000 */
[----:B------:R0:W-:Y:S04]  /*7ad20*/  STL.64 [R1+0x370], R4 ;  /* 0x0003700401007387 */ /* 0x0001e80000100a00 */
[----:B------:R-:W-:Y:S01]  /*7ad30*/  STL.64 [R1+0x378], R6 ;  /* 0x0003780601007387 */ /* 0x000fe20000100a00 */
[----:B0-----:R-:W-:Y:S02]  /*7ad40*/  IMAD.MOV.U32 R5, RZ, RZ, R18 ;  /* 0x000000ffff057224 */ /* 0x001fe400078e0012 */
[----:B------:R-:W-:Y:S02]  /*7ad50*/  IMAD.MOV.U32 R4, RZ, RZ, R19 ;  /* 0x000000ffff047224 */ /* 0x000fe400078e0013 */
[----:B------:R-:W3:Y:S04]  /*7ad60*/  LDL.LU.64 R18, [R1+0x4788] ;  /* 0x0047880001127983 */ /* 0x000ee80000300a00 */
[----:B------:R-:W-:Y:S01]  /*7ad70*/  STL.64 [R1+0x4648], R4 ;  /* 0x0046480401007387 */ /* 0x000fe20000100a00 */
        /* <DEDUP_REMOVED lines=20> */
[----:B0-----:R-:W3:Y:S01]  /*7aec0*/  LDL.LU.64 R18, [R1+0x4740] ;  /* 0x0047400001127983 */ /* 0x001ee20000300a00 */
[----:B------:R-:W-:Y:S02]  /*7aed0*/  IMAD.MOV.U32 R6, RZ, RZ, R2 ;  /* 0x000000ffff067224 */ /* 0x000fe400078e0002 */
[----:B------:R-:W-:Y:S01]  /*7aee0*/  IMAD.MOV.U32 R7, RZ, RZ, R0 ;  /* 0x000000ffff077224 */ /* 0x000fe200078e0000 */
        /* <DEDUP_REMOVED lines=10> */
[----:B---3--:R-:W-:Y:S03]  /*7af90*/  HMMA.16816.F32.BF16 R16, R8, R18, R20 ;  /* 0x000000120810723c */ /* 0x008fe60000041814 */
[----:B------:R-:W3:Y:S04]  /*7afa0*/  LDL.LU.64 R22, [R1+0x4720] ;  /* 0x0047200001167983 */ /* 0x000ee80000300a00 */
[----:B------:R-:W3:-:S15]  /*7afb0*/  LDL.LU.64 R20, [R1+0x4718] ;  /* 0x0047180001147983 */ /* 0x000ede0000300a00 */
[----:B------:R-:W-:-:S01]  /*7afc0*/  NOP ;  /* 0x0000000000007918 */ /* 0x000fc20000000000 */
[----:B------:R-:W-:Y:S04]  /*7afd0*/  STL.64 [R1+0x150], R16 ;  /* 0x0001501001007387 */ /* 0x000fe80000100a00 */
[----:B------:R0:W-:Y:S04]  /*7afe0*/  STL.64 [R1+0x158], R18 ;  /* 0x0001581201007387 */ /* 0x0001e80000100a00 */
[----:B0-----:R-:W3:Y:S02]  /*7aff0*/  LDL.LU.64 R18, [R1+0x4710] ;  /* 0x0047100001127983 */ /* 0x001ee40000300a00 */
        /* <DEDUP_REMOVED lines=16> */
[----:B------:R-:W3:Y:S02]  /*7b100*/  LDL.LU.64 R18, [R1+0x46e0] ;  /* 0x0046e00001127983 */ /* 0x000ee40000300a00 */
[----:B---3--:R-:W-:Y:S02]  /*7b110*/  HMMA.16816.F32.BF16 R8, R8, R18, R20 ;  /* 0x000000120808723c */ /* 0x008fe40000041814 */
[----:B------:R-:W2:Y:S04]  /*7b120*/  LDL.LU.64 R22, [R1+0x46d8] ;  /* 0x0046d80001167983 */ /* 0x000ea80000300a00 */
[----:B------:R-:W2:Y:S01]  /*7b130*/  LDL.LU.64 R20, [R1+0x46d0] ;  /* 0x0046d00001147983 */ /* 0x000ea20000300a00 */
[----:B------:R-:W-:-:S03]  /*7b140*/  IMAD.MOV.U32 R2, RZ, RZ, R19 ;  /* 0x000000ffff027224 */ /* 0x000fc600078e0013 */
[----:B------:R-:W2:-:S13]  /*7b150*/  LDL.LU.64 R18, [R1+0x46c8] ;  /* 0x0046c80001127983 */ /* 0x000e9a0000300a00 */
[----:B------:R-:W-:Y:S04]  /*7b160*/  STL.64 [R1+0x340], R8 ;  /* 0x0003400801007387 */ /* 0x000fe80000100a00 */
[----:B------:R0:W-:Y:S04]  /*7b170*/  STL.64 [R1+0x348], R10 ;  /* 0x0003480a01007387 */ /* 0x0001e80000100a00 */
[----:B------:R-:W2:Y:S01]  /*7b180*/  LDL.LU.64 R16, [R1+0x46c0] ;  /* 0x0046c00001107983 */ /* 0x000ea20000300a00 */
[----:B0-----:R-:W-:Y:S02]  /*7b190*/  IMAD.MOV.U32 R10, RZ, RZ, R25 ;  /* 0x000000ffff0a7224 */ /* 0x001fe400078e0019 */
[----:B------:R-:W-:-:S02]  /*7b1a0*/  IMAD.MOV.U32 R11, RZ, RZ, R24 ;  /* 0x000000ffff0b7224 */ /* 0x000fc400078e0018 */
[----:B--2---:R-:W-:Y:S01]  /*7b1b0*/  HMMA.16816.F32.BF16 R24, R16, R26, R20 ;  /* 0x0000001a1018723c */ /* 0x004fe20000041814 */
[----:B------:R-:W2:Y:S04]  /*7b1c0*/  LDL.LU.64 R22, [R1+0x46b8] ;  /* 0x0046b80001167983 */ /* 0x000ea80000300a00 */
[----:B------:R-:W2:-:S15]  /*7b1d0*/  LDL.LU.64 R20, [R1+0x46b0] ;  /* 0x0046b00001147983 */ /* 0x000e9e0000300a00 */
[----:B------:R-:W-:-:S03]  /*7b1e0*/  NOP ;  /* 0x0000000000007918 */ /* 0x000fc60000000000 */
[----:B------:R-:W-:Y:S04]  /*7b1f0*/  STL.64 [R1+0x330], R24 ;  /* 0x0003301801007387 */ /* 0x000fe80000100a00 */
        /* <DEDUP_REMOVED lines=8> */
[----:B0-----:R-:W4:Y:S02]  /*7b280*/  LDL.LU.64 R26, [R1+0x4690] ;  /* 0x00469000011a7983 */ /* 0x001f240000300a00 */
[----:B----4-:R-:W-:Y:S02]  /*7b290*/  HMMA.16816.F32.BF16 R24, R16, R26, R12 ;  /* 0x0000001a1018723c */ /* 0x010fe4000004180c */
[----:B------:R-:W4:-:S15]  /*7b2a0*/  LDL.LU.64 R14, [R1+0x4688] ;  /* 0x00468800010e7983 */ /* 0x000f1e0000300a00 */
[----:B------:R-:W-:-:S06]  /*7b2b0*/  NOP ;  /* 0x0000000000007918 */ /* 0x000fcc0000000000 */
[----:B------:R-:W-:Y:S04]  /*7b2c0*/  STL.64 [R1+0x310], R24 ;  /* 0x0003101801007387 */ /* 0x000fe80000100a00 */
[----:B------:R0:W-:Y:S04]  /*7b2d0*/  STL.64 [R1+0x318], R26 ;  /* 0x0003181a01007387 */ /* 0x0001e80000100a00 */
[----:B0-----:R-:W4:Y:S04]  /*7b2e0*/  LDL.LU.64 R26, [R1+0x4680] ;  /* 0x00468000011a7983 */ /* 0x001f280000300a00 */
[----:B------:R-:W4:Y:S02]  /*7b2f0*/  LDL.LU.64 R24, [R1+0x4678] ;  /* 0x0046780001187983 */ /* 0x000f240000300a00 */
[----:B----4-:R-:W-:Y:S02]  /*7b300*/  HMMA.16816.F32.BF16 R24, R16, R14, R24 ;  /* 0x0000000e1018723c */ /* 0x010fe40000041818 */
[----:B------:R-:W2:Y:S04]  /*7b310*/  LDL.LU.64 R14, [R1+0x4670] ;  /* 0x00467000010e7983 */ /* 0x000ea80000300a00 */
[----:B------:R-:W2:-:S15]  /*7b320*/  LDL.LU.64 R12, [R1+0x4668] ;  /* 0x00466800010c7983 */ /* 0x000e9e0000300a00 */
[----:B------:R-:W-:-:S02]  /*7b330*/  NOP ;  /* 0x0000000000007918 */ /* 0x000fc40000000000 */
[----:B------:R0:W-:Y:S04]  /*7b340*/  STL.64 [R1+0x300], R24 ;  /* 0x0003001801007387 */ /* 0x0001e80000100a00 */
[----:B------:R3:W-:Y:S04]  /*7b350*/  STL.64 [R1+0x308], R26 ;  /* 0x0003081a01007387 */ /* 0x0007e80000100a00 */
[----:B0-----:R-:W4:Y:S01]  /*7b360*/  LDL.LU R24, [R1+0x1b0] ;  /* 0x0001b00001187983 */ /* 0x001f220000300800 */
[----:B------:R-:W-:-:S03]  /*7b370*/  IMAD.MOV.U32 R25, RZ, RZ, R29 ;  /* 0x000000ffff197224 */ /* 0x000fc600078e001d */
[----:B------:R-:W4:Y:S01]  /*7b380*/  LDL.LU R29, [R1+0x4660] ;  /* 0x00466000011d7983 */ /* 0x000f220000300800 */
[----:B---3--:R-:W-:Y:S02]  /*7b390*/  IMAD.MOV.U32 R26, RZ, RZ, R21 ;  /* 0x000000ffff1a7224 */ /* 0x008fe400078e0015 */
[----:B------:R-:W-:Y:S01]  /*7b3a0*/  IMAD.MOV.U32 R27, RZ, RZ, R20 ;  /* 0x000000ffff1b7224 */ /* 0x000fe200078e0014 */
[----:B--2---:R-:W-:Y:S01]  /*7b3b0*/  HMMA.16816.F32.BF16 R12, R16, R22, R12 ;  /* 0x00000016100c723c */ /* 0x004fe2000004180c */
[----:B------:R-:W2:Y:S04]  /*7b3c0*/  LDL.LU.64 R22, [R1+0x4658] ;  /* 0x0046580001167983 */ /* 0x000ea80000300a00 */
[----:B------:R-:W2:-:S15]  /*7b3d0*/  LDL.LU.64 R20, [R1+0x4650] ;  /* 0x0046500001147983 */ /* 0x000e9e0000300a00 */
[----:B------:R-:W-:-:S03]  /*7b3e0*/  NOP ;  /* 0x0000000000007918 */ /* 0x000fc60000000000 */
[----:B------:R-:W-:Y:S04]  /*7b3f0*/  STL.64 [R1+0x2f0], R12 ;  /* 0x0002f00c01007387 */ /* 0x000fe80000100a00 */
[----:B------:R0:W-:Y:S04]  /*7b400*/  STL.64 [R1+0x2f8], R14 ;  /* 0x0002f80e01007387 */ /* 0x0001e80000100a00 */
[----:B0-----:R-:W3:Y:S04]  /*7b410*/  LDL R15, [R1+0x31b4] ;  /* 0x0031b400010f7983 */ /* 0x001ee80000100800 */
[----:B------:R-:W4:Y:S01]  /*7b420*/  LDL.LU.64 R4, [R1+0x4648] ;  /* 0x0046480001047983 */ /* 0x000f220000300a00 */
[----:B--2---:R-:W-:-:S15]  /*7b430*/  HMMA.16816.F32.BF16 R20, R16, R6, R20 ;  /* 0x000000061014723c */ /* 0x004fde0000041814 */
[----:B------:R-:W-:-:S08]  /*7b440*/  NOP ;  /* 0x0000000000007918 */ /* 0x000fd00000000000 */
[----:B------:R-:W-:Y:S04]  /*7b450*/  STL.64 [R1+0x2e0], R20 ;  /* 0x0002e01401007387 */ /* 0x000fe80000100a00 */
[----:B------:R0:W-:Y:S04]  /*7b460*/  STL.64 [R1+0x2e8], R22 ;  /* 0x0002e81601007387 */ /* 0x0001e80000100a00 */
[----:B0-----:R-:W2:Y:S01]  /*7b470*/  LDL R23, [R1+0x4c4] ;  /* 0x0004c40001177983 */ /* 0x001ea20000100800 */
[----:B----4-:R-:W-:-:S03]  /*7b480*/  IMAD.MOV.U32 R22, RZ, RZ, R5 ;  /* 0x000000ffff167224 */ /* 0x010fc600078e0005 */
[----:B--2---:R0:W-:Y:S02]  /*7b490*/  STL [R1+0x4634], R23 ;  /* 0x0046341701007387 */ /* 0x0041e40000100800 */
[----:B0-----:R-:W-:Y:S02]  /*7b4a0*/  IMAD.MOV.U32 R23, RZ, RZ, R4 ;  /* 0x000000ffff177224 */ /* 0x001fe400078e0004 */
[----:B------:R-:W0:Y:S04]  /*7b4b0*/  LDSM.16.MT88.4 R4, [R29+UR5+0x42800] ;  /* 0x042800051d04783b */ /* 0x000e280008004200 */
[----:B------:R-:W-:Y:S04]  /*7b4c0*/  STL.64 [R1+0x4640], R22 ;  /* 0x0046401601007387 */ /* 0x000fe80000100a00 */
[----:B---3--:R-:W-:Y:S04]  /*7b4d0*/  LDSM.16.M88.4 R20, [R15+UR5+0x4100] ;  /* 0x004100050f14783b */ /* 0x008fe80008000200 */
[----:B0-----:R-:W-:Y:S04]  /*7b4e0*/  STL.64 [R1+0x45c0], R6 ;  /* 0x0045c00601007387 */ /* 0x001fe80000100a00 */
[----:B------:R-:W-:Y:S04]  /*7b4f0*/  STL.64 [R1+0x45b8], R4 ;  /* 0x0045b80401007387 */ /* 0x000fe80000100a00 */
[----:B------:R-:W0:Y:S04]  /*7b500*/  LDSM.16.M88.4 R4, [R15+UR5+0x100] ;  /* 0x000100050f04783b */ /* 0x000e280008000200 */
[----:B0-----:R-:W-:Y:S04]  /*7b510*/  STL.64 [R1+0x30], R4 ;  /* 0x0000300401007387 */ /* 0x001fe80000100a00 */
[----:B------:R0:W-:Y:S04]  /*7b520*/  STL.64 [R1+0x38], R6 ;  /* 0x0000380601007387 */ /* 0x0001e80000100a00 */
[----:B0-----:R-:W2:Y:S04]  /*7b530*/  LDL.LU R6, [R1+0x238] ;  /* 0x0002380001067983 */ /* 0x001ea80000300800 */
[----:B------:R-:W-:Y:S04]  /*7b540*/  STL.64 [R1+0x20], R20 ;  /* 0x0000201401007387 */ /* 0x000fe80000100a00 */
[----:B------:R-:W-:Y:S04]  /*7b550*/  STL.64 [R1+0x28], R22 ;  /* 0x0000281601007387 */ /* 0x000fe80000100a00 */
[----:B------:R-:W2:Y:S01]  /*7b560*/  LDL.LU R7, [R1+0x23c] ;  /* 0x00023c0001077983 */ /* 0x000ea20000300800 */
[----:B------:R-:W-:Y:S03]  /*7b570*/  HMMA.16816.F32.BF16 R8, R16, R10, R24 ;  /* 0x0000000a1008723c */ /* 0x000fe60000041818 */
[----:B------:R-:W0:Y:S04]  /*7b580*/  LDSM.16.M88.4 R20, [R15+UR5+0x8100] ;  /* 0x008100050f14783b */ /* 0x000e280008000200 */
[----:B------:R-:W1:Y:S04]  /*7b590*/  LDSM.16.M88.4 R24, [R15+UR5+0x10100] ;  /* 0x010100050f18783b */ /* 0x000e680008000200 */
[----:B--2---:R2:W-:Y:S04]  /*7b5a0*/  STL.64 [R1+0x4638], R6 ;  /* 0x0046380601007387 */ /* 0x0045e80000100a00 */
[----:B------:R-:W3:Y:S04]  /*7b5b0*/  LDL.LU R4, [R1+0x2c0] ;  /* 0x0002c00001047983 */ /* 0x000ee80000300800 */
[----:B------:R-:W3:Y:S04]  /*7b5c0*/  LDL.LU R5, [R1+0x2c4] ;  /* 0x0002c40001057983 */ /* 0x000ee80000300800 */
[----:B------:R-:W-:Y:S01]  /*7b5d0*/  STL.64 [R1+0x250], R8 ;  /* 0x0002500801007387 */ /* 0x000fe20000100a00 */
[----:B--2---:R-:W-:-:S02]  /*7b5e0*/  IMAD.MOV.U32 R6, RZ, RZ, R28 ;  /* 0x000000ffff067224 */ /* 0x004fc400078e001c */
[----:B------:R-:W-:Y:S02]  /*7b5f0*/  IMAD.MOV.U32 R7, RZ, RZ, R3 ;  /* 0x000000ffff077224 */ /* 0x000fe400078e0003 */
[----:B------:R-:W-:Y:S02]  /*7b600*/  IMAD.MOV.U32 R28, RZ, RZ, R10 ;  /* 0x000000ffff1c7224 */ /* 0x000fe400078e000a */
[----:B------:R-:W-:Y:S02]  /*7b610*/  IMAD.MOV.U32 R3, RZ, RZ, R11 ;  /* 0x000000ffff037224 */ /* 0x000fe400078e000b */
[----:B------:R-:W2:Y:S04]  /*7b620*/  LDSM.16.M88.4 R8, [R15+UR5+0xc100] ;  /* 0x00c100050f08783b */ /* 0x000ea80008000200 */
[----:B------:R-:W-:Y:S04]  /*7b630*/  STL [R1+0x44e8], R3 ;  /* 0x0044e80301007387 */ /* 0x000fe80000100800 */
[----:B------:R-:W-:Y:S04]  /*7b640*/  STL [R1+0x44e4], R28 ;  /* 0x0044e41c01007387 */ /* 0x000fe80000100800 */
[----:B0-----:R-:W-:Y:S04]  /*7b650*/  STL.64 [R1+0x10], R20 ;  /* 0x0000101401007387 */ /* 0x001fe80000100a00 */
[----:B------:R-:W-:Y:S04]  /*7b660*/  STL.64 [R1+0x18], R22 ;  /* 0x0000181601007387 */ /* 0x000fe80000100a00 */
[----:B-1----:R-:W-:Y:S04]  /*7b670*/  STL [R1+0x4408], R26 ;  /* 0x0044081a01007387 */ /* 0x002fe80000100800 */
[----:B------:R-:W-:Y:S04]  /*7b680*/  LDSM.16.M88.4 R20, [R15+UR5+0x18100] ;  /* 0x018100050f14783b */ /* 0x000fe80008000200 */
[----:B--2---:R-:W-:Y:S04]  /*7b690*/  STL.64 [R1], R8 ;  /* 0x0000000801007387 */ /* 0x004fe80000100a00 */
[----:B------:R-:W-:Y:S04]  /*7b6a0*/  STL.64 [R1+0x8], R10 ;  /* 0x0000080a01007387 */ /* 0x000fe80000100a00 */
[----:B------:R-:W0:Y:S04]  /*7b6b0*/  LDSM.16.M88.4 R8, [R15+UR5+0x14100] ;  /* 0x014100050f08783b */ /* 0x000e280008000200 */
[----:B------:R-:W-:Y:S04]  /*7b6c0*/  STL [R1+0x4404], R27 ;  /* 0x0044041b01007387 */ /* 0x000fe80000100800 */
[----:B0-----:R-:W-:Y:S04]  /*7b6d0*/  STL [R1+0x42d4], R10 ;  /* 0x0042d40a01007387 */ /* 0x001fe80000100800 */
[----:B------:R-:W-:Y:S04]  /*7b6e0*/  STL [R1+0x42d0], R11 ;  /* 0x0042d00b01007387 */ /* 0x000fe80000100800 */
[----:B------:R0:W-:Y:S04]  /*7b6f0*/  STL.64 [R1+0x45c8], R8 ;  /* 0x0045c80801007387 */ /* 0x0001e80000100a00 */
[----:B0-----:R-:W2:Y:S04]  /*7b700*/  LDL.LU R8, [R1+0x2b0] ;  /* 0x0002b00001087983 */ /* 0x001ea80000300800 */
[----:B------:R-:W2:Y:S04]  /*7b710*/  LDL.LU R9, [R1+0x2b4] ;  /* 0x0002b40001097983 */ /* 0x000ea80000300800 */
[----:B------:R-:W2:Y:S04]  /*7b720*/  LDL.LU R10, [R1+0x2b8] ;  /* 0x0002b800010a7983 */ /* 0x000ea80000300800 */
[----:B------:R-:W2:Y:S04]  /*7b730*/  LDL.LU R11, [R1+0x2bc] ;  /* 0x0002bc00010b7983 */ /* 0x000ea80000300800 */
        /* <DEDUP_REMOVED lines=20> */
[----:B0-----:R-:W3:Y:S02]  /*7b880*/  LDL.LU.64 R22, [R1+0x4640] ;  /* 0x0046400001167983 */ /* 0x001ee40000300a00 */
[----:B---3--:R-:W-:Y:S02]  /*7b890*/  HMMA.16816.F32.BF16 R20, R16, R22, R4 ;  /* 0x000000161014723c */ /* 0x008fe40000041804 */
[----:B------:R-:W2:-:S15]  /*7b8a0*/  LDL.LU.64 R6, [R1+0x4638] ;  /* 0x0046380001067983 */ /* 0x000e9e0000300a00 */
[----:B------:R-:W-:-:S06]  /*7b8b0*/  NOP ;  /* 0x0000000000007918 */ /* 0x000fcc0000000000 */
[----:B------:R-:W-:Y:S04]  /*7b8c0*/  STL.64 [R1+0x2d0], R20 ;  /* 0x0002d01401007387 */ /* 0x000fe80000100a00 */
[----:B------:R-:W-:Y:S04]  /*7b8d0*/  STL.64 [R1+0x2d8], R22 ;  /* 0x0002d81601007387 */ /* 0x000fe80000100a00 */
[----:B------:R-:W0:Y:S04]  /*7b8e0*/  LDSM.16.M88.4 R20, [R15+UR5+0x34100] ;  /* 0x034100050f14783b */ /* 0x000e280008000200 */
[----:B0-----:R-:W-:Y:S04]  /*7b8f0*/  STL.64 [R1+0x80], R20 ;  /* 0x0000801401007387 */ /* 0x001fe80000100a00 */
[----:B------:R-:W-:Y:S04]  /*7b900*/  STL.64 [R1+0x88], R22 ;  /* 0x0000881601007387 */ /* 0x000fe80000100a00 */
[----:B------:R-:W0:Y:S04]  /*7b910*/  LDSM.16.M88.4 R20, [R15+UR5+0x38100] ;  /* 0x038100050f14783b */ /* 0x000e280008000200 */
[----:B------:R-:W1:Y:S04]  /*7b920*/  LDSM.16.M88.4 R12, [R15+UR5+0x3c100] ;  /* 0x03c100050f0c783b */ /* 0x000e680008000200 */
[----:B0-----:R-:W-:Y:S04]  /*7b930*/  STL.64 [R1+0x70], R20 ;  /* 0x0000701401007387 */ /* 0x001fe80000100a00 */
[----:B------:R0:W-:Y:S04]  /*7b940*/  STL.64 [R1+0x78], R22 ;  /* 0x0000781601007387 */ /* 0x0001e80000100a00 */
[----:B0-----:R-:W3:Y:S04]  /*7b950*/  LDL.LU R23, [R1+0x4634] ;  /* 0x0046340001177983 */ /* 0x001ee80000300800 */
[----:B-1----:R-:W-:Y:S04]  /*7b960*/  STL.64 [R1+0x60], R12 ;  /* 0x0000600c01007387 */ /* 0x002fe80000100a00 */
[----:B------:R-:W-:Y:S04]  /*7b970*/  STL.64 [R1+0x68], R14 ;  /* 0x0000680e01007387 */ /* 0x000fe80000100a00 */
[----:B---3--:R-:W0:Y:S04]  /*7b980*/  LDSM.16.MT88.4 R12, [R23+UR5+0x42800] ;  /* 0x04280005170c783b */ /* 0x008e280008004200 */
[----:B------:R1:W-:Y:S04]  /*7b990*/  STL [R1+0x44ec], R23 ;  /* 0x0044ec1701007387 */ /* 0x0003e80000100800 */
[----:B------:R-:W3:Y:S04]  /*7b9a0*/  LDL.LU R22, [R1+0x248] ;  /* 0x0002480001167983 */ /* 0x000ee80000300800 */
[----:B-1----:R-:W3:Y:S04]  /*7b9b0*/  LDL.LU R23, [R1+0x24c] ;  /* 0x00024c0001177983 */ /* 0x002ee80000300800 */
[----:B0-----:R-:W-:Y:S04]  /*7b9c0*/  STL.64 [R1+0x44c0], R14 ;  /* 0x0044c00e01007387 */ /* 0x001fe80000100a00 */
[----:B------:R0:W-:Y:S04]  /*7b9d0*/  STL.64 [R1+0x44b8], R12 ;  /* 0x0044b80c01007387 */ /* 0x0001e80000100a00 */
[----:B0-----:R-:W3:Y:S04]  /*7b9e0*/  LDL.LU R12, [R1+0x3d0] ;  /* 0x0003d000010c7983 */ /* 0x001ee80000300800 */
[----:B------:R-:W3:Y:S04]  /*7b9f0*/  LDL.LU R13, [R1+0x3d4] ;  /* 0x0003d400010d7983 */ /* 0x000ee80000300800 */
[----:B------:R-:W3:Y:S04]  /*7ba00*/  LDL.LU R14, [R1+0x3d8] ;  /* 0x0003d800010e7983 */ /* 0x000ee80000300800 */
[----:B------:R-:W3:Y:S01]  /*7ba10*/  LDL.LU R15, [R1+0x3dc] ;  /* 0x0003dc00010f7983 */ /* 0x000ee20000300800 */
[----:B--2---:R-:W-:-:S15]  /*7ba20*/  HMMA.16816.F32.BF16 R4, R16, R6, R8 ;  /* 0x000000061004723c */ /* 0x004fde0000041808 */
[----:B------:R-:W-:-:S09]  /*7ba30*/  NOP ;  /* 0x0000000000007918 */ /* 0x000fd20000000000 */
[----:B------:R-:W-:Y:S01]  /*7ba40*/  IMAD.MOV.U32 R26, RZ, RZ, R6 ;  /* 0x000000ffff1a7224 */ /* 0x000fe200078e0006 */
[----:B---3--:R-:W-:-:S15]  /*7ba50*/  HMMA.16816.F32.BF16 R12, R16, R22, R12 ;  /* 0x00000016100c723c */ /* 0x008fde000004180c */
[----:B------:R-:W-:-:S08]  /*7ba60*/  NOP ;  /* 0x0000000000007918 */ /* 0x000fd00000000000 */
[----:B------:R-:W-:Y:S04]  /*7ba70*/  STL.64 [R1+0x2c0], R12 ;  /* 0x0002c00c01007387 */ /* 0x000fe80000100a00 */
[----:B------:R-:W-:Y:S04]  /*7ba80*/  STL.64 [R1+0x2c8], R14 ;  /* 0x0002c80e01007387 */ /* 0x000fe80000100a00 */
[----:B------:R-:W-:Y:S04]  /*7ba90*/  STL.64 [R1+0x2b0], R4 ;  /* 0x0002b00401007387 */ /* 0x000fe80000100a00 */
[----:B------:R-:W2:Y:S01]  /*7baa0*/  LDL.LU R6, [R1+0x278] ;  /* 0x0002780001067983 */ /* 0x000ea20000300800 */
[----:B------:R-:W-:-:S02]  /*7bab0*/  IMAD.MOV.U32 R27, RZ, RZ, R7 ;  /* 0x000000ffff1b7224 */ /* 0x000fc400078e0007 */
[----:B------:R-:W-:Y:S02]  /*7bac0*/  IMAD.MOV.U32 R7, RZ, RZ, R2 ;  /* 0x000000ffff077224 */ /* 0x000fe400078e0002 */
[----:B------:R-:W3:Y:S04]  /*7bad0*/  LDL.LU R2, [R1+0x4630] ;  /* 0x0046300001027983 */ /* 0x000ee80000300800 */
[----:B--2---:R0:W-:Y:S04]  /*7bae0*/  STL.64 [R1+0x45d0], R6 ;  /* 0x0045d00601007387 */ /* 0x0041e80000100a00 */
[----:B------:R-:W2:Y:S04]  /*7baf0*/  LDL.LU R8, [R1+0x1a0] ;  /* 0x0001a00001087983 */ /* 0x000ea80000300800 */
[----:B------:R-:W2:Y:S04]  /*7bb00*/  LDL.LU R9, [R1+0x1a4] ;  /* 0x0001a40001097983 */ /* 0x000ea80000300800 */
[----:B------:R-:W4:Y:S04]  /*7bb10*/  LDL.LU R10, [R1+0x1a8] ;  /* 0x0001a800010a7983 */ /* 0x000f280000300800 */
[----:B------:R-:W4:Y:S04]  /*7bb20*/  LDL.LU R11, [R1+0x1ac] ;  /* 0x0001ac00010b7983 */ /* 0x000f280000300800 */
[----:B----4-:R-:W-:Y:S04]  /*7bb30*/  STL.64 [R1+0x45e0], R10 ;  /* 0x0045e00a01007387 */ /* 0x010fe80000100a00 */
[----:B--2---:R1:W-:Y:S04]  /*7bb40*/  STL.64 [R1+0x45d8], R8 ;  /* 0x0045d80801007387 */ /* 0x0043e80000100a00 */
[----:B0-----:R-:W2:Y:S01]  /*7bb50*/  LDL.LU R6, [R1+0x1e8] ;  /* 0x0001e80001067983 */ /* 0x001ea20000300800 */
[----:B------:R-:W-:-:S03]  /*7bb60*/  IMAD.MOV.U32 R7, RZ, RZ, R0 ;  /* 0x000000ffff077224 */ /* 0x000fc600078e0000 */
[----:B------:R-:W4:Y:S04]  /*7bb70*/  LDL.LU R0, [R1+0x462c] ;  /* 0x00462c0001007983 */ /* 0x000f280000300800 */
[----:B------:R-:W4:Y:S04]  /*7bb80*/  LDL.LU R14, [R1+0x228] ;  /* 0x00022800010e7983 */ /* 0x000f280000300800 */
[----:B------:R-:W4:Y:S04]  /*7bb90*/  LDL.LU R15, [R1+0x22c] ;  /* 0x00022c00010f7983 */ /* 0x000f280000300800 */
[----:B--2---:R3:W-:Y:S04]  /*7bba0*/  STL.64 [R1+0x45e8], R6 ;  /* 0x0045e80601007387 */ /* 0x0047e80000100a00 */
[----:B-1----:R-:W2:Y:S04]  /*7bbb0*/  LDL.LU R8, [R1+0x3c0] ;  /* 0x0003c00001087983 */ /* 0x002ea80000300800 */
[----:B------:R-:W2:Y:S04]  /*7bbc0*/  LDL.LU R9, [R1+0x3c4] ;  /* 0x0003c40001097983 */ /* 0x000ea80000300800 */
[----:B------:R-:W4:Y:S04]  /*7bbd0*/  LDL.LU R10, [R1+0x3c8] ;  /* 0x0003c800010a7983 */ /* 0x000f280000300800 */
[----:B------:R-:W4:Y:S01]  /*7bbe0*/  LDL.LU R11, [R1+0x3cc] ;  /* 0x0003cc00010b7983 */ /* 0x000f220000300800 */
[----:B---3--:R-:W-:-:S03]  /*7bbf0*/  IMAD.MOV.U32 R6, RZ, RZ, R2 ;  /* 0x000000ffff067224 */ /* 0x008fc600078e0002 */
[----:B----4-:R-:W-:Y:S04]  /*7bc00*/  STL.64 [R1+0x45f8], R10 ;  /* 0x0045f80a01007387 */ /* 0x010fe80000100a00 */
[----:B--2---:R-:W-:Y:S04]  /*7bc10*/  STL.64 [R1+0x45f0], R8 ;  /* 0x0045f00801007387 */ /* 0x004fe80000100a00 */
[----:B------:R-:W2:Y:S04]  /*7bc20*/  LDL.LU R2, [R1+0x4628] ;  /* 0x0046280001027983 */ /* 0x000ea80000300800 */
[----:B------:R-:W3:Y:S04]  /*7bc30*/  LDL.LU R7, [R1+0x1fc] ;  /* 0x0001fc0001077983 */ /* 0x000ee80000300800 */
[----:B---3--:R-:W-:Y:S04]  /*7bc40*/  STL.64 [R1+0x4600], R6 ;  /* 0x0046000601007387 */ /* 0x008fe80000100a00 */
[----:B------:R-:W3:Y:S04]  /*7bc50*/  LDL.LU R22, [R1+0x208] ;  /* 0x0002080001167983 */ /* 0x000ee80000300800 */
[----:B------:R-:W3:Y:S04]  /*7bc60*/  LDL.LU R23, [R1+0x20c] ;  /* 0x00020c0001177983 */ /* 0x000ee80000300800 */
[----:B---3--:R0:W-:Y:S02]  /*7bc70*/  STL.64 [R1+0x4608], R22 ;  /* 0x0046081601007387 */ /* 0x0081e40000100a00 */
[----:B0-----:R-:W-:-:S02]  /*7bc80*/  IMAD.MOV.U32 R22, RZ, RZ, R0 ;  /* 0x000000ffff167224 */ /* 0x001fc400078e0000 */
[----:B--2---:R-:W-:Y:S01]  /*7bc90*/  IMAD.MOV.U32 R23, RZ, RZ, R2 ;  /* 0x000000ffff177224 */ /* 0x004fe200078e0002 */
[----:B------:R-:W2:Y:S04]  /*7bca0*/  LDL.LU R0, [R1+0x4624] ;  /* 0x0046240001007983 */ /* 0x000ea80000300800 */
        /* <DEDUP_REMOVED lines=11> */
[----:B------:R-:W4:Y:S04]  /*7bd60*/  LDL.LU R8, [R1+0x260] ;  /* 0x0002600001087983 */ /* 0x000f280000300800 */
[----:B------:R-:W4:Y:S04]  /*7bd70*/  LDL.LU R9, [R1+0x264] ;  /* 0x0002640001097983 */ /* 0x000f280000300800 */
[----:B------:R-:W4:Y:S04]  /*7bd80*/  LDL.LU R10, [R1+0x268] ;  /* 0x00026800010a7983 */ /* 0x000f280000300800 */
[----:B------:R-:W4:Y:S04]  /*7bd90*/  LDL.LU R11, [R1+0x26c] ;  /* 0x00026c00010b7983 */ /* 0x000f280000300800 */
[----:B------:R-:W-:Y:S04]  /*7bda0*/  STL [R1+0x4414], R26 ;  /* 0x0044141a01007387 */ /* 0x000fe80000100800 */
[----:B------:R-:W-:Y:S04]  /*7bdb0*/  STL [R1+0x4410], R27 ;  /* 0x0044101b01007387 */ /* 0x000fe80000100800 */
[----:B------:R0:W-:Y:S04]  /*7bdc0*/  STL.64 [R1+0x4580], R24 ;  /* 0x0045801801007387 */ /* 0x0001e80000100a00 */
[----:B0-----:R-:W3:Y:S04]  /*7bdd0*/  LDL.LU.64 R24, [R1] ;  /* 0x0000000001187983 */ /* 0x001ee80000300a00 */
[----:B---3--:R0:W-:Y:S04]  /*7bde0*/  STL.64 [R1+0x4588], R24 ;  /* 0x0045881801007387 */ /* 0x0081e80000100a00 */
[----:B0-----:R-:W3:Y:S04]  /*7bdf0*/  LDL.LU R24, [R1+0x2a0] ;  /* 0x0002a00001187983 */ /* 0x001ee80000300800 */
[----:B------:R-:W3:Y:S04]  /*7be00*/  LDL.LU R25, [R1+0x2a4] ;  /* 0x0002a40001197983 */ /* 0x000ee80000300800 */
[----:B------:R-:W3:Y:S04]  /*7be10*/  LDL.LU R26, [R1+0x2a8] ;  /* 0x0002a800011a7983 */ /* 0x000ee80000300800 */
[----:B------:R-:W3:Y:S04]  /*7be20*/  LDL.LU R27, [R1+0x2ac] ;  /* 0x0002ac00011b7983 */ /* 0x000ee80000300800 */
[----:B------:R-:W2:Y:S01]  /*7be30*/  LDL.LU R12, [R1+0x3b0] ;  /* 0x0003b000010c7983 */ /* 0x000ea20000300800 */
[----:B---3--:R-:W-:-:S15]  /*7be40*/  HMMA.16816.F32.BF16 R24, R16, R14, R24 ;  /* 0x0000000e1018723c */ /* 0x008fde0000041818 */
[----:B------:R-:W-:-:S08]  /*7be50*/  NOP ;  /* 0x0000000000007918 */ /* 0x000fd00000000000 */
[----:B------:R-:W-:Y:S04]  /*7be60*/  STL.64 [R1+0x2a0], R24 ;  /* 0x0002a01801007387 */ /* 0x000fe80000100a00 */
[----:B------:R-:W-:Y:S04]  /*7be70*/  STL.64 [R1+0x2a8], R26 ;  /* 0x0002a81a01007387 */ /* 0x000fe80000100a00 */
        /* <DEDUP_REMOVED lines=9> */
[C---:B------:R-:W-:Y:S03]  /*7bf10*/  HMMA.16816.F32.BF16 R20, R16.reuse, R22, R4 ;  /* 0x000000161014723c */ /* 0x040fe60000041804 */
[----:B---3--:R-:W-:Y:S04]  /*7bf20*/  STL.64 [R1+0x45a8], R14 ;  /* 0x0045a80e01007387 */ /* 0x008fe80000100a00 */
[----:B--2---:R0:W-:Y:S04]  /*7bf30*/  STL.64 [R1+0x45a0], R12 ;  /* 0x0045a00c01007387 */ /* 0x0041e80000100a00 */
[----:B0-----:R-:W2:Y:S04]  /*7bf40*/  LDL.LU R12, [R1+0x190] ;  /* 0x00019000010c7983 */ /* 0x001ea80000300800 */
[----:B------:R-:W2:Y:S04]  /*7bf50*/  LDL.LU R13, [R1+0x194] ;  /* 0x00019400010d7983 */ /* 0x000ea80000300800 */
[----:B------:R-:W2:Y:S04]  /*7bf60*/  LDL.LU R14, [R1+0x198] ;  /* 0x00019800010e7983 */ /* 0x000ea80000300800 */
[----:B------:R-:W2:Y:S04]  /*7bf70*/  LDL.LU R15, [R1+0x19c] ;  /* 0x00019c00010f7983 */ /* 0x000ea80000300800 */
[----:B------:R-:W3:Y:S04]  /*7bf80*/  LDL.LU.64 R24, [R1+0x10] ;  /* 0x0000100001187983 */ /* 0x000ee80000300a00 */
[----:B---3--:R0:W-:Y:S04]  /*7bf90*/  STL.64 [R1+0x45b0], R24 ;  /* 0x0045b01801007387 */ /* 0x0081e80000100a00 */
[----:B0-----:R-:W3:Y:S04]  /*7bfa0*/  LDL.LU.64 R24, [R1+0x30] ;  /* 0x0000300001187983 */ /* 0x001ee80000300a00 */
[----:B------:R-:W4:Y:S04]  /*7bfb0*/  LDL.LU.64 R6, [R1+0x4618] ;  /* 0x0046180001067983 */ /* 0x000f280000300a00 */
[----:B------:R-:W4:Y:S04]  /*7bfc0*/  LDL.LU.64 R4, [R1+0x4610] ;  /* 0x0046100001047983 */ /* 0x000f280000300a00 */
[----:B------:R-:W-:Y:S04]  /*7bfd0*/  STL.64 [R1+0x290], R20 ;  /* 0x0002901401007387 */ /* 0x000fe80000100a00 */
[----:B------:R0:W-:Y:S04]  /*7bfe0*/  STL.64 [R1+0x298], R22 ;  /* 0x0002981601007387 */ /* 0x0001e80000100a00 */
[----:B0-----:R-:W4:Y:S02]  /*7bff0*/  LDL.LU.64 R22, [R1+0x4608] ;  /* 0x0046080001167983 */ /* 0x001f240000300a00 */
[----:B----4-:R-:W-:Y:S02]  /*7c000*/  HMMA.16816.F32.BF16 R20, R16, R22, R4 ;  /* 0x000000161014723c */ /* 0x010fe40000041804 */
[----:B------:R-:W4:-:S15]  /*7c010*/  LDL.LU.64 R6, [R1+0x4600] ;  /* 0x0046000001067983 */ /* 0x000f1e0000300a00 */
[----:B------:R-:W-:-:S06]  /*7c020*/  NOP ;  /* 0x0000000000007918 */ /* 0x000fcc0000000000 */
[----:B------:R0:W-:Y:S04]  /*7c030*/  STL.64 [R1+0x280], R20 ;  /* 0x0002801401007387 */ /* 0x0001e80000100a00 */
[----:B------:R-:W-:Y:S04]  /*7c040*/  STL.64 [R1+0x288], R22 ;  /* 0x0002881601007387 */ /* 0x000fe80000100a00 */
[----:B0-----:R-:W2:Y:S04]  /*7c050*/  LDL.LU R20, [R1+0x390] ;  /* 0x0003900001147983 */ /* 0x001ea80000300800 */
[----:B------:R-:W2:Y:S01]  /*7c060*/  LDL.LU R21, [R1+0x394] ;  /* 0x0003940001157983 */ /* 0x000ea20000300800 */
        /* <DEDUP_REMOVED lines=16> */
[----:B------:R-:W2:Y:S04]  /*7c170*/  LDL.LU.64 R6, [R1+0x45c0] ;  /* 0x0045c00001067983 */ /* 0x000ea80000300a00 */
[----:B------:R-:W2:Y:S01]  /*7c180*/  LDL.LU.64 R4, [R1+0x45b8] ;  /* 0x0045b80001047983 */ /* 0x000ea20000300a00 */
[----:B------:R-:W-:-:S02]  /*7c190*/  IMAD.MOV.U32 R22, RZ, RZ, R2 ;  /* 0x000000ffff167224 */ /* 0x000fc400078e0002 */
[----:B------:R-:W-:Y:S02]  /*7c1a0*/  IMAD.MOV.U32 R23, RZ, RZ, R0 ;  /* 0x000000ffff177224 */ /* 0x000fe400078e0000 */
[----:B---3--:R-:W-:Y:S02]  /*7c1b0*/  IMAD.MOV.U32 R11, RZ, RZ, R24 ;  /* 0x000000ffff0b7224 */ /* 0x008fe400078e0018 */
[----:B------:R-:W-:-:S06]  /*7c1c0*/  IMAD.MOV.U32 R10, RZ, RZ, R25 ;  /* 0x000000ffff0a7224 */ /* 0x000fcc00078e0019 */
[----:B------:R0:W-:Y:S04]  /*7c1d0*/  STL.64 [R1+0x230], R16 ;  /* 0x0002301001007387 */ /* 0x0001e80000100a00 */
[----:B------:R-:W-:Y:S04]  /*7c1e0*/  STL.64 [R1+0x238], R18 ;  /* 0x0002381201007387 */ /* 0x000fe80000100a00 */
[----:B0-----:R-:W3:Y:S01]  /*7c1f0*/  LDL.LU.64 R16, [R1+0x20] ;  /* 0x0000200001107983 */ /* 0x001ee20000300a00 */
[----:B--2---:R-:W-:Y:S03]  /*7c200*/  HMMA.16816.F32.BF16 R12, R4, R24, R12 ;  /* 0x00000018040c723c */ /* 0x004fe6000004180c */
[----:B------:R-:W2:-:S15]  /*7c210*/  LDL.LU.64 R24, [R1+0x45b0] ;  /* 0x0045b00001187983 */ /* 0x000e9e0000300a00 */
[----:B------:R-:W-:-:S05]  /*7c220*/  NOP ;  /* 0x0000000000007918 */ /* 0x000fca0000000000 */
[----:B------:R0:W-:Y:S01]  /*7c230*/  STL.64 [R1+0x220], R12 ;  /* 0x0002200c01007387 */ /* 0x0001e20000100a00 */
[----:B------:R-:W-:Y:S02]  /*7c240*/  IMAD.MOV.U32 R2, RZ, RZ, R14 ;  /* 0x000000ffff027224 */ /* 0x000fe400078e000e */
[----:B------:R-:W-:Y:S02]  /*7c250*/  IMAD.MOV.U32 R0, RZ, RZ, R15 ;  /* 0x000000ffff007224 */ /* 0x000fe400078e000f */
[----:B------:R-:W4:Y:S04]  /*7c260*/  LDL.LU.64 R14, [R1+0x45a8] ;  /* 0x0045a800010e7983 */ /* 0x000f280000300a00 */
[----:B0-----:R-:W4:Y:S01]  /*7c270*/  LDL.LU.64 R12, [R1+0x45a0] ;  /* 0x0045a000010c7983 */ /* 0x001f220000300a00 */
[----:B---3--:R-:W-:-:S02]  /*7c280*/  IMAD.MOV.U32 R3, RZ, RZ, R16 ;  /* 0x000000ffff037224 */ /* 0x008fc400078e0010 */
[----:B------:R-:W-:Y:S01]  /*7c290*/  IMAD.MOV.U32 R28, RZ, RZ, R17 ;  /* 0x000000ffff1c7224 */ /* 0x000fe200078e0011 */
[----:B------:R-:W-:Y:S04]  /*7c2a0*/  STL [R1+0x440c], R0 ;  /* 0x00440c0001007387 */ /* 0x000fe80000100800 */
[----:B------:R-:W-:Y:S01]  /*7c2b0*/  STL [R1+0x4400], R2 ;  /* 0x0044000201007387 */ /* 0x000fe20000100800 */
[----:B----4-:R-:W-:Y:S03]  /*7c2c0*/  HMMA.16816.F32.BF16 R12, R4, R16, R12 ;  /* 0x00000010040c723c */ /* 0x010fe6000004180c */
[----:B------:R-:W0:-:S15]  /*7c2d0*/  LDSM.16.MT88.4 R16, [R29+UR5+0x42c00] ;  /* 0x042c00051d10783b */ /* 0x000e1e0008004200 */
[----:B------:R-:W-:-:S05]  /*7c2e0*/  NOP ;  /* 0x0000000000007918 */ /* 0x000fca0000000000 */
[----:B------:R-:W-:Y:S04]  /*7c2f0*/  STL.64 [R1+0x210], R12 ;  /* 0x0002100c01007387 */ /* 0x000fe80000100a00 */
[----:B------:R1:W-:Y:S04]  /*7c300*/  STL.64 [R1+0x218], R14 ;  /* 0x0002180e01007387 */ /* 0x0003e80000100a00 */
[----:B-1----:R-:W2:Y:S04]  /*7c310*/  LDL.LU.64 R14, [R1+0x4598] ;  /* 0x00459800010e7983 */ /* 0x002ea80000300a00 */
[----:B------:R-:W2:Y:S04]  /*7c320*/  LDL.LU.64 R12, [R1+0x4590] ;  /* 0x00459000010c7983 */ /* 0x000ea80000300a00 */
[----:B0-----:R-:W-:Y:S04]  /*7c330*/  STL.64 [R1+0x4338], R18 ;  /* 0x0043381201007387 */ /* 0x001fe80000100a00 */
[----:B------:R0:W-:Y:S04]  /*7c340*/  STL.64 [R1+0x4330], R16 ;  /* 0x0043301001007387 */ /* 0x0001e80000100a00 */
[----:B0-----:R-:W3:Y:S04]  /*7c350*/  LDL.LU R16, [R1+0x50] ;  /* 0x0000500001107983 */ /* 0x001ee80000300800 */
[----:B------:R-:W3:Y:S01]  /*7c360*/  LDL.LU R17, [R1+0x54] ;  /* 0x0000540001117983 */ /* 0x000ee20000300800 */
[----:B--2---:R-:W-:Y:S03]  /*7c370*/  HMMA.16816.F32.BF16 R12, R4, R24, R12 ;  /* 0x00000018040c723c */ /* 0x004fe6000004180c */
[----:B---3--:R0:W-:Y:S04]  /*7c380*/  STL.64 [R1+0x4578], R16 ;  /* 0x0045781001007387 */ /* 0x0081e80000100a00 */
[----:B0-----:R-:W2:Y:S04]  /*7c390*/  LDL.LU R16, [R1+0x3a0] ;  /* 0x0003a00001107983 */ /* 0x001ea80000300800 */
[----:B------:R-:W2:Y:S04]  /*7c3a0*/  LDL.LU R17, [R1+0x3a4] ;  /* 0x0003a40001117983 */ /* 0x000ea80000300800 */
[----:B------:R-:W2:Y:S04]  /*7c3b0*/  LDL.LU R18, [R1+0x3a8] ;  /* 0x0003a80001127983 */ /* 0x000ea80000300800 */
[----:B------:R-:W2:Y:S04]  /*7c3c0*/  LDL.LU R19, [R1+0x3ac] ;  /* 0x0003ac0001137983 */ /* 0x000ea80000300800 */
[----:B------:R-:W-:Y:S04]  /*7c3d0*/  STL [R1+0x41d8], R29 ;  /* 0x0041d81d01007387 */ /* 0x000fe80000100800 */
[----:B------:R0:W-:Y:S04]  /*7c3e0*/  STL.64 [R1+0x200], R12 ;  /* 0x0002000c01007387 */ /* 0x0001e80000100a00 */
[----:B------:R1:W-:Y:S01]  /*7c3f0*/  STL.64 [R1+0x208], R14 ;  /* 0x0002080e01007387 */ /* 0x0003e20000100a00 */
[----:B0-----:R-:W-:-:S02]  /*7c400*/  IMAD.MOV.U32 R13, RZ, RZ, R24 ;  /* 0x000000ffff0d7224 */ /* 0x001fc400078e0018 */
[----:B------:R-:W-:Y:S02]  /*7c410*/  IMAD.MOV.U32 R12, RZ, RZ, R25 ;  /* 0x000000ffff0c7224 */ /* 0x000fe400078e0019 */
[----:B------:R-:W2:Y:S02]  /*7c420*/  LDL.LU.64 R24, [R1+0x4588] ;  /* 0x0045880001187983 */ /* 0x000ea40000300a00 */
[----:B--2---:R-:W-:Y:S06]  /*7c430*/  HMMA.16816.F32.BF16 R16, R4, R24, R16 ;  /* 0x000000180410723c */ /* 0x004fec0000041810 */
[----:B-1----:R-:W-:-:S02]  /*7c440*/  IMAD.MOV.U32 R15, RZ, RZ, R24 ;  /* 0x000000ffff0f7224 */ /* 0x002fc400078e0018 */
[----:B------:R-:W-:Y:S02]  /*7c450*/  IMAD.MOV.U32 R14, RZ, RZ, R25 ;  /* 0x000000ffff0e7224 */ /* 0x000fe400078e0019 */
[----:B------:R-:W2:-:S13]  /*7c460*/  LDL.LU.64 R24, [R1+0x4580] ;  /* 0x0045800001187983 */ /* 0x000e9a0000300a00 */
[----:B------:R-:W-:Y:S04]  /*7c470*/  STL [R1+0x1f4], R17 ;  /* 0x0001f41101007387 */ /* 0x000fe80000100800 */
[----:B------:R2:W-:Y:S01]  /*7c480*/  STL.64 [R1+0x1f8], R18 ;  /* 0x0001f81201007387 */ /* 0x0005e20000100a00 */
[----:B------:R-:W-:-:S03]  /*7c490*/  IMAD.MOV.U32 R2, RZ, RZ, R16 ;  /* 0x000000ffff027224 */ /* 0x000fc600078e0010 */
[----:B------:R-:W-:Y:S04]  /*7c4a0*/  STL.64 [R1+0x44f8], R14 ;  /* 0x0044f80e01007387 */ /* 0x000fe80000100a00 */
[----:B------:R0:W-:Y:S04]  /*7c4b0*/  STL.64 [R1+0x44f0], R12 ;  /* 0x0044f00c01007387 */ /* 0x0001e80000100a00 */
[----:B------:R-:W-:Y:S01]  /*7c4c0*/  STL [R1+0x4418], R2 ;  /* 0x0044180201007387 */ /* 0x000fe20000100800 */
[----:B--2---:R-:W-:Y:S06]  /*7c4d0*/  HMMA.16816.F32.BF16 R16, R4, R24, R20 ;  /* 0x000000180410723c */ /* 0x004fec0000041814 */
[----:B------:R1:W-:Y:S04]  /*7c4e0*/  STL.64 [R1+0x4560], R24 ;  /* 0x0045601801007387 */ /* 0x0003e80000100a00 */
[----:B0-----:R-:W2:-:S13]  /*7c4f0*/  LDL.LU R12, [R1+0x150] ;  /* 0x00015000010c7983 */ /* 0x001e9a0000300800 */
[----:B------:R-:W-:Y:S04]  /*7c500*/  STL.64 [R1+0x1e0], R16 ;  /* 0x0001e01001007387 */ /* 0x000fe80000100a00 */
[----:B------:R-:W-:Y:S04]  /*7c510*/  STL.64 [R1+0x1e8], R18 ;  /* 0x0001e81201007387 */ /* 0x000fe80000100a00 */
[----:B------:R-:W2:Y:S04]  /*7c520*/  LDL.LU R13, [R1+0x154] ;  /* 0x00015400010d7983 */ /* 0x000ea80000300800 */
[----:B------:R-:W3:Y:S04]  /*7c530*/  LDL.LU R14, [R1+0x158] ;  /* 0x00015800010e7983 */ /* 0x000ee80000300800 */
[----:B------:R-:W3:Y:S04]  /*7c540*/  LDL.LU R15, [R1+0x15c] ;  /* 0x00015c00010f7983 */ /* 0x000ee80000300800 */
[----:B-1----:R-:W4:Y:S04]  /*7c550*/  LDL.LU R24, [R1+0x370] ;  /* 0x0003700001187983 */ /* 0x002f280000300800 */
        /* <DEDUP_REMOVED lines=13> */
[----:B---3--:R-:W-:Y:S04]  /*7c630*/  STL.64 [R1+0x4508], R14 ;  /* 0x0045080e01007387 */ /* 0x008fe80000100a00 */
[----:B------:R0:W-:Y:S04]  /*7c640*/  STL.64 [R1+0x4500], R12 ;  /* 0x0045000c01007387 */ /* 0x0001e80000100a00 */
[----:B0-----:R-:W3:Y:S04]  /*7c650*/  LDL.LU.64 R12, [R1+0xa0] ;  /* 0x0000a000010c7983 */ /* 0x001ee80000300a00 */
[----:B---3--:R0:W-:Y:S04]  /*7c660*/  STL.64 [R1+0x4518], R12 ;  /* 0x0045180c01007387 */ /* 0x0081e80000100a00 */
[----:B0-----:R-:W3:Y:S04]  /*7c670*/  LDL.LU.64 R12, [R1+0xb0] ;  /* 0x0000b000010c7983 */ /* 0x001ee80000300a00 */
[----:B---3--:R0:W-:Y:S04]  /*7c680*/  STL.64 [R1+0x4530], R12 ;  /* 0x0045300c01007387 */ /* 0x0081e80000100a00 */
[----:B0-----:R-:W3:Y:S04]  /*7c690*/  LDL.LU.64 R12, [R1+0xc0] ;  /* 0x0000c000010c7983 */ /* 0x001ee80000300a00 */
[----:B---3--:R0:W-:Y:S04]  /*7c6a0*/  STL.64 [R1+0x4548], R12 ;  /* 0x0045480c01007387 */ /* 0x0081e80000100a00 */
[----:B0-----:R-:W3:Y:S04]  /*7c6b0*/  LDL.LU R12, [R1+0x360] ;  /* 0x00036000010c7983 */ /* 0x001ee80000300800 */
[----:B------:R-:W3:Y:S04]  /*7c6c0*/  LDL.LU R13, [R1+0x364] ;  /* 0x00036400010d7983 */ /* 0x000ee80000300800 */
[----:B------:R-:W2:Y:S04]  /*7c6d0*/  LDL.LU R14, [R1+0x368] ;  /* 0x00036800010e7983 */ /* 0x000ea80000300800 */
[----:B------:R-:W2:Y:S04]  /*7c6e0*/  LDL.LU R15, [R1+0x36c] ;  /* 0x00036c00010f7983 */ /* 0x000ea80000300800 */
[----:B--2---:R-:W-:Y:S04]  /*7c6f0*/  STL.64 [R1+0x4558], R14 ;  /* 0x0045580e01007387 */ /* 0x004fe80000100a00 */
[----:B---3--:R0:W-:Y:S04]  /*7c700*/  STL.64 [R1+0x4550], R12 ;  /* 0x0045500c01007387 */ /* 0x0081e80000100a00 */
[----:B0-----:R-:W2:Y:S04]  /*7c710*/  LDL.LU.64 R12, [R1+0x40] ;  /* 0x00004000010c7983 */ /* 0x001ea80000300a00 */
[----:B------:R-:W3:Y:S04]  /*7c720*/  LDL.LU.64 R20, [R1+0x90] ;  /* 0x0000900001147983 */ /* 0x000ee80000300a00 */
        /* <DEDUP_REMOVED lines=19> */
[----:B------:R-:W-:Y:S04]  /*7c860*/  STL.64 [R1+0x1d8], R18 ;  /* 0x0001d81201007387 */ /* 0x000fe80000100a00 */
[----:B0-----:R-:W3:Y:S04]  /*7c870*/  LDL.LU.64 R16, [R1+0x4578] ;  /* 0x0045780001107983 */ /* 0x001ee80000300a00 */
[----:B------:R-:W-:Y:S01]  /*7c880*/  STL.64 [R1+0x4498], R8 ;  /* 0x0044980801007387 */ /* 0x000fe20000100a00 */
[----:B---3--:R-:W-:-:S15]  /*7c890*/  HMMA.16816.F32.BF16 R24, R4, R16, R24 ;  /* 0x000000100418723c */ /* 0x008fde0000041818 */
[----:B------:R-:W-:-:S08]  /*7c8a0*/  NOP ;  /* 0x0000000000007918 */ /* 0x000fd00000000000 */
[----:B------:R-:W-:Y:S04]  /*7c8b0*/  STL.64 [R1+0x1c0], R24 ;  /* 0x0001c01801007387 */ /* 0x000fe80000100a00 */
[----:B------:R0:W-:Y:S04]  /*7c8c0*/  STL.64 [R1+0x1c8], R26 ;  /* 0x0001c81a01007387 */ /* 0x0001e80000100a00 */
[----:B0-----:R-:W3:Y:S04]  /*7c8d0*/  LDL.LU.64 R26, [R1+0x4570] ;  /* 0x00457000011a7983 */ /* 0x001ee80000300a00 */
[----:B------:R-:W3:Y:S04]  /*7c8e0*/  LDL.LU.64 R24, [R1+0x4568] ;  /* 0x0045680001187983 */ /* 0x000ee80000300a00 */
[----:B------:R0:W-:Y:S01]  /*7c8f0*/  STL.64 [R1+0x4450], R16 ;  /* 0x0044501001007387 */ /* 0x0001e20000100a00 */
[----:B------:R-:W-:-:S03]  /*7c900*/  IMAD.MOV.U32 R0, RZ, RZ, R13 ;  /* 0x000000ffff007224 */ /* 0x000fc600078e000d */
[----:B0-----:R-:W4:Y:S01]  /*7c910*/  LDL.LU.64 R16, [R1+0xd0] ;  /* 0x0000d00001107983 */ /* 0x001f220000300a00 */
[----:B---3--:R-:W-:-:S15]  /*7c920*/  HMMA.16816.F32.BF16 R24, R4, R12, R24 ;  /* 0x0000000c0418723c */ /* 0x008fde0000041818 */
[----:B------:R-:W-:-:S08]  /*7c930*/  NOP ;  /* 0x0000000000007918 */ /* 0x000fd00000000000 */
[----:B------:R0:W-:Y:S04]  /*7c940*/  STL.64 [R1+0x1b0], R24 ;  /* 0x0001b01801007387 */ /* 0x0001e80000100a00 */
[----:B------:R1:W-:Y:S04]  /*7c950*/  STL.64 [R1+0x1b8], R26 ;  /* 0x0001b81a01007387 */ /* 0x0003e80000100a00 */
[----:B0-----:R-:W3:Y:S01]  /*7c960*/  LDL.LU.64 R24, [R1+0x4560] ;  /* 0x0045600001187983 */ /* 0x001ee20000300a00 */
[----:B-1----:R-:W-:-:S03]  /*7c970*/  IMAD.MOV.U32 R27, RZ, RZ, R12 ;  /* 0x000000ffff1b7224 */ /* 0x002fc600078e000c */
[----:B------:R-:W4:Y:S04]  /*7c980*/  LDL.LU.64 R14, [R1+0x4558] ;  /* 0x00455800010e7983 */ /* 0x000f280000300a00 */
[----:B------:R-:W4:Y:S04]  /*7c990*/  LDL.LU.64 R12, [R1+0x4550] ;  /* 0x00455000010c7983 */ /* 0x000f280000300a00 */
[----:B------:R-:W-:Y:S04]  /*7c9a0*/  STL [R1+0x4420], R0 ;  /* 0x0044200001007387 */ /* 0x000fe80000100800 */
[----:B------:R-:W-:Y:S01]  /*7c9b0*/  STL [R1+0x441c], R27 ;  /* 0x00441c1b01007387 */ /* 0x000fe20000100800 */
[----:B----4-:R-:W-:-:S15]  /*7c9c0*/  HMMA.16816.F32.BF16 R12, R4, R16, R12 ;  /* 0x00000010040c723c */ /* 0x010fde000004180c */
[----:B------:R-:W-:-:S08]  /*7c9d0*/  NOP ;  /* 0x0000000000007918 */ /* 0x000fd00000000000 */
[----:B------:R0:W-:Y:S04]  /*7c9e0*/  STL.64 [R1+0x1a0], R12 ;  /* 0x0001a00c01007387 */ /* 0x0001e80000100a00 */
[----:B------:R-:W-:Y:S04]  /*7c9f0*/  STL.64 [R1+0x1a8], R14 ;  /* 0x0001a80e01007387 */ /* 0x000fe80000100a00 */
[----:B0-----:R-:W2:Y:S01]  /*7ca00*/  LDL.LU.64 R12, [R1+0x4548] ;  /* 0x00454800010c7983 */ /* 0x001ea20000300a00 */
[----:B------:R-:W-:Y:S02]  /*7ca10*/  IMAD.MOV.U32 R26, RZ, RZ, R17 ;  /* 0x000000ffff1a7224 */ /* 0x000fe400078e0011 */
[----:B------:R-:W-:-:S02]  /*7ca20*/  IMAD.MOV.U32 R2, RZ, RZ, R16 ;  /* 0x000000ffff027224 */ /* 0x000fc400078e0010 */
[----:B------:R-:W4:Y:S04]  /*7ca30*/  LDL.LU.64 R16, [R1+0x80] ;  /* 0x0000800001107983 */ /* 0x000f280000300a00 */
        /* <DEDUP_REMOVED lines=25> */
[----:B------:R0:W-:Y:S04]  /*7cbd0*/  STL.64 [R1+0x170], R20 ;  /* 0x0001701401007387 */ /* 0x0001e80000100a00 */
[----:B------:R-:W-:Y:S04]  /*7cbe0*/  STL.64 [R1+0x178], R22 ;  /* 0x0001781601007387 */ /* 0x000fe80000100a00 */
[----:B0-----:R-:W2:Y:S04]  /*7cbf0*/  LDL.LU.64 R20, [R1+0x4510] ;  /* 0x0045100001147983 */ /* 0x001ea80000300a00 */
[----:B------:R-:W2:Y:S04]  /*7cc00*/  LDL.LU.64 R14, [R1+0x4508] ;  /* 0x00450800010e7983 */ /* 0x000ea80000300a00 */
[----:B------:R-:W2:Y:S04]  /*7cc10*/  LDL.LU.64 R12, [R1+0x4500] ;  /* 0x00450000010c7983 */ /* 0x000ea80000300a00 */
[----:B------:R-:W-:Y:S04]  /*7cc20*/  STL [R1+0x4440], R0 ;  /* 0x0044400001007387 */ /* 0x000fe80000100800 */
[----:B------:R-:W-:Y:S01]  /*7cc30*/  STL [R1+0x443c], R27 ;  /* 0x00443c1b01007387 */ /* 0x000fe20000100800 */
[----:B--2---:R-:W-:-:S15]  /*7cc40*/  HMMA.16816.F32.BF16 R12, R4, R20, R12 ;  /* 0x00000014040c723c */ /* 0x004fde000004180c */
[----:B------:R-:W-:-:S08]  /*7cc50*/  NOP ;  /* 0x0000000000007918 */ /* 0x000fd00000000000 */
[----:B------:R-:W-:Y:S04]  /*7cc60*/  STL.64 [R1+0x160], R12 ;  /* 0x0001600c01007387 */ /* 0x000fe80000100a00 */
[----:B------:R0:W-:Y:S04]  /*7cc70*/  STL.64 [R1+0x168], R14 ;  /* 0x0001680e01007387 */ /* 0x0001e80000100a00 */
[----:B0-----:R-:W2:Y:S04]  /*7cc80*/  LDL.LU.64 R14, [R1+0x44f8] ;  /* 0x0044f800010e7983 */ /* 0x001ea80000300a00 */
[----:B------:R-:W2:Y:S04]  /*7cc90*/  LDL.LU.64 R12, [R1+0x44f0] ;  /* 0x0044f000010c7983 */ /* 0x000ea80000300a00 */
[----:B------:R-:W3:Y:S01]  /*7cca0*/  LDL.LU R23, [R1+0x44ec] ;  /* 0x0044ec0001177983 */ /* 0x000ee20000300800 */
[----:B------:R-:W-:-:S02]  /*7ccb0*/  IMAD.MOV.U32 R2, RZ, RZ, R20 ;  /* 0x000000ffff027224 */ /* 0x000fc400078e0014 */
[----:B------:R-:W-:-:S05]  /*7ccc0*/  IMAD.MOV.U32 R26, RZ, RZ, R21 ;  /* 0x000000ffff1a7224 */ /* 0x000fca00078e0015 */
[----:B------:R-:W-:Y:S04]  /*7ccd0*/  STL [R1+0x4448], R26 ;  /* 0x0044481a01007387 */ /* 0x000fe80000100800 */
[----:B------:R-:W-:Y:S04]  /*7cce0*/  STL [R1+0x4444], R2 ;  /* 0x0044440201007387 */ /* 0x000fe80000100800 */
[----:B---3--:R-:W0:Y:S04]  /*7ccf0*/  LDSM.16.MT88.4 R20, [R23+UR5+0x42c00] ;  /* 0x042c00051714783b */ /* 0x008e280008004200 */
[----:B0-----:R-:W-:Y:S04]  /*7cd00*/  STL.64 [R1+0x41e8], R22 ;  /* 0x0041e81601007387 */ /* 0x001fe80000100a00 */
[----:B------:R0:W-:Y:S04]  /*7cd10*/  STL.64 [R1+0x41e0], R20 ;  /* 0x0041e01401007387 */ /* 0x0001e80000100a00 */
[----:B0-----:R-:W3:Y:S04]  /*7cd20*/  LDL.LU R20, [R1+0x60] ;  /* 0x0000600001147983 */ /* 0x001ee80000300800 */
[----:B------:R-:W3:Y:S04]  /*7cd30*/  LDL.LU R21, [R1+0x64] ;  /* 0x0000640001157983 */ /* 0x000ee80000300800 */
[----:B------:R-:W4:Y:S04]  /*7cd40*/  LDL R22, [R1+0x68] ;  /* 0x0000680001167983 */ /* 0x000f280000100800 */
[----:B------:R-:W4:Y:S04]  /*7cd50*/  LDL R23, [R1+0x6c] ;  /* 0x00006c0001177983 */ /* 0x000f280000100800 */
[----:B----4-:R-:W-:Y:S04]  /*7cd60*/  STL.64 [R1+0x44d0], R22 ;  /* 0x0044d01601007387 */ /* 0x010fe80000100a00 */
[----:B---3--:R0:W-:Y:S04]  /*7cd70*/  STL.64 [R1+0x44c8], R20 ;  /* 0x0044c81401007387 */ /* 0x0081e80000100a00 */
[----:B0-----:R-:W3:Y:S04]  /*7cd80*/  LDL.LU R20, [R1+0x3f0] ;  /* 0x0003f00001147983 */ /* 0x001ee80000300800 */
[----:B------:R-:W3:Y:S04]  /*7cd90*/  LDL.LU R21, [R1+0x3f4] ;  /* 0x0003f40001157983 */ /* 0x000ee80000300800 */
[----:B------:R-:W3:Y:S04]  /*7cda0*/  LDL.LU R22, [R1+0x3f8] ;  /* 0x0003f80001167983 */ /* 0x000ee80000300800 */
[----:B------:R-:W3:Y:S01]  /*7cdb0*/  LDL.LU R23, [R1+0x3fc] ;  /* 0x0003fc0001177983 */ /* 0x000ee20000300800 */
[----:B------:R-:W-:-:S02]  /*7cdc0*/  IMAD.MOV.U32 R27, RZ, RZ, R17 ;  /* 0x000000ffff1b7224 */ /* 0x000fc400078e0011 */
[----:B------:R-:W-:Y:S01]  /*7cdd0*/  IMAD.MOV.U32 R0, RZ, RZ, R16 ;  /* 0x000000ffff007224 */ /* 0x000fe200078e0010 */
[----:B---3--:R-:W-:-:S15]  /*7cde0*/  HMMA.16816.F32.BF16 R20, R4, R16, R20 ;  /* 0x000000100414723c */ /* 0x008fde0000041814 */
[----:B------:R-:W-:-:S08]  /*7cdf0*/  NOP ;  /* 0x0000000000007918 */ /* 0x000fd00000000000 */
[----:B------:R-:W-:Y:S04]  /*7ce00*/  STL.64 [R1+0x150], R20 ;  /* 0x0001501401007387 */ /* 0x000fe80000100a00 */
[----:B------:R-:W-:Y:S04]  /*7ce10*/  STL.64 [R1+0x158], R22 ;  /* 0x0001581601007387 */ /* 0x000fe80000100a00 */
[----:B------:R-:W-:Y:S04]  /*7ce20*/  STL [R1+0x44e0], R27 ;  /* 0x0044e01b01007387 */ /* 0x000fe80000100800 */
[----:B------:R0:W-:Y:S04]  /*7ce30*/  STL.64 [R1+0x44d8], R24 ;  /* 0x0044d81801007387 */ /* 0x0001e80000100a00 */
[----:B0-----:R-:W3:Y:S04]  /*7ce40*/  LDL.LU R24, [R1+0x3e0] ;  /* 0x0003e00001187983 */ /* 0x001ee80000300800 */
[----:B------:R-:W3:Y:S04]  /*7ce50*/  LDL.LU R25, [R1+0x3e4] ;  /* 0x0003e40001197983 */ /* 0x000ee80000300800 */
[----:B------:R-:W3:Y:S04]  /*7ce60*/  LDL.LU R26, [R1+0x3e8] ;  /* 0x0003e800011a7983 */ /* 0x000ee80000300800 */
[----:B------:R-:W3:Y:S04]  /*7ce70*/  LDL.LU R27, [R1+0x3ec] ;  /* 0x0003ec00011b7983 */ /* 0x000ee80000300800 */
[----:B------:R-:W3:Y:S04]  /*7ce80*/  LDL.LU.64 R20, [R1+0x70] ;  /* 0x0000700001147983 */ /* 0x000ee80000300a00 */
[----:B------:R-:W4:Y:S04]  /*7ce90*/  LDL.LU R16, [R1+0x2f0] ;  /* 0x0002f00001107983 */ /* 0x000f280000300800 */
[----:B------:R-:W4:Y:S04]  /*7cea0*/  LDL.LU R17, [R1+0x2f4] ;  /* 0x0002f40001117983 */ /* 0x000f280000300800 */
[----:B------:R-:W2:Y:S04]  /*7ceb0*/  LDL.LU R18, [R1+0x2f8] ;  /* 0x0002f80001127983 */ /* 0x000ea80000300800 */
[----:B------:R-:W2:Y:S04]  /*7cec0*/  LDL.LU R19, [R1+0x2fc] ;  /* 0x0002fc0001137983 */ /* 0x000ea80000300800 */
[----:B--2---:R-:W-:Y:S04]  /*7ced0*/  STL.64 [R1+0x4460], R18 ;  /* 0x0044601201007387 */ /* 0x004fe80000100a00 */
[----:B----4-:R0:W-:Y:S02]  /*7cee0*/  STL.64 [R1+0x4458], R16 ;  /* 0x0044581001007387 */ /* 0x0101e40000100a00 */
[----:B0-----:R-:W-:-:S02]  /*7cef0*/  IMAD.MOV.U32 R16, RZ, RZ, R15 ;  /* 0x000000ffff107224 */ /* 0x001fc400078e000f */
[----:B------:R-:W-:-:S05]  /*7cf00*/  IMAD.MOV.U32 R17, RZ, RZ, R14 ;  /* 0x000000ffff117224 */ /* 0x000fca00078e000e */
[----:B------:R0:W-:Y:S02]  /*7cf10*/  STL.64 [R1+0x4478], R16 ;  /* 0x0044781001007387 */ /* 0x0001e40000100a00 */
[----:B0-----:R-:W-:Y:S02]  /*7cf20*/  IMAD.MOV.U32 R16, RZ, RZ, R13 ;  /* 0x000000ffff107224 */ /* 0x001fe400078e000d */
[----:B------:R-:W-:Y:S02]  /*7cf30*/  IMAD.MOV.U32 R17, RZ, RZ, R12 ;  /* 0x000000ffff117224 */ /* 0x000fe400078e000c */
[----:B------:R-:W2:Y:S04]  /*7cf40*/  LDL.LU R12, [R1+0x340] ;  /* 0x00034000010c7983 */ /* 0x000ea80000300800 */
[----:B------:R-:W2:Y:S04]  /*7cf50*/  LDL.LU R13, [R1+0x344] ;  /* 0x00034400010d7983 */ /* 0x000ea80000300800 */
[----:B------:R-:W2:Y:S04]  /*7cf60*/  LDL.LU R14, [R1+0x348] ;  /* 0x00034800010e7983 */ /* 0x000ea80000300800 */
[----:B------:R-:W2:Y:S04]  /*7cf70*/  LDL.LU R15, [R1+0x34c] ;  /* 0x00034c00010f7983 */ /* 0x000ea80000300800 */
[----:B------:R0:W-:Y:S02]  /*7cf80*/  STL.64 [R1+0x4490], R16 ;  /* 0x0044901001007387 */ /* 0x0001e40000100a00 */
[----:B0-----:R-:W-:-:S02]  /*7cf90*/  IMAD.MOV.U32 R16, RZ, RZ, R3 ;  /* 0x000000ffff107224 */ /* 0x001fc400078e0003 */
[----:B------:R-:W-:Y:S01]  /*7cfa0*/  IMAD.MOV.U32 R17, RZ, RZ, R28 ;  /* 0x000000ffff117224 */ /* 0x000fe200078e001c */
[----:B------:R-:W4:Y:S04]  /*7cfb0*/  LDL.LU R3, [R1+0x44e8] ;  /* 0x0044e80001037983 */ /* 0x000f280000300800 */
[----:B------:R-:W4:Y:S04]  /*7cfc0*/  LDL.LU R28, [R1+0x44e4] ;  /* 0x0044e400011c7983 */ /* 0x000f280000300800 */
[----:B------:R0:W-:Y:S04]  /*7cfd0*/  STL.64 [R1+0x44a0], R16 ;  /* 0x0044a01001007387 */ /* 0x0001e80000100a00 */
[----:B------:R-:W2:Y:S04]  /*7cfe0*/  LDL.LU R8, [R1+0x320] ;  /* 0x0003200001087983 */ /* 0x000ea80000300800 */
[----:B------:R-:W2:Y:S01]  /*7cff0*/  LDL.LU R9, [R1+0x324] ;  /* 0x0003240001097983 */ /* 0x000ea20000300800 */
[----:B0-----:R-:W-:-:S02]  /*7d000*/  IMAD.MOV.U32 R17, RZ, RZ, R10 ;  /* 0x000000ffff117224 */ /* 0x001fc400078e000a */
[----:B------:R-:W-:Y:S01]  /*7d010*/  IMAD.MOV.U32 R16, RZ, RZ, R11 ;  /* 0x000000ffff107224 */ /* 0x000fe200078e000b */
[----:B------:R-:W4:Y:S04]  /*7d020*/  LDL.LU R10, [R1+0x328] ;  /* 0x00032800010a7983 */ /* 0x000f280000300800 */
[----:B------:R-:W4:Y:S01]  /*7d030*/  LDL.LU R11, [R1+0x32c] ;  /* 0x00032c00010b7983 */ /* 0x000f220000300800 */
[----:B---3--:R-:W-:Y:S03]  /*7d040*/  HMMA.16816.F32.BF16 R24, R4, R20, R24 ;  /* 0x000000140418723c */ /* 0x008fe60000041818 */
[----:B----4-:R-:W-:Y:S04]  /*7d050*/  STL.64 [R1+0x44b0], R10 ;  /* 0x0044b00a01007387 */ /* 0x010fe80000100a00 */
        /* <DEDUP_REMOVED lines=8> */
[----:B------:R-:W4:Y:S01]  /*7d0e0*/  LDL.LU.64 R24, [R1+0x44d8] ;  /* 0x0044d80001187983 */ /* 0x000f220000300a00 */
[----:B------:R-:W-:-:S02]  /*7d0f0*/  IMAD.MOV.U32 R26, RZ, RZ, R20 ;  /* 0x000000ffff1a7224 */ /* 0x000fc400078e0014 */
[----:B------:R-:W-:Y:S01]  /*7d100*/  IMAD.MOV.U32 R2, RZ, RZ, R21 ;  /* 0x000000ffff027224 */ /* 0x000fe200078e0015 */
[----:B------:R-:W2:Y:S04]  /*7d110*/  LDL.LU.64 R22, [R1+0x44d0] ;  /* 0x0044d00001167983 */ /* 0x000ea80000300a00 */
[----:B------:R-:W2:Y:S04]  /*7d120*/  LDL.LU.64 R20, [R1+0x44c8] ;  /* 0x0044c80001147983 */ /* 0x000ea80000300a00 */
[----:B---3--:R-:W-:Y:S04]  /*7d130*/  STL.64 [R1+0x4470], R26 ;  /* 0x0044701a01007387 */ /* 0x008fe80000100a00 */
[----:B----4-:R0:W-:Y:S04]  /*7d140*/  STL.64 [R1+0x4468], R24 ;  /* 0x0044681801007387 */ /* 0x0101e80000100a00 */
[----:B0-----:R-:W3:Y:S04]  /*7d150*/  LDL.LU R24, [R1+0x300] ;  /* 0x0003000001187983 */ /* 0x001ee80000300800 */
[----:B------:R-:W3:Y:S04]  /*7d160*/  LDL.LU R25, [R1+0x304] ;  /* 0x0003040001197983 */ /* 0x000ee80000300800 */
[----:B------:R-:W4:Y:S04]  /*7d170*/  LDL.LU R26, [R1+0x308] ;  /* 0x00030800011a7983 */ /* 0x000f280000300800 */
[----:B------:R-:W4:Y:S01]  /*7d180*/  LDL.LU R27, [R1+0x30c] ;  /* 0x00030c00011b7983 */ /* 0x000f220000300800 */
[----:B--2---:R-:W-:Y:S03]  /*7d190*/  HMMA.16816.F32.BF16 R4, R4, R20, R12 ;  /* 0x000000140404723c */ /* 0x004fe6000004180c */
[----:B----4-:R-:W-:Y:S04]  /*7d1a0*/  STL.64 [R1+0x4488], R26 ;  /* 0x0044881a01007387 */ /* 0x010fe80000100a00 */
[----:B---3--:R0:W-:Y:S04]  /*7d1b0*/  STL.64 [R1+0x4480], R24 ;  /* 0x0044801801007387 */ /* 0x0081e80000100a00 */
[----:B0-----:R-:W2:Y:S04]  /*7d1c0*/  LDL.LU R24, [R1+0x310] ;  /* 0x0003100001187983 */ /* 0x001ea80000300800 */
[----:B------:R-:W2:Y:S04]  /*7d1d0*/  LDL.LU R25, [R1+0x314] ;  /* 0x0003140001197983 */ /* 0x000ea80000300800 */
[----:B------:R-:W2:Y:S04]  /*7d1e0*/  LDL.LU R26, [R1+0x318] ;  /* 0x00031800011a7983 */ /* 0x000ea80000300800 */
[----:B------:R-:W2:Y:S04]  /*7d1f0*/  LDL.LU R27, [R1+0x31c] ;  /* 0x00031c00011b7983 */ /* 0x000ea80000300800 */
[----:B------:R-:W3:Y:S04]  /*7d200*/  LDL.LU.64 R14, [R1+0x44c0] ;  /* 0x0044c000010e7983 */ /* 0x000ee80000300a00 */
[----:B------:R-:W3:Y:S04]  /*7d210*/  LDL.LU.64 R12, [R1+0x44b8] ;  /* 0x0044b800010c7983 */ /* 0x000ee80000300a00 */
[----:B------:R0:W-:Y:S04]  /*7d220*/  STL.64 [R1+0x130], R4 ;  /* 0x0001300401007387 */ /* 0x0001e80000100a00 */
[----:B------:R1:W-:Y:S04]  /*7d230*/  STL.64 [R1+0x138], R6 ;  /* 0x0001380601007387 */ /* 0x0003e80000100a00 */
[----:B0-----:R-:W4:Y:S04]  /*7d240*/  LDL.LU R4, [R1+0x2e0] ;  /* 0x0002e00001047983 */ /* 0x001f280000300800 */
[----:B------:R-:W4:Y:S04]  /*7d250*/  LDL.LU R5, [R1+0x2e4] ;  /* 0x0002e40001057983 */ /* 0x000f280000300800 */
[----:B-1----:R-:W4:Y:S04]  /*7d260*/  LDL.LU R6, [R1+0x2e8] ;  /* 0x0002e80001067983 */ /* 0x002f280000300800 */
[----:B------:R-:W4:Y:S04]  /*7d270*/  LDL.LU R7, [R1+0x2ec] ;  /* 0x0002ec0001077983 */ /* 0x000f280000300800 */
[----:B------:R-:W-:Y:S04]  /*7d280*/  STL.64 [R1+0x4348], R22 ;  /* 0x0043481601007387 */ /* 0x000fe80000100a00 */
[----:B------:R0:W-:Y:S04]  /*7d290*/  STL.64 [R1+0x4340], R20 ;  /* 0x0043401401007387 */ /* 0x0001e80000100a00 */
[----:B0-----:R-:W4:Y:S04]  /*7d2a0*/  LDL.LU R20, [R1+0x250] ;  /* 0x0002500001147983 */ /* 0x001f280000300800 */
[----:B------:R-:W4:Y:S01]  /*7d2b0*/  LDL.LU R21, [R1+0x254] ;  /* 0x0002540001157983 */ /* 0x000f220000300800 */
        /* <DEDUP_REMOVED lines=13> */
[----:B------:R-:W4:-:S15]  /*7d390*/  LDL.LU.64 R8, [R1+0x4498] ;  /* 0x0044980001087983 */ /* 0x000f1e0000300a00 */
[----:B------:R-:W-:-:S05]  /*7d3a0*/  NOP ;  /* 0x0000000000007918 */ /* 0x000fca0000000000 */
[----:B------:R0:W-:Y:S01]  /*7d3b0*/  STL [R1+0x110], R16 ;  /* 0x0001101001007387 */ /* 0x0001e20000100800 */
[----:B------:R-:W-:-:S03]  /*7d3c0*/  IMAD.MOV.U32 R10, RZ, RZ, R17 ;  /* 0x000000ffff0a7224 */ /* 0x000fc600078e0011 */
[----:B------:R2:W-:Y:S04]  /*7d3d0*/  STL [R1+0x11c], R19 ;  /* 0x00011c1301007387 */ /* 0x0005e80000100800 */
[----:B0-----:R-:W2:Y:S01]  /*7d3e0*/  LDL.LU.64 R16, [R1+0x4490] ;  /* 0x0044900001107983 */ /* 0x001ea20000300a00 */
[----:B------:R-:W-:-:S05]  /*7d3f0*/  IMAD.MOV.U32 R11, RZ, RZ, R18 ;  /* 0x000000ffff0b7224 */ /* 0x000fca00078e0012 */
[----:B------:R-:W-:Y:S04]  /*7d400*/  STL [R1+0x42e4], R11 ;  /* 0x0042e40b01007387 */ /* 0x000fe80000100800 */
[----:B------:R-:W-:Y:S01]  /*7d410*/  STL [R1+0x42e0], R10 ;  /* 0x0042e00a01007387 */ /* 0x000fe20000100800 */
[----:B--2---:R-:W-:Y:S03]  /*7d420*/  HMMA.16816.F32.BF16 R16, R12, R16, R24 ;  /* 0x000000100c10723c */ /* 0x004fe60000041818 */
[----:B------:R-:W2:Y:S04]  /*7d430*/  LDL.LU.64 R26, [R1+0x4488] ;  /* 0x00448800011a7983 */ /* 0x000ea80000300a00 */
[----:B------:R-:W2:-:S15]  /*7d440*/  LDL.LU.64 R24, [R1+0x4480] ;  /* 0x0044800001187983 */ /* 0x000e9e0000300a00 */
[----:B------:R-:W-:-:S01]  /*7d450*/  NOP ;  /* 0x0000000000007918 */ /* 0x000fc20000000000 */
[----:B------:R0:W-:Y:S04]  /*7d460*/  STL.64 [R1+0x100], R16 ;  /* 0x0001001001007387 */ /* 0x0001e80000100a00 */
[----:B0-----:R-:W2:Y:S01]  /*7d470*/  LDL.LU.64 R16, [R1+0x4478] ;  /* 0x0044780001107983 */ /* 0x001ea20000300a00 */
[----:B------:R-:W-:Y:S02]  /*7d480*/  IMAD.MOV.U32 R3, RZ, RZ, R18 ;  /* 0x000000ffff037224 */ /* 0x000fe400078e0012 */
[----:B------:R-:W-:Y:S02]  /*7d490*/  IMAD.MOV.U32 R28, RZ, RZ, R19 ;  /* 0x000000ffff1c7224 */ /* 0x000fe400078e0013 */
[----:B--2---:R-:W-:Y:S01]  /*7d4a0*/  HMMA.16816.F32.BF16 R16, R12, R16, R24 ;  /* 0x000000100c10723c */ /* 0x004fe20000041818 */
[----:B------:R-:W2:Y:S04]  /*7d4b0*/  LDL.LU.64 R26, [R1+0x4470] ;  /* 0x00447000011a7983 */ /* 0x000ea80000300a00 */
[----:B------:R-:W3:-:S15]  /*7d4c0*/  LDL.LU.64 R24, [R1+0x4468] ;  /* 0x0044680001187983 */ /* 0x000ede0000300a00 */
[----:B------:R-:W-:-:S03]  /*7d4d0*/  NOP ;  /* 0x0000000000007918 */ /* 0x000fc60000000000 */
[----:B------:R0:W-:Y:S01]  /*7d4e0*/  STL.64 [R1+0xf0], R16 ;  /* 0x0000f01001007387 */ /* 0x0001e20000100a00 */
[----:B------:R-:W-:Y:S02]  /*7d4f0*/  IMAD.MOV.U32 R11, RZ, RZ, R18 ;  /* 0x000000ffff0b7224 */ /* 0x000fe400078e0012 */
[----:B------:R-:W-:Y:S02]  /*7d500*/  IMAD.MOV.U32 R10, RZ, RZ, R19 ;  /* 0x000000ffff0a7224 */ /* 0x000fe400078e0013 */
[----:B------:R-:W3:Y:S04]  /*7d510*/  LDL.LU.64 R18, [R1+0x4460] ;  /* 0x0044600001127983 */ /* 0x000ee80000300a00 */
[----:B0-----:R-:W3:Y:S01]  /*7d520*/  LDL.LU.64 R16, [R1+0x4458] ;  /* 0x0044580001107983 */ /* 0x001ee20000300a00 */
[C---:B----4-:R-:W-:Y:S06]  /*7d530*/  HMMA.16816.F32.BF16 R4, R12.reuse, R8, R4 ;  /* 0x000000080c04723c */ /* 0x050fec0000041804 */
[----:B---3--:R-:W-:-:S15]  /*7d540*/  HMMA.16816.F32.BF16 R16, R12, R24, R16 ;  /* 0x000000180c10723c */ /* 0x008fde0000041810 */
[----:B------:R-:W-:-:S08]  /*7d550*/  NOP ;  /* 0x0000000000007918 */ /* 0x000fd00000000000 */
[----:B------:R0:W-:Y:S04]  /*7d560*/  STL.64 [R1+0xe0], R16 ;  /* 0x0000e01001007387 */ /* 0x0001e80000100a00 */
[----:B------:R-:W-:Y:S04]  /*7d570*/  STL [R1+0xe8], R18 ;  /* 0x0000e81201007387 */ /* 0x000fe80000100800 */
[----:B0-----:R-:W3:Y:S04]  /*7d580*/  LDL.LU.64 R16, [R1+0x4450] ;  /* 0x0044500001107983 */ /* 0x001ee80000300a00 */
[----:B------:R-:W-:Y:S04]  /*7d590*/  STL.64 [R1+0x43f8], R10 ;  /* 0x0043f80a01007387 */ /* 0x000fe80000100a00 */
[----:B------:R0:W-:Y:S04]  /*7d5a0*/  STL.64 [R1+0x4178], R6 ;  /* 0x0041780601007387 */ /* 0x0001e80000100a00 */
[----:B------:R-:W-:Y:S04]  /*7d5b0*/  STL.64 [R1+0x4170], R4 ;  /* 0x0041700401007387 */ /* 0x000fe80000100a00 */
[----:B0-----:R-:W4:Y:S04]  /*7d5c0*/  LDL.LU R6, [R1+0x8] ;  /* 0x0000080001067983 */ /* 0x001f280000300800 */
[----:B------:R-:W4:Y:S01]  /*7d5d0*/  LDL.LU R7, [R1+0xc] ;  /* 0x00000c0001077983 */ /* 0x000f220000300800 */
[----:B------:R-:W-:Y:S01]  /*7d5e0*/  IMAD.MOV.U32 R29, RZ, RZ, R19 ;  /* 0x000000ffff1d7224 */ /* 0x000fe200078e0013 */
[----:B---3--:R-:W-:Y:S02]  /*7d5f0*/  HMMA.16816.F32.BF16 R8, R12, R16, R20 ;  /* 0x000000100c08723c */ /* 0x008fe40000041814 */
[----:B----4-:R-:W-:-:S15]  /*7d600*/  STL.64 [R1+0x4328], R6 ;  /* 0x0043280601007387 */ /* 0x010fde0000100a00 */
[----:B------:R-:W-:-:S06]  /*7d610*/  NOP ;  /* 0x0000000000007918 */ /* 0x000fcc0000000000 */
[----:B------:R-:W-:Y:S04]  /*7d620*/  STL.64 [R1+0x250], R8 ;  /* 0x0002500801007387 */ /* 0x000fe80000100a00 */
[----:B------:R-:W3:Y:S04]  /*7d630*/  LDL.LU R16, [R1+0x230] ;  /* 0x0002300001107983 */ /* 0x000ee80000300800 */
[----:B------:R-:W3:Y:S04]  /*7d640*/  LDL.LU R17, [R1+0x234] ;  /* 0x0002340001117983 */ /* 0x000ee80000300800 */
[----:B------:R-:W4:Y:S04]  /*7d650*/  LDL.LU R18, [R1+0x238] ;  /* 0x0002380001127983 */ /* 0x000f280000300800 */
[----:B------:R-:W4:Y:S01]  /*7d660*/  LDL.LU R19, [R1+0x23c] ;  /* 0x00023c0001137983 */ /* 0x000f220000300800 */
[----:B--2---:R-:W-:-:S02]  /*7d670*/  IMAD.MOV.U32 R20, RZ, RZ, R26 ;  /* 0x000000ffff147224 */ /* 0x004fc400078e001a */
[----:B------:R-:W-:Y:S01]  /*7d680*/  IMAD.MOV.U32 R21, RZ, RZ, R2 ;  /* 0x000000ffff157224 */ /* 0x000fe200078e0002 */
[----:B----4-:R-:W-:Y:S04]  /*7d690*/  STL.64 [R1+0x4358], R18 ;  /* 0x0043581201007387 */ /* 0x010fe80000100a00 */
[----:B---3--:R0:W-:Y:S04]  /*7d6a0*/  STL.64 [R1+0x4350], R16 ;  /* 0x0043501001007387 */ /* 0x0081e80000100a00 */
[----:B------:R-:W2:Y:S04]  /*7d6b0*/  LDL.LU R26, [R1+0x4448] ;  /* 0x00444800011a7983 */ /* 0x000ea80000300800 */
[----:B------:R-:W3:Y:S04]  /*7d6c0*/  LDL.LU R2, [R1+0x4444] ;  /* 0x0044440001027983 */ /* 0x000ee80000300800 */
[----:B------:R1:W-:Y:S04]  /*7d6d0*/  STL.64 [R1+0x4360], R20 ;  /* 0x0043601401007387 */ /* 0x0003e80000100a00 */
[----:B0-----:R-:W4:Y:S04]  /*7d6e0*/  LDL.LU R16, [R1+0x240] ;  /* 0x0002400001107983 */ /* 0x001f280000300800 */
[----:B------:R-:W4:Y:S04]  /*7d6f0*/  LDL.LU R17, [R1+0x244] ;  /* 0x0002440001117983 */ /* 0x000f280000300800 */
[----:B------:R-:W2:Y:S04]  /*7d700*/  LDL.LU R18, [R1+0x248] ;  /* 0x0002480001127983 */ /* 0x000ea80000300800 */
[----:B------:R-:W2:Y:S01]  /*7d710*/  LDL.LU R19, [R1+0x24c] ;  /* 0x00024c0001137983 */ /* 0x000ea20000300800 */
[----:B-1----:R-:W-:-:S02]  /*7d720*/  IMAD.MOV.U32 R20, RZ, RZ, R0 ;  /* 0x000000ffff147224 */ /* 0x002fc400078e0000 */
[----:B------:R-:W-:Y:S01]  /*7d730*/  IMAD.MOV.U32 R21, RZ, RZ, R27 ;  /* 0x000000ffff157224 */ /* 0x000fe200078e001b */
[----:B--2---:R-:W-:Y:S04]  /*7d740*/  STL.64 [R1+0x4370], R18 ;  /* 0x0043701201007387 */ /* 0x004fe80000100a00 */
[----:B----4-:R0:W-:Y:S04]  /*7d750*/  STL.64 [R1+0x4368], R16 ;  /* 0x0043681001007387 */ /* 0x0101e80000100a00 */
[----:B------:R-:W2:Y:S04]  /*7d760*/  LDL.LU R0, [R1+0x4440] ;  /* 0x0044400001007983 */ /* 0x000ea80000300800 */
[----:B------:R-:W4:Y:S04]  /*7d770*/  LDL.LU R27, [R1+0x443c] ;  /* 0x00443c00011b7983 */ /* 0x000f280000300800 */
[----:B------:R3:W-:Y:S04]  /*7d780*/  STL.64 [R1+0x4378], R20 ;  /* 0x0043781401007387 */ /* 0x0007e80000100a00 */
[----:B0-----:R-:W2:Y:S04]  /*7d790*/  LDL.LU R16, [R1+0x260] ;  /* 0x0002600001107983 */ /* 0x001ea80000300800 */
[----:B------:R-:W2:Y:S04]  /*7d7a0*/  LDL.LU R17, [R1+0x264] ;  /* 0x0002640001117983 */ /* 0x000ea80000300800 */
[----:B------:R-:W4:Y:S04]  /*7d7b0*/  LDL.LU R18, [R1+0x268] ;  /* 0x0002680001127983 */ /* 0x000f280000300800 */
[----:B------:R-:W4:Y:S01]  /*7d7c0*/  LDL.LU R19, [R1+0x26c] ;  /* 0x00026c0001137983 */ /* 0x000f220000300800 */
[----:B---3--:R-:W-:-:S02]  /*7d7d0*/  IMAD.MOV.U32 R20, RZ, RZ, R2 ;  /* 0x000000ffff147224 */ /* 0x008fc400078e0002 */
[----:B------:R-:W-:Y:S01]  /*7d7e0*/  IMAD.MOV.U32 R21, RZ, RZ, R26 ;  /* 0x000000ffff157224 */ /* 0x000fe200078e001a */
[----:B----4-:R-:W-:Y:S04]  /*7d7f0*/  STL.64 [R1+0x4388], R18 ;  /* 0x0043881201007387 */ /* 0x010fe80000100a00 */
        /* <DEDUP_REMOVED lines=22> */
[----:B--2---:R-:W-:Y:S04]  /*7d960*/  STL.64 [R1+0x43b0], R16 ;  /* 0x0043b01001007387 */ /* 0x004fe80000100a00 */
[----:B------:R-:W2:Y:S04]  /*7d970*/  LDL.LU R26, [R1+0x4428] ;  /* 0x00442800011a7983 */ /* 0x000ea80000300800 */
[----:B------:R-:W3:Y:S04]  /*7d980*/  LDL.LU R2, [R1+0x4424] ;  /* 0x0044240001027983 */ /* 0x000ee80000300800 */
[----:B------:R0:W-:Y:S02]  /*7d990*/  STL.64 [R1+0x43c0], R20 ;  /* 0x0043c01401007387 */ /* 0x0001e40000100a00 */
[----:B0-----:R-:W-:-:S02]  /*7d9a0*/  IMAD.MOV.U32 R20, RZ, RZ, R0 ;  /* 0x000000ffff147224 */ /* 0x001fc400078e0000 */
[----:B------:R-:W-:Y:S01]  /*7d9b0*/  IMAD.MOV.U32 R21, RZ, RZ, R27 ;  /* 0x000000ffff157224 */ /* 0x000fe200078e001b */
[----:B------:R-:W4:Y:S04]  /*7d9c0*/  LDL.LU R0, [R1+0x4420] ;  /* 0x0044200001007983 */ /* 0x000f280000300800 */
[----:B------:R-:W4:Y:S04]  /*7d9d0*/  LDL.LU R27, [R1+0x441c] ;  /* 0x00441c00011b7983 */ /* 0x000f280000300800 */
[----:B------:R2:W-:Y:S04]  /*7d9e0*/  STL.64 [R1+0x43d8], R20 ;  /* 0x0043d81401007387 */ /* 0x0005e80000100a00 */
[----:B------:R-:W4:Y:S04]  /*7d9f0*/  LDL.LU R16, [R1+0x2a0] ;  /* 0x0002a00001107983 */ /* 0x000f280000300800 */
[----:B------:R-:W4:Y:S04]  /*7da00*/  LDL.LU R17, [R1+0x2a4] ;  /* 0x0002a40001117983 */ /* 0x000f280000300800 */
[----:B------:R-:W4:Y:S04]  /*7da10*/  LDL.LU R18, [R1+0x2a8] ;  /* 0x0002a80001127983 */ /* 0x000f280000300800 */
[----:B------:R-:W4:Y:S01]  /*7da20*/  LDL.LU R19, [R1+0x2ac] ;  /* 0x0002ac0001137983 */ /* 0x000f220000300800 */
[----:B------:R-:W-:-:S02]  /*7da30*/  IMAD.MOV.U32 R25, RZ, RZ, R10 ;  /* 0x000000ffff197224 */ /* 0x000fc400078e000a */
[----:B------:R-:W-:Y:S02]  /*7da40*/  IMAD.MOV.U32 R24, RZ, RZ, R11 ;  /* 0x000000ffff187224 */ /* 0x000fe400078e000b */
[----:B--2---:R-:W-:Y:S02]  /*7da50*/  IMAD.MOV.U32 R21, RZ, RZ, R26 ;  /* 0x000000ffff157224 */ /* 0x004fe400078e001a */
[----:B---3--:R-:W-:Y:S02]  /*7da60*/  IMAD.MOV.U32 R20, RZ, RZ, R2 ;  /* 0x000000ffff147224 */ /* 0x008fe400078e0002 */
[----:B------:R-:W2:Y:S04]  /*7da70*/  LDL.LU R2, [R1+0x4418] ;  /* 0x0044180001027983 */ /* 0x000ea80000300800 */
[----:B------:R-:W3:Y:S04]  /*7da80*/  LDL.LU R26, [R1+0x4414] ;  /* 0x00441400011a7983 */ /* 0x000ee80000300800 */
[----:B------:R-:W2:Y:S04]  /*7da90*/  LDL.LU R8, [R1+0x2d0] ;  /* 0x0002d00001087983 */ /* 0x000ea80000300800 */
[----:B------:R-:W2:Y:S04]  /*7daa0*/  LDL.LU R9, [R1+0x2d4] ;  /* 0x0002d40001097983 */ /* 0x000ea80000300800 */
[----:B------:R-:W2:Y:S04]  /*7dab0*/  LDL.LU R10, [R1+0x2d8] ;  /* 0x0002d800010a7983 */ /* 0x000ea80000300800 */
[----:B------:R-:W2:Y:S04]  /*7dac0*/  LDL.LU R11, [R1+0x2dc] ;  /* 0x0002dc00010b7983 */ /* 0x000ea80000300800 */
[----:B------:R4:W-:Y:S02]  /*7dad0*/  STL.64 [R1+0x43f0], R20 ;  /* 0x0043f01401007387 */ /* 0x0009e40000100a00 */
[----:B----4-:R-:W-:-:S02]  /*7dae0*/  IMAD.MOV.U32 R20, RZ, RZ, R27 ;  /* 0x000000ffff147224 */ /* 0x010fc400078e001b */
[----:B------:R-:W4:Y:S01]  /*7daf0*/  LDL.LU R27, [R1+0x4410] ;  /* 0x00441000011b7983 */ /* 0x000f220000300800 */
[----:B------:R-:W-:-:S03]  /*7db00*/  IMAD.MOV.U32 R21, RZ, RZ, R0 ;  /* 0x000000ffff157224 */ /* 0x000fc600078e0000 */
[----:B------:R-:W2:Y:S04]  /*7db10*/  LDL.LU R0, [R1+0x440c] ;  /* 0x00440c0001007983 */ /* 0x000ea80000300800 */
[----:B------:R-:W-:Y:S04]  /*7db20*/  STL.64 [R1+0x43d0], R18 ;  /* 0x0043d01201007387 */ /* 0x000fe80000100a00 */
[----:B------:R0:W-:Y:S04]  /*7db30*/  STL.64 [R1+0x43c8], R16 ;  /* 0x0043c81001007387 */ /* 0x0001e80000100a00 */
[----:B0-----:R-:W2:Y:S04]  /*7db40*/  LDL.LU R16, [R1+0x2b0] ;  /* 0x0002b00001107983 */ /* 0x001ea80000300800 */
[----:B------:R-:W2:Y:S01]  /*7db50*/  LDL.LU R17, [R1+0x2b4] ;  /* 0x0002b40001117983 */ /* 0x000ea20000300800 */
[----:B---3--:R-:W-:-:S03]  /*7db60*/  IMAD.MOV.U32 R18, RZ, RZ, R26 ;  /* 0x000000ffff127224 */ /* 0x008fc600078e001a */
[----:B------:R-:W3:Y:S01]  /*7db70*/  LDL.LU R26, [R1+0x4408] ;  /* 0x00440800011a7983 */ /* 0x000ee20000300800 */
[----:B----4-:R-:W-:-:S03]  /*7db80*/  IMAD.MOV.U32 R19, RZ, RZ, R27 ;  /* 0x000000ffff137224 */ /* 0x010fc600078e001b */
[----:B------:R-:W3:Y:S04]  /*7db90*/  LDL.LU R27, [R1+0x4404] ;  /* 0x00440400011b7983 */ /* 0x000ee80000300800 */
[----:B------:R-:W-:Y:S04]  /*7dba0*/  STL.64 [R1+0x43e8], R18 ;  /* 0x0043e81201007387 */ /* 0x000fe80000100a00 */
[----:B--2---:R0:W-:Y:S04]  /*7dbb0*/  STL.64 [R1+0x43e0], R16 ;  /* 0x0043e01001007387 */ /* 0x0041e80000100a00 */
[----:B0-----:R-:W2:Y:S04]  /*7dbc0*/  LDL.LU R16, [R1+0x2c0] ;  /* 0x0002c00001107983 */ /* 0x001ea80000300800 */
[----:B------:R-:W2:Y:S04]  /*7dbd0*/  LDL.LU R17, [R1+0x2c4] ;  /* 0x0002c40001117983 */ /* 0x000ea80000300800 */
[----:B------:R-:W2:Y:S04]  /*7dbe0*/  LDL.LU R18, [R1+0x2c8] ;  /* 0x0002c80001127983 */ /* 0x000ea80000300800 */
[----:B------:R-:W2:Y:S04]  /*7dbf0*/  LDL.LU R19, [R1+0x2cc] ;  /* 0x0002cc0001137983 */ /* 0x000ea80000300800 */
[----:B---3--:R-:W-:Y:S04]  /*7dc00*/  STL.64 [R1+0x42f0], R26 ;  /* 0x0042f01a01007387 */ /* 0x008fe80000100a00 */
[----:B------:R0:W-:Y:S02]  /*7dc10*/  STL.64 [R1+0x42e8], R24 ;  /* 0x0042e81801007387 */ /* 0x0001e40000100a00 */
[----:B0-----:R-:W-:-:S02]  /*7dc20*/  IMAD.MOV.U32 R24, RZ, RZ, R2 ;  /* 0x000000ffff187224 */ /* 0x001fc400078e0002 */
[----:B------:R-:W3:Y:S04]  /*7dc30*/  LDL.LU R2, [R1+0x4400] ;  /* 0x0044000001027983 */ /* 0x000ee80000300800 */
[----:B------:R-:W4:Y:S04]  /*7dc40*/  LDL.LU R25, [R1+0x1f4] ;  /* 0x0001f40001197983 */ /* 0x000f280000300800 */
[----:B------:R-:W2:Y:S04]  /*7dc50*/  LDL.LU R26, [R1+0x1f8] ;  /* 0x0001f800011a7983 */ /* 0x000ea80000300800 */
[----:B------:R-:W2:Y:S04]  /*7dc60*/  LDL.LU R27, [R1+0x1fc] ;  /* 0x0001fc00011b7983 */ /* 0x000ea80000300800 */
[----:B------:R-:W3:Y:S04]  /*7dc70*/  LDL.LU R4, [R1+0x220] ;  /* 0x0002200001047983 */ /* 0x000ee80000300800 */
[----:B------:R-:W3:Y:S04]  /*7dc80*/  LDL.LU R5, [R1+0x224] ;  /* 0x0002240001057983 */ /* 0x000ee80000300800 */
[----:B--2---:R0:W-:Y:S04]  /*7dc90*/  STL.64 [R1+0x4300], R26 ;  /* 0x0043001a01007387 */ /* 0x0041e80000100a00 */
[----:B----4-:R-:W-:Y:S04]  /*7dca0*/  STL.64 [R1+0x42f8], R24 ;  /* 0x0042f81801007387 */ /* 0x010fe80000100a00 */
[----:B0-----:R-:W2:Y:S01]  /*7dcb0*/  LDL.LU.64 R26, [R1+0x18] ;  /* 0x00001800011a7983 */ /* 0x001ea20000300a00 */
[----:B------:R-:W-:Y:S03]  /*7dcc0*/  HMMA.16816.F32.BF16 R20, R12, R20, R8 ;  /* 0x000000140c14723c */ /* 0x000fe60000041808 */
[----:B--2---:R0:W-:Y:S04]  /*7dcd0*/  STL.64 [R1+0x4318], R26 ;  /* 0x0043181a01007387 */ /* 0x0041e80000100a00 */
[----:B0-----:R-:W2:-:S15]  /*7dce0*/  LDL.LU.64 R26, [R1+0x28] ;  /* 0x00002800011a7983 */ /* 0x001e9e0000300a00 */
[----:B------:R-:W-:-:S02]  /*7dcf0*/  NOP ;  /* 0x0000000000007918 */ /* 0x000fc40000000000 */
[----:B------:R-:W-:Y:S02]  /*7dd00*/  IMAD.MOV.U32 R9, RZ, RZ, R20 ;  /* 0x000000ffff097224 */ /* 0x000fe400078e0014 */
[----:B------:R-:W-:Y:S01]  /*7dd10*/  IMAD.MOV.U32 R8, RZ, RZ, R21 ;  /* 0x000000ffff087224 */ /* 0x000fe200078e0015 */
[----:B--2---:R0:W-:Y:S04]  /*7dd20*/  STL.64 [R1+0x4320], R26 ;  /* 0x0043201a01007387 */ /* 0x0041e80000100a00 */
[----:B0-----:R-:W2:Y:S04]  /*7dd30*/  LDL.LU.64 R26, [R1+0x38] ;  /* 0x00003800011a7983 */ /* 0x001ea80000300a00 */
[----:B------:R-:W4:Y:S04]  /*7dd40*/  LDL.LU.64 R10, [R1+0x43f8] ;  /* 0x0043f800010a7983 */ /* 0x000f280000300a00 */
[----:B------:R-:W2:Y:S01]  /*7dd50*/  LDL.LU.64 R20, [R1+0x43f0] ;  /* 0x0043f00001147983 */ /* 0x000ea20000300a00 */
[----:B---3--:R-:W-:-:S02]  /*7dd60*/  IMAD.MOV.U32 R6, RZ, RZ, R2 ;  /* 0x000000ffff067224 */ /* 0x008fc400078e0002 */
[----:B------:R-:W-:Y:S02]  /*7dd70*/  IMAD.MOV.U32 R7, RZ, RZ, R0 ;  /* 0x000000ffff077224 */ /* 0x000fe400078e0000 */
[----:B------:R-:W-:Y:S02]  /*7dd80*/  IMAD.MOV.U32 R2, RZ, RZ, R22 ;  /* 0x000000ffff027224 */ /* 0x000fe400078e0016 */
[----:B------:R-:W-:Y:S02]  /*7dd90*/  IMAD.MOV.U32 R0, RZ, RZ, R23 ;  /* 0x000000ffff007224 */ /* 0x000fe400078e0017 */
[C---:B--2---:R-:W-:Y:S01]  /*7dda0*/  HMMA.16816.F32.BF16 R20, R12.reuse, R20, R16 ;  /* 0x000000140c14723c */ /* 0x044fe20000041810 */
[----:B----4-:R-:W-:Y:S04]  /*7ddb0*/  STL.64 [R1+0x4310], R10 ;  /* 0x0043100a01007387 */ /* 0x010fe80000100a00 */
[----:B------:R0:W-:Y:S04]  /*7ddc0*/  STL.64 [R1+0x4308], R8 ;  /* 0x0043080801007387 */ /* 0x0001e80000100a00 */
        /* <DEDUP_REMOVED lines=50> */
[----:B0-----:R-:W4:Y:S04]  /*7e0f0*/  LDL.LU.64 R22, [R1+0x4348] ;  /* 0x0043480001167983 */ /* 0x001f280000300a00 */
[----:B------:R-:W3:Y:S02]  /*7e100*/  LDL.LU.64 R20, [R1+0x4340] ;  /* 0x0043400001147983 */ /* 0x000ee40000300a00 */
[----:B---3--:R-:W-:Y:S02]  /*7e110*/  HMMA.16816.F32.BF16 R12, R12, R20, R16 ;  /* 0x000000140c0c723c */ /* 0x008fe40000041810 */
[----:B------:R-:W3:Y:S04]  /*7e120*/  LDL.LU.64 R18, [R1+0x4338] ;  /* 0x0043380001127983 */ /* 0x000ee80000300a00 */
[----:B------:R-:W3:-:S15]  /*7e130*/  LDL.LU.64 R16, [R1+0x4330] ;  /* 0x0043300001107983 */ /* 0x000ede0000300a00 */
        /* <DEDUP_REMOVED lines=12> */
[----:B---3--:R-:W-:-:S15]  /*7e200*/  HMMA.16816.F32.BF16 R4, R16, R26, R4 ;  /* 0x0000001a1004723c */ /* 0x008fde0000041804 */
[----:B------:R-:W-:-:S08]  /*7e210*/  NOP ;  /* 0x0000000000007918 */ /* 0x000fd00000000000 */
[----:B------:R0:W-:Y:S04]  /*7e220*/  STL.64 [R1+0x330], R4 ;  /* 0x0003300401007387 */ /* 0x0001e80000100a00 */
[----:B------:R1:W-:Y:S01]  /*7e230*/  STL.64 [R1+0x338], R6 ;  /* 0x0003380601007387 */ /* 0x0003e20000100a00 */
[----:B0-----:R-:W-:-:S03]  /*7e240*/  IMAD.MOV.U32 R5, RZ, RZ, R26 ;  /* 0x000000ffff057224 */ /* 0x001fc600078e001a */
[----:B-1----:R-:W3:Y:S01]  /*7e250*/  LDL.LU.64 R6, [R1+0x4328] ;  /* 0x0043280001067983 */ /* 0x002ee20000300a00 */
[----:B------:R-:W-:-:S03]  /*7e260*/  IMAD.MOV.U32 R4, RZ, RZ, R27 ;  /* 0x000000ffff047224 */ /* 0x000fc600078e001b */
[----:B------:R-:W2:Y:S02]  /*7e270*/  LDL.LU.64 R26, [R1+0x4320] ;  /* 0x00432000011a7983 */ /* 0x000ea40000300a00 */
[----:B--2---:R-:W-:-:S15]  /*7e280*/  HMMA.16816.F32.BF16 R12, R16, R26, R12 ;  /* 0x0000001a100c723c */ /* 0x004fde000004180c */
[----:B------:R-:W-:-:S08]  /*7e290*/  NOP ;  /* 0x0000000000007918 */ /* 0x000fd00000000000 */
[----:B------:R0:W-:Y:S04]  /*7e2a0*/  STL.64 [R1+0x320], R12 ;  /* 0x0003200c01007387 */ /* 0x0001e80000100a00 */
[----:B------:R1:W-:Y:S01]  /*7e2b0*/  STL.64 [R1+0x328], R14 ;  /* 0x0003280e01007387 */ /* 0x0003e20000100a00 */
[----:B0-----:R-:W-:Y:S02]  /*7e2c0*/  IMAD.MOV.U32 R13, RZ, RZ, R26 ;  /* 0x000000ffff0d7224 */ /* 0x001fe400078e001a */
[----:B------:R-:W-:Y:S02]  /*7e2d0*/  IMAD.MOV.U32 R12, RZ, RZ, R27 ;  /* 0x000000ffff0c7224 */ /* 0x000fe400078e001b */
[----:B------:R-:W2:Y:S02]  /*7e2e0*/  LDL.LU.64 R26, [R1+0x4318] ;  /* 0x00431800011a7983 */ /* 0x000ea40000300a00 */
[----:B--2---:R-:W-:Y:S06]  /*7e2f0*/  HMMA.16816.F32.BF16 R8, R16, R26, R8 ;  /* 0x0000001a1008723c */ /* 0x004fec0000041808 */
[----:B-1----:R-:W-:-:S02]  /*7e300*/  IMAD.MOV.U32 R15, RZ, RZ, R26 ;  /* 0x000000ffff0f7224 */ /* 0x002fc400078e001a */
[----:B------:R-:W-:-:S15]  /*7e310*/  IMAD.MOV.U32 R14, RZ, RZ, R27 ;  /* 0x000000ffff0e7224 */ /* 0x000fde00078e001b */
[----:B------:R-:W-:Y:S04]  /*7e320*/  STL.64 [R1+0x400], R8 ;  /* 0x0004000801007387 */ /* 0x000fe80000100a00 */
[----:B------:R0:W-:Y:S04]  /*7e330*/  STL.64 [R1+0x408], R10 ;  /* 0x0004080a01007387 */ /* 0x0001e80000100a00 */
[----:B0-----:R-:W2:Y:S04]  /*7e340*/  LDL.LU.64 R10, [R1+0x4310] ;  /* 0x00431000010a7983 */ /* 0x001ea80000300a00 */
[----:B------:R-:W2:Y:S04]  /*7e350*/  LDL.LU.64 R8, [R1+0x4308] ;  /* 0x0043080001087983 */ /* 0x000ea80000300a00 */
[----:B------:R-:W3:Y:S04]  /*7e360*/  LDL.LU.64 R26, [R1+0x4300] ;  /* 0x00430000011a7983 */ /* 0x000ee80000300a00 */
[----:B------:R-:W3:Y:S02]  /*7e370*/  LDL.LU.64 R24, [R1+0x42f8] ;  /* 0x0042f80001187983 */ /* 0x000ee40000300a00 */
[----:B---3--:R-:W-:-:S15]  /*7e380*/  HMMA.16816.F32.BF16 R24, R16, R6, R24 ;  /* 0x000000061018723c */ /* 0x008fde0000041818 */
[----:B------:R-:W-:-:S08]  /*7e390*/  NOP ;  /* 0x0000000000007918 */ /* 0x000fd00000000000 */
[----:B------:R-:W-:Y:S04]  /*7e3a0*/  STL.64 [R1+0x3f0], R24 ;  /* 0x0003f01801007387 */ /* 0x000fe80000100a00 */
[----:B------:R0:W-:Y:S04]  /*7e3b0*/  STL.64 [R1+0x3f8], R26 ;  /* 0x0003f81a01007387 */ /* 0x0001e80000100a00 */
[----:B0-----:R-:W4:Y:S04]  /*7e3c0*/  LDL.LU.64 R26, [R1+0x42f0] ;  /* 0x0042f000011a7983 */ /* 0x001f280000300a00 */
[----:B------:R-:W3:Y:S04]  /*7e3d0*/  LDL.LU.64 R24, [R1+0x42e8] ;  /* 0x0042e80001187983 */ /* 0x000ee80000300a00 */
[----:B------:R0:W-:Y:S02]  /*7e3e0*/  STL.64 [R1+0x4190], R6 ;  /* 0x0041900601007387 */ /* 0x0001e40000100a00 */
[----:B0-----:R-:W-:-:S02]  /*7e3f0*/  IMAD.MOV.U32 R6, RZ, RZ, R15 ;  /* 0x000000ffff067224 */ /* 0x001fc400078e000f */
[----:B------:R-:W-:Y:S01]  /*7e400*/  IMAD.MOV.U32 R7, RZ, RZ, R14 ;  /* 0x000000ffff077224 */ /* 0x000fe200078e000e */
[----:B----4-:R-:W-:-:S15]  /*7e410*/  HMMA.16816.F32.BF16 R20, R16, R26, R20 ;  /* 0x0000001a1014723c */ /* 0x010fde0000041814 */
[----:B------:R-:W-:-:S08]  /*7e420*/  NOP ;  /* 0x0000000000007918 */ /* 0x000fd00000000000 */
[----:B------:R-:W-:Y:S04]  /*7e430*/  STL.64 [R1+0x3e0], R20 ;  /* 0x0003e01401007387 */ /* 0x000fe80000100a00 */
[----:B------:R-:W-:Y:S04]  /*7e440*/  STL.64 [R1+0x3e8], R22 ;  /* 0x0003e81601007387 */ /* 0x000fe80000100a00 */
[----:B------:R-:W-:Y:S04]  /*7e450*/  STL.64 [R1+0x41a8], R6 ;  /* 0x0041a80601007387 */ /* 0x000fe80000100a00 */
[----:B------:R-:W-:Y:S04]  /*7e460*/  STL.64 [R1+0x4188], R26 ;  /* 0x0041881a01007387 */ /* 0x000fe80000100a00 */
[----:B---3--:R0:W-:Y:S04]  /*7e470*/  STL.64 [R1+0x4180], R24 ;  /* 0x0041801801007387 */ /* 0x0081e80000100a00 */
[----:B0-----:R-:W3:Y:S04]  /*7e480*/  LDL.LU R24, [R1+0xf0] ;  /* 0x0000f00001187983 */ /* 0x001ee80000300800 */
[----:B------:R-:W3:Y:S01]  /*7e490*/  LDL.LU R25, [R1+0xf4] ;  /* 0x0000f40001197983 */ /* 0x000ee20000300800 */
[----:B------:R-:W-:-:S02]  /*7e4a0*/  IMAD.MOV.U32 R6, RZ, RZ, R13 ;  /* 0x000000ffff067224 */ /* 0x000fc400078e000d */
[----:B------:R-:W-:Y:S02]  /*7e4b0*/  IMAD.MOV.U32 R7, RZ, RZ, R12 ;  /* 0x000000ffff077224 */ /* 0x000fe400078e000c */
[----:B--2---:R-:W-:Y:S02]  /*7e4c0*/  IMAD.MOV.U32 R26, RZ, RZ, R11 ;  /* 0x000000ffff1a7224 */ /* 0x004fe400078e000b */
[----:B------:R-:W-:Y:S01]  /*7e4d0*/  IMAD.MOV.U32 R27, RZ, RZ, R10 ;  /* 0x000000ffff1b7224 */ /* 0x000fe200078e000a */
[----:B------:R-:W2:Y:S04]  /*7e4e0*/  LDL.LU R11, [R1+0x42e4] ;  /* 0x0042e400010b7983 */ /* 0x000ea80000300800 */
[----:B------:R-:W4:Y:S04]  /*7e4f0*/  LDL.LU R10, [R1+0x42e0] ;  /* 0x0042e000010a7983 */ /* 0x000f280000300800 */
[----:B------:R0:W-:Y:S02]  /*7e500*/  STL.64 [R1+0x41c0], R6 ;  /* 0x0041c00601007387 */ /* 0x0001e40000100a00 */
[----:B0-----:R-:W-:-:S02]  /*7e510*/  IMAD.MOV.U32 R6, RZ, RZ, R5 ;  /* 0x000000ffff067224 */ /* 0x001fc400078e0005 */
[----:B------:R-:W-:-:S05]  /*7e520*/  IMAD.MOV.U32 R7, RZ, RZ, R4 ;  /* 0x000000ffff077224 */ /* 0x000fca00078e0004 */
[----:B------:R-:W-:Y:S04]  /*7e530*/  STL.64 [R1+0x41f0], R6 ;  /* 0x0041f00601007387 */ /* 0x000fe80000100a00 */
[----:B------:R0:W-:Y:S02]  /*7e540*/  STL.64 [R1+0x41a0], R26 ;  /* 0x0041a01a01007387 */ /* 0x0001e40000100a00 */
[----:B0-----:R-:W-:Y:S02]  /*7e550*/  IMAD.MOV.U32 R26, RZ, RZ, R3 ;  /* 0x000000ffff1a7224 */ /* 0x001fe400078e0003 */
[----:B------:R-:W-:Y:S01]  /*7e560*/  IMAD.MOV.U32 R27, RZ, RZ, R28 ;  /* 0x000000ffff1b7224 */ /* 0x000fe200078e001c */
[----:B---3--:R0:W-:Y:S04]  /*7e570*/  STL.64 [R1+0x4198], R24 ;  /* 0x0041981801007387 */ /* 0x0081e80000100a00 */
[----:B0-----:R-:W3:Y:S04]  /*7e580*/  LDL.LU R24, [R1+0x100] ;  /* 0x0001000001187983 */ /* 0x001ee80000300800 */
[----:B------:R-:W3:Y:S04]  /*7e590*/  LDL.LU R25, [R1+0x104] ;  /* 0x0001040001197983 */ /* 0x000ee80000300800 */
[----:B------:R-:W4:Y:S04]  /*7e5a0*/  LDL.LU R3, [R1+0x42dc] ;  /* 0x0042dc0001037983 */ /* 0x000f280000300800 */
[----:B------:R-:W4:Y:S04]  /*7e5b0*/  LDL.LU R28, [R1+0x42d8] ;  /* 0x0042d800011c7983 */ /* 0x000f280000300800 */
[----:B------:R-:W2:Y:S04]  /*7e5c0*/  LDL R22, [R1+0x78] ;  /* 0x0000780001167983 */ /* 0x000ea80000100800 */
        /* <DEDUP_REMOVED lines=86> */
[----:B------:R1:W-:Y:S01]  /*7eb30*/  STL.64 [R1+0x41b0], R24 ;  /* 0x0041b01801007387 */ /* 0x0003e20000100a00 */
[----:B0-----:R-:W-:-:S03]  /*7eb40*/  IMAD.MOV.U32 R26, RZ, RZ, R11 ;  /* 0x000000ffff1a7224 */ /* 0x001fc600078e000b */
[----:B-1----:R-:W3:Y:S01]  /*7eb50*/  LDL.LU R24, [R1+0x110] ;  /* 0x0001100001187983 */ /* 0x002ee20000300800 */
[----:B------:R-:W-:-:S03]  /*7eb60*/  IMAD.MOV.U32 R25, RZ, RZ, R10 ;  /* 0x000000ffff197224 */ /* 0x000fc600078e000a */
[----:B------:R-:W4:Y:S04]  /*7eb70*/  LDL.LU R10, [R1+0x42d4] ;  /* 0x0042d400010a7983 */ /* 0x000f280000300800 */
[----:B------:R-:W4:Y:S04]  /*7eb80*/  LDL.LU R11, [R1+0x42d0] ;  /* 0x0042d000010b7983 */ /* 0x000f280000300800 */
        /* <DEDUP_REMOVED lines=8> */
[----:B0-----:R-:W3:Y:S04]  /*7ec10*/  LDL.LU.64 R14, [R1+0x42c8] ;  /* 0x0042c800010e7983 */ /* 0x001ee80000300a00 */
[----:B------:R-:W3:Y:S02]  /*7ec20*/  LDL.LU.64 R12, [R1+0x42c0] ;  /* 0x0042c000010c7983 */ /* 0x000ee40000300a00 */
[----:B---3--:R-:W-:-:S15]  /*7ec30*/  HMMA.16816.F32.BF16 R12, R16, R22, R12 ;  /* 0x00000016100c723c */ /* 0x008fde000004180c */
[----:B------:R-:W-:-:S08]  /*7ec40*/  NOP ;  /* 0x0000000000007918 */ /* 0x000fd00000000000 */
[----:B------:R-:W-:Y:S04]  /*7ec50*/  STL.64 [R1+0x3c0], R12 ;  /* 0x0003c00c01007387 */ /* 0x000fe80000100a00 */
[----:B------:R0:W-:Y:S02]  /*7ec60*/  STL.64 [R1+0x3c8], R14 ;  /* 0x0003c80e01007387 */ /* 0x0001e40000100a00 */
[----:B0-----:R-:W-:Y:S02]  /*7ec70*/  IMAD.MOV.U32 R15, RZ, RZ, R22 ;  /* 0x000000ffff0f7224 */ /* 0x001fe400078e0016 */
[----:B------:R-:W-:Y:S02]  /*7ec80*/  IMAD.MOV.U32 R14, RZ, RZ, R23 ;  /* 0x000000ffff0e7224 */ /* 0x000fe400078e0017 */
[----:B------:R-:W3:Y:S02]  /*7ec90*/  LDL.LU.64 R22, [R1+0x42b8] ;  /* 0x0042b80001167983 */ /* 0x000ee40000300a00 */
        /* <DEDUP_REMOVED lines=10> */
[----:B---3--:R-:W-:Y:S01]  /*7ed40*/  HMMA.16816.F32.BF16 R20, R16, R22, R4 ;  /* 0x000000161014723c */ /* 0x008fe20000041804 */
[----:B------:R-:W3:Y:S04]  /*7ed50*/  LDL.LU.64 R6, [R1+0x4298] ;  /* 0x0042980001067983 */ /* 0x000ee80000300a00 */
[----:B------:R-:W3:-:S15]  /*7ed60*/  LDL.LU.64 R4, [R1+0x4290] ;  /* 0x0042900001047983 */ /* 0x000ede0000300a00 */
[----:B------:R-:W-:-:S03]  /*7ed70*/  NOP ;  /* 0x0000000000007918 */ /* 0x000fc60000000000 */
[----:B------:R3:W-:Y:S01]  /*7ed80*/  STL.64 [R1+0x3a0], R20 ;  /* 0x0003a01401007387 */ /* 0x0007e20000100a00 */
[----:B------:R-:W-:Y:S02]  /*7ed90*/  IMAD.MOV.U32 R28, RZ, RZ, R22 ;  /* 0x000000ffff1c7224 */ /* 0x000fe400078e0016 */
[----:B------:R-:W-:Y:S02]  /*7eda0*/  IMAD.MOV.U32 R3, RZ, RZ, R23 ;  /* 0x000000ffff037224 */ /* 0x000fe400078e0017 */
        /* <DEDUP_REMOVED lines=49> */
[----:B------:R0:W-:Y:S04]  /*7f0c0*/  STL.64 [R1+0x350], R16 ;  /* 0x0003501001007387 */ /* 0x0001e80000100a00 */
[----:B------:R1:W-:Y:S04]  /*7f0d0*/  STL.64 [R1+0x358], R18 ;  /* 0x0003581201007387 */ /* 0x0003e80000100a00 */
[----:B0-----:R-:W3:Y:S04]  /*7f0e0*/  LDL.LU R16, [R1+0xe0] ;  /* 0x0000e00001107983 */ /* 0x001ee80000300800 */
[----:B------:R-:W3:Y:S04]  /*7f0f0*/  LDL.LU R17, [R1+0xe4] ;  /* 0x0000e40001117983 */ /* 0x000ee80000300800 */
[----:B-1----:R-:W3:Y:S01]  /*7f100*/  LDL.LU R18, [R1+0xe8] ;  /* 0x0000e80001127983 */ /* 0x002ee20000300800 */
[----:B------:R-:W-:-:S03]  /*7f110*/  IMAD.MOV.U32 R19, RZ, RZ, R29 ;  /* 0x000000ffff137224 */ /* 0x000fc600078e001d */
        /* <DEDUP_REMOVED lines=24> */
[----:B------:R-:W2:-:S15]  /*7f2a0*/  LDL.LU.64 R24, [R1+0x4180] ;  /* 0x0041800001187983 */ /* 0x000e9e0000300a00 */
[----:B------:R-:W-:-:S02]  /*7f2b0*/  NOP ;  /* 0x0000000000007918 */ /* 0x000fc40000000000 */
[----:B------:R-:W-:Y:S04]  /*7f2c0*/  STL.64 [R1+0x2e0], R4 ;  /* 0x0002e00401007387 */ /* 0x000fe80000100a00 */
[----:B------:R0:W-:Y:S04]  /*7f2d0*/  STL.64 [R1+0x2e8], R6 ;  /* 0x0002e80601007387 */ /* 0x0001e80000100a00 */
[----:B0-----:R-:W4:Y:S04]  /*7f2e0*/  LDL.LU.64 R6, [R1+0x4178] ;  /* 0x0041780001067983 */ /* 0x001f280000300a00 */
[----:B------:R-:W4:Y:S01]  /*7f2f0*/  LDL.LU.64 R4, [R1+0x4170] ;  /* 0x0041700001047983 */ /* 0x000f220000300a00 */
[----:B---3--:R-:W-:-:S15]  /*7f300*/  HMMA.16816.F32.BF16 R16, R20, R26, R16 ;  /* 0x0000001a1410723c */ /* 0x008fde0000041810 */
[----:B------:R-:W-:-:S08]  /*7f310*/  NOP ;  /* 0x0000000000007918 */ /* 0x000fd00000000000 */
[----:B------:R-:W-:Y:S04]  /*7f320*/  STL.64 [R1+0x2d0], R16 ;  /* 0x0002d01001007387 */ /* 0x000fe80000100a00 */
[----:B------:R4:W-:Y:S02]  /*7f330*/  STL.64 [R1+0x2d8], R18 ;  /* 0x0002d81201007387 */ /* 0x0009e40000100a00 */
[----:B----4-:R-:W-:Y:S02]  /*7f340*/  HMMA.16816.F32.BF16 R16, R20, R10, R4 ;  /* 0x0000000a1410723c */ /* 0x010fe40000041804 */
[----:B------:R-:W3:-:S15]  /*7f350*/  LDL R6, [R1+0x4b4] ;  /* 0x0004b40001067983 */ /* 0x000ede0000100800 */
[----:B------:R-:W-:-:S06]  /*7f360*/  NOP ;  /* 0x0000000000007918 */ /* 0x000fcc0000000000 */
[----:B------:R-:W-:Y:S04]  /*7f370*/  STL [R1+0x3f34], R16 ;  /* 0x003f341001007387 */ /* 0x000fe80000100800 */
[----:B------:R-:W-:Y:S04]  /*7f380*/  STL [R1+0x3f30], R17 ;  /* 0x003f301101007387 */ /* 0x000fe80000100800 */
[----:B------:R0:W-:Y:S04]  /*7f390*/  STL [R1+0x3f2c], R18 ;  /* 0x003f2c1201007387 */ /* 0x0001e80000100800 */
[----:B------:R1:W-:Y:S01]  /*7f3a0*/  STL [R1+0x3f28], R19 ;  /* 0x003f281301007387 */ /* 0x0003e20000100800 */
[----:B0-----:R-:W-:-:S02]  /*7f3b0*/  IMAD.MOV.U32 R18, RZ, RZ, R13 ;  /* 0x000000ffff127224 */ /* 0x001fc400078e000d */
[----:B-1----:R-:W-:-:S05]  /*7f3c0*/  IMAD.MOV.U32 R19, RZ, RZ, R12 ;  /* 0x000000ffff137224 */ /* 0x002fca00078e000c */
[----:B------:R-:W-:Y:S04]  /*7f3d0*/  STL.64 [R1+0x4168], R18 ;  /* 0x0041681201007387 */ /* 0x000fe80000100a00 */
[----:B------:R-:W4:Y:S04]  /*7f3e0*/  LDL.LU R16, [R1+0x250] ;  /* 0x0002500001107983 */ /* 0x000f280000300800 */
[----:B------:R-:W4:Y:S01]  /*7f3f0*/  LDL.LU R17, [R1+0x254] ;  /* 0x0002540001117983 */ /* 0x000f220000300800 */
[----:B------:R-:W-:Y:S02]  /*7f400*/  IMAD.MOV.U32 R26, RZ, RZ, R15 ;  /* 0x000000ffff1a7224 */ /* 0x000fe400078e000f */
[----:B------:R-:W-:-:S02]  /*7f410*/  IMAD.MOV.U32 R27, RZ, RZ, R14 ;  /* 0x000000ffff1b7224 */ /* 0x000fc400078e000e */
[----:B------:R-:W0:Y:S04]  /*7f420*/  LDSM.16.MT88.4 R12, [R29+UR5+0x43000] ;  /* 0x043000051d0c783b */ /* 0x000e280008004200 */
[----:B0-----:R-:W-:Y:S04]  /*7f430*/  STL.64 [R1+0x40b0], R14 ;  /* 0x0040b00e01007387 */ /* 0x001fe80000100a00 */
[----:B------:R0:W-:Y:S02]  /*7f440*/  STL.64 [R1+0x40a8], R12 ;  /* 0x0040a80c01007387 */ /* 0x0001e40000100a00 */
[----:B0-----:R-:W-:-:S02]  /*7f450*/  IMAD.MOV.U32 R12, RZ, RZ, R9 ;  /* 0x000000ffff0c7224 */ /* 0x001fc400078e0009 */
[----:B------:R-:W-:Y:S02]  /*7f460*/  IMAD.MOV.U32 R13, RZ, RZ, R8 ;  /* 0x000000ffff0d7224 */ /* 0x000fe400078e0008 */
[----:B--2---:R-:W-:Y:S02]  /*7f470*/  IMAD.MOV.U32 R18, RZ, RZ, R25 ;  /* 0x000000ffff127224 */ /* 0x004fe400078e0019 */
[----:B------:R-:W-:Y:S02]  /*7f480*/  IMAD.MOV.U32 R19, RZ, RZ, R24 ;  /* 0x000000ffff137224 */ /* 0x000fe400078e0018 */
[----:B------:R-:W-:Y:S02]  /*7f490*/  IMAD.MOV.U32 R14, RZ, RZ, R2 ;  /* 0x000000ffff0e7224 */ /* 0x000fe400078e0002 */
[----:B------:R-:W-:Y:S01]  /*7f4a0*/  IMAD.MOV.U32 R15, RZ, RZ, R0 ;  /* 0x000000ffff0f7224 */ /* 0x000fe200078e0000 */
[----:B---3--:R-:W0:Y:S04]  /*7f4b0*/  LDSM.16.M88.4 R8, [R6+UR5+0x180] ;  /* 0x000180050608783b */ /* 0x008e280008000200 */
[----:B0-----:R-:W-:Y:S04]  /*7f4c0*/  STL.64 [R1+0x130], R8 ;  /* 0x0001300801007387 */ /* 0x001fe80000100a00 */
[----:B------:R-:W-:Y:S01]  /*7f4d0*/  STL.64 [R1+0x138], R10 ;  /* 0x0001380a01007387 */ /* 0x000fe20000100a00 */
[----:B----4-:R-:W-:Y:S03]  /*7f4e0*/  HMMA.16816.F32.BF16 R24, R20, R26, R16 ;  /* 0x0000001a1418723c */ /* 0x010fe60000041810 */
[----:B------:R-:W2:Y:S04]  /*7f4f0*/  LDL.LU.64 R18, [R1+0x4168] ;  /* 0x0041680001127983 */ /* 0x000ea80000300a00 */
[----:B------:R-:W-:-:S15]  /*7f500*/  LDSM.16.M88.4 R8, [R6+UR5+0x4180] ;  /* 0x004180050608783b */ /* 0x000fde0008000200 */
[----:B------:R-:W-:-:S01]  /*7f510*/  NOP ;  /* 0x0000000000007918 */ /* 0x000fc20000000000 */
[----:B------:R-:W-:Y:S04]  /*7f520*/  STL.64 [R1+0x1b0], R24 ;  /* 0x0001b01801007387 */ /* 0x000fe80000100a00 */
[----:B------:R-:W-:Y:S04]  /*7f530*/  STL.64 [R1+0x1b8], R26 ;  /* 0x0001b81a01007387 */ /* 0x000fe80000100a00 */
[----:B------:R-:W0:Y:S04]  /*7f540*/  LDSM.16.M88.4 R24, [R6+UR5+0x8180] ;  /* 0x008180050618783b */ /* 0x000e280008000200 */
[----:B0-----:R-:W-:Y:S04]  /*7f550*/  STL.64 [R1+0x110], R24 ;  /* 0x0001101801007387 */ /* 0x001fe80000100a00 */
[----:B------:R-:W-:Y:S04]  /*7f560*/  STL.64 [R1+0x118], R26 ;  /* 0x0001181a01007387 */ /* 0x000fe80000100a00 */
[----:B------:R-:W-:Y:S04]  /*7f570*/  STL.64 [R1+0x128], R10 ;  /* 0x0001280a01007387 */ /* 0x000fe80000100a00 */
[----:B------:R-:W-:Y:S04]  /*7f580*/  STL.64 [R1+0x40a0], R8 ;  /* 0x0040a00801007387 */ /* 0x000fe80000100a00 */
[----:B------:R-:W0:Y:S04]  /*7f590*/  LDSM.16.M88.4 R8, [R6+UR5+0x10180] ;  /* 0x010180050608783b */ /* 0x000e280008000200 */
[----:B------:R-:W1:Y:S01]  /*7f5a0*/  LDSM.16.M88.4 R24, [R6+UR5+0xc180] ;  /* 0x00c180050618783b */ /* 0x000e620008000200 */
[----:B0-----:R-:W-:-:S02]  /*7f5b0*/  IMAD.MOV.U32 R3, RZ, RZ, R8 ;  /* 0x000000ffff037224 */ /* 0x001fc400078e0008 */
[----:B------:R-:W-:Y:S02]  /*7f5c0*/  IMAD.MOV.U32 R28, RZ, RZ, R9 ;  /* 0x000000ffff1c7224 */ /* 0x000fe400078e0009 */
[----:B------:R-:W-:Y:S02]  /*7f5d0*/  IMAD.MOV.U32 R2, RZ, RZ, R10 ;  /* 0x000000ffff027224 */ /* 0x000fe400078e000a */
[----:B------:R-:W-:Y:S02]  /*7f5e0*/  IMAD.MOV.U32 R0, RZ, RZ, R11 ;  /* 0x000000ffff007224 */ /* 0x000fe400078e000b */
[----:B------:R-:W0:Y:S04]  /*7f5f0*/  LDSM.16.M88.4 R8, [R6+UR5+0x14180] ;  /* 0x014180050608783b */ /* 0x000e280008000200 */
[----:B-1----:R-:W-:Y:S04]  /*7f600*/  STL.64 [R1+0x108], R26 ;  /* 0x0001081a01007387 */ /* 0x002fe80000100a00 */
[----:B------:R-:W-:Y:S04]  /*7f610*/  STL.64 [R1+0x40b8], R24 ;  /* 0x0040b81801007387 */ /* 0x000fe80000100a00 */
[----:B------:R-:W1:Y:S04]  /*7f620*/  LDSM.16.M88.4 R24, [R6+UR5+0x18180] ;  /* 0x018180050618783b */ /* 0x000e680008000200 */
[----:B------:R-:W-:Y:S04]  /*7f630*/  STL [R1+0x3f24], R0 ;  /* 0x003f240001007387 */ /* 0x000fe80000100800 */
[----:B------:R-:W-:Y:S04]  /*7f640*/  STL [R1+0x3f20], R2 ;  /* 0x003f200201007387 */ /* 0x000fe80000100800 */
[----:B0-----:R-:W-:Y:S04]  /*7f650*/  STL.64 [R1+0xe0], R8 ;  /* 0x0000e00801007387 */ /* 0x001fe80000100a00 */
[----:B------:R-:W-:Y:S04]  /*7f660*/  STL.64 [R1+0xe8], R10 ;  /* 0x0000e80a01007387 */ /* 0x000fe80000100a00 */
[----:B------:R-:W0:Y:S04]  /*7f670*/  LDSM.16.M88.4 R8, [R6+UR5+0x1c180] ;  /* 0x01c180050608783b */ /* 0x000e280008000200 */
[----:B-1----:R-:W-:Y:S04]  /*7f680*/  STL.64 [R1+0x140], R24 ;  /* 0x0001401801007387 */ /* 0x002fe80000100a00 */
[----:B------:R-:W-:Y:S04]  /*7f690*/  STL.64 [R1+0x148], R26 ;  /* 0x0001481a01007387 */ /* 0x000fe80000100a00 */
[----:B------:R-:W1:Y:S04]  /*7f6a0*/  LDSM.16.M88.4 R24, [R6+UR5+0x20180] ;  /* 0x020180050618783b */ /* 0x000e680008000200 */
        /* <DEDUP_REMOVED lines=13> */
[----:B------:R2:W-:Y:S02]  /*7f780*/  STL.64 [R1+0x228], R10 ;  /* 0x0002280a01007387 */ /* 0x0005e40000100a00 */
[----:B--2---:R-:W-:Y:S02]  /*7f790*/  HMMA.16816.F32.BF16 R8, R20, R18, R12 ;  /* 0x000000121408723c */ /* 0x004fe4000004180c */
[----:B-1----:R0:W-:Y:S04]  /*7f7a0*/  STL.64 [R1+0x210], R24 ;  /* 0x0002101801007387 */ /* 0x0021e80000100a00 */
[----:B------:R1:W-:Y:S04]  /*7f7b0*/  STL.64 [R1+0x218], R26 ;  /* 0x0002181a01007387 */ /* 0x0003e80000100a00 */
[----:B------:R-:W-:Y:S04]  /*7f7c0*/  STL.64 [R1+0x4160], R22 ;  /* 0x0041601601007387 */ /* 0x000fe80000100a00 */
[----:B------:R-:W-:Y:S04]  /*7f7d0*/  STL.64 [R1+0x4158], R20 ;  /* 0x0041581401007387 */ /* 0x000fe80000100a00 */
[----:B------:R-:W2:Y:S06]  /*7f7e0*/  LDSM.16.M88.4 R20, [R6+UR5+0x34180] ;  /* 0x034180050614783b */ /* 0x000eac0008000200 */
[----:B------:R-:W-:-:S02]  /*7f7f0*/  IMAD.MOV.U32 R16, RZ, RZ, R8 ;  /* 0x000000ffff107224 */ /* 0x000fc400078e0008 */
[----:B------:R-:W-:Y:S01]  /*7f800*/  IMAD.MOV.U32 R17, RZ, RZ, R9 ;  /* 0x000000ffff117224 */ /* 0x000fe200078e0009 */
[----:B------:R-:W3:Y:S01]  /*7f810*/  LDL.LU R8, [R1+0x330] ;  /* 0x0003300001087983 */ /* 0x000ee20000300800 */
[----:B------:R-:W-:-:S03]  /*7f820*/  IMAD.MOV.U32 R18, RZ, RZ, R10 ;  /* 0x000000ffff127224 */ /* 0x000fc600078e000a */
[----:B------:R-:W3:Y:S01]  /*7f830*/  LDL.LU R9, [R1+0x334] ;  /* 0x0003340001097983 */ /* 0x000ee20000300800 */
[----:B------:R-:W-:-:S03]  /*7f840*/  IMAD.MOV.U32 R19, RZ, RZ, R11 ;  /* 0x000000ffff137224 */ /* 0x000fc600078e000b */
[----:B------:R-:W4:Y:S04]  /*7f850*/  LDL.LU R10, [R1+0x338] ;  /* 0x00033800010a7983 */ /* 0x000f280000300800 */
[----:B------:R-:W4:Y:S04]  /*7f860*/  LDL.LU R11, [R1+0x33c] ;  /* 0x00033c00010b7983 */ /* 0x000f280000300800 */
[----:B----4-:R4:W-:Y:S04]  /*7f870*/  STL.64 [R1+0x40c8], R10 ;  /* 0x0040c80a01007387 */ /* 0x0109e80000100a00 */
[----:B---3--:R-:W-:Y:S04]  /*7f880*/  STL.64 [R1+0x40c0], R8 ;  /* 0x0040c00801007387 */ /* 0x008fe80000100a00 */
[----:B------:R-:W3:Y:S04]  /*7f890*/  LDL.LU R14, [R1+0x68] ;  /* 0x00006800010e7983 */ /* 0x000ee80000300800 */
[----:B------:R-:W3:Y:S04]  /*7f8a0*/  LDL.LU R15, [R1+0x6c] ;  /* 0x00006c00010f7983 */ /* 0x000ee80000300800 */
[----:B---3--:R-:W-:Y:S04]  /*7f8b0*/  STL.64 [R1+0x40d0], R14 ;  /* 0x0040d00e01007387 */ /* 0x008fe80000100a00 */
[----:B0-----:R-:W3:Y:S04]  /*7f8c0*/  LDL.LU R24, [R1+0x340] ;  /* 0x0003400001187983 */ /* 0x001ee80000300800 */
[----:B------:R-:W3:Y:S04]  /*7f8d0*/  LDL.LU R25, [R1+0x344] ;  /* 0x0003440001197983 */ /* 0x000ee80000300800 */
[----:B-1----:R-:W2:Y:S04]  /*7f8e0*/  LDL.LU R26, [R1+0x348] ;  /* 0x00034800011a7983 */ /* 0x002ea80000300800 */
[----:B------:R-:W2:Y:S04]  /*7f8f0*/  LDL.LU R27, [R1+0x34c] ;  /* 0x00034c00011b7983 */ /* 0x000ea80000300800 */
[----:B--2---:R0:W-:Y:S04]  /*7f900*/  STL.64 [R1+0x40e0], R26 ;  /* 0x0040e01a01007387 */ /* 0x0041e80000100a00 */
[----:B---3--:R-:W-:Y:S04]  /*7f910*/  STL.64 [R1+0x40d8], R24 ;  /* 0x0040d81801007387 */ /* 0x008fe80000100a00 */
[----:B----4-:R-:W2:Y:S04]  /*7f920*/  LDL.LU R10, [R1+0x78] ;  /* 0x00007800010a7983 */ /* 0x010ea80000300800 */
[----:B------:R-:W2:Y:S04]  /*7f930*/  LDL.LU R11, [R1+0x7c] ;  /* 0x00007c00010b7983 */ /* 0x000ea80000300800 */
[----:B--2---:R1:W-:Y:S04]  /*7f940*/  STL.64 [R1+0x40e8], R10 ;  /* 0x0040e80a01007387 */ /* 0x0043e80000100a00 */
[----:B0-----:R-:W2:Y:S04]  /*7f950*/  LDL.LU R26, [R1+0x88] ;  /* 0x00008800011a7983 */ /* 0x001ea80000300800 */
[----:B------:R-:W2:Y:S04]  /*7f960*/  LDL.LU R27, [R1+0x8c] ;  /* 0x00008c00011b7983 */ /* 0x000ea80000300800 */
[----:B--2---:R0:W-:Y:S04]  /*7f970*/  STL.64 [R1+0x40f0], R26 ;  /* 0x0040f01a01007387 */ /* 0x0041e80000100a00 */
[----:B------:R-:W2:Y:S04]  /*7f980*/  LDL.LU R8, [R1+0x420] ;  /* 0x0004200001087983 */ /* 0x000ea80000300800 */
[----:B------:R-:W2:Y:S04]  /*7f990*/  LDL.LU R9, [R1+0x424] ;  /* 0x0004240001097983 */ /* 0x000ea80000300800 */
[----:B-1----:R-:W3:Y:S04]  /*7f9a0*/  LDL.LU R10, [R1+0x428] ;  /* 0x00042800010a7983 */ /* 0x002ee80000300800 */
[----:B------:R-:W3:Y:S04]  /*7f9b0*/  LDL.LU R11, [R1+0x42c] ;  /* 0x00042c00010b7983 */ /* 0x000ee80000300800 */
[----:B---3--:R-:W-:Y:S04]  /*7f9c0*/  STL.64 [R1+0x4100], R10 ;  /* 0x0041000a01007387 */ /* 0x008fe80000100a00 */
[----:B--2---:R1:W-:Y:S04]  /*7f9d0*/  STL.64 [R1+0x40f8], R8 ;  /* 0x0040f80801007387 */ /* 0x0043e80000100a00 */
[----:B0-----:R-:W2:Y:S04]  /*7f9e0*/  LDL.LU R26, [R1+0x98] ;  /* 0x00009800011a7983 */ /* 0x001ea80000300800 */
[----:B------:R-:W2:Y:S04]  /*7f9f0*/  LDL.LU R27, [R1+0x9c] ;  /* 0x00009c00011b7983 */ /* 0x000ea80000300800 */
[----:B--2---:R0:W-:Y:S04]  /*7fa00*/  STL.64 [R1+0x4108], R26 ;  /* 0x0041081a01007387 */ /* 0x0041e80000100a00 */
[----:B-1----:R-:W2:Y:S04]  /*7fa10*/  LDL.LU R8, [R1+0x430] ;  /* 0x0004300001087983 */ /* 0x002ea80000300800 */
[----:B------:R-:W2:Y:S04]  /*7fa20*/  LDL.LU R9, [R1+0x434] ;  /* 0x0004340001097983 */ /* 0x000ea80000300800 */
[----:B------:R-:W3:Y:S04]  /*7fa30*/  LDL.LU R10, [R1+0x438] ;  /* 0x00043800010a7983 */ /* 0x000ee80000300800 */
        /* <DEDUP_REMOVED lines=11> */
[----:B--2---:R-:W-:Y:S04]  /*7faf0*/  STL.64 [R1+0x4128], R8 ;  /* 0x0041280801007387 */ /* 0x004fe80000100a00 */
[----:B0-----:R-:W2:Y:S04]  /*7fb00*/  LDL.LU R26, [R1+0xb8] ;  /* 0x0000b800011a7983 */ /* 0x001ea80000300800 */
[----:B------:R-:W2:Y:S04]  /*7fb10*/  LDL.LU R27, [R1+0xbc] ;  /* 0x0000bc00011b7983 */ /* 0x000ea80000300800 */
[----:B------:R-:W3:Y:S04]  /*7fb20*/  LDL R7, [R1+0x4c4] ;  /* 0x0004c40001077983 */ /* 0x000ee80000100800 */
[----:B--2---:R0:W-:Y:S04]  /*7fb30*/  STL.64 [R1+0x4138], R26 ;  /* 0x0041381a01007387 */ /* 0x0041e80000100a00 */
[----:B0-----:R-:W2:Y:S04]  /*7fb40*/  LDL.LU R26, [R1+0xc8] ;  /* 0x0000c800011a7983 */ /* 0x001ea80000300800 */
[----:B------:R-:W2:Y:S04]  /*7fb50*/  LDL.LU R27, [R1+0xcc] ;  /* 0x0000cc00011b7983 */ /* 0x000ea80000300800 */
[----:B--2---:R0:W-:Y:S04]  /*7fb60*/  STL.64 [R1+0x4150], R26 ;  /* 0x0041501a01007387 */ /* 0x0041e80000100a00 */
[----:B0-----:R-:W2:Y:S04]  /*7fb70*/  LDL.LU R26, [R1+0xd8] ;  /* 0x0000d800011a7983 */ /* 0x001ea80000300800 */
[----:B------:R-:W2:Y:S04]  /*7fb80*/  LDL.LU R27, [R1+0xdc] ;  /* 0x0000dc00011b7983 */ /* 0x000ea80000300800 */
[----:B------:R-:W4:Y:S04]  /*7fb90*/  LDL.LU R8, [R1+0x450] ;  /* 0x0004500001087983 */ /* 0x000f280000300800 */
[----:B------:R-:W4:Y:S04]  /*7fba0*/  LDL.LU R9, [R1+0x454] ;  /* 0x0004540001097983 */ /* 0x000f280000300800 */
[----:B------:R-:W3:Y:S04]  /*7fbb0*/  LDL.LU R10, [R1+0x458] ;  /* 0x00045800010a7983 */ /* 0x000ee80000300800 */
[----:B------:R-:W3:Y:S04]  /*7fbc0*/  LDL.LU R11, [R1+0x45c] ;  /* 0x00045c00010b7983 */ /* 0x000ee80000300800 */
[----:B---3--:R-:W-:Y:S04]  /*7fbd0*/  STL.64 [R1+0x4148], R10 ;  /* 0x0041480a01007387 */ /* 0x008fe80000100a00 */
[----:B----4-:R0:W-:Y:S04]  /*7fbe0*/  STL.64 [R1+0x4140], R8 ;  /* 0x0041400801007387 */ /* 0x0101e80000100a00 */
        /* <DEDUP_REMOVED lines=8> */
[----:B------:R0:W-:Y:S04]  /*7fc70*/  STL [R1+0x3f44], R16 ;  /* 0x003f441001007387 */ /* 0x0001e80000100800 */
[----:B------:R1:W-:Y:S04]  /*7fc80*/  STL [R1+0x3f40], R17 ;  /* 0x003f401101007387 */ /* 0x0003e80000100800 */
[----:B------:R2:W-:Y:S04]  /*7fc90*/  STL [R1+0x3f3c], R18 ;  /* 0x003f3c1201007387 */ /* 0x0005e80000100800 */
[----:B------:R2:W-:Y:S04]  /*7fca0*/  STL [R1+0x3f38], R19 ;  /* 0x003f381301007387 */ /* 0x0005e80000100800 */
[----:B0-----:R-:W3:Y:S04]  /*7fcb0*/  LDL.LU R16, [R1+0x470] ;  /* 0x0004700001107983 */ /* 0x001ee80000300800 */
[----:B-1----:R-:W3:Y:S04]  /*7fcc0*/  LDL.LU R17, [R1+0x474] ;  /* 0x0004740001117983 */ /* 0x002ee80000300800 */
[----:B--2---:R-:W3:Y:S04]  /*7fcd0*/  LDL.LU R18, [R1+0x478] ;  /* 0x0004780001127983 */ /* 0x004ee80000300800 */
[----:B------:R-:W3:Y:S04]  /*7fce0*/  LDL.LU R19, [R1+0x47c] ;  /* 0x00047c0001137983 */ /* 0x000ee80000300800 */
[----:B------:R-:W-:Y:S04]  /*7fcf0*/  STL.64 [R1+0x200], R20 ;  /* 0x0002001401007387 */ /* 0x000fe80000100a00 */
[----:B------:R-:W-:Y:S04]  /*7fd00*/  STL.64 [R1+0x208], R22 ;  /* 0x0002081601007387 */ /* 0x000fe80000100a00 */
[----:B------:R-:W0:Y:S04]  /*7fd10*/  LDSM.16.M88.4 R20, [R6+UR5+0x38180] ;  /* 0x038180050614783b */ /* 0x000e280008000200 */
[----:B0-----:R-:W-:Y:S04]  /*7fd20*/  STL.64 [R1+0x1f0], R20 ;  /* 0x0001f01401007387 */ /* 0x001fe80000100a00 */
[----:B------:R-:W-:Y:S04]  /*7fd30*/  STL.64 [R1+0x1f8], R22 ;  /* 0x0001f81601007387 */ /* 0x000fe80000100a00 */
[----:B------:R-:W0:Y:S04]  /*7fd40*/  LDSM.16.M88.4 R20, [R6+UR5+0x3c180] ;  /* 0x03c180050614783b */ /* 0x000e280008000200 */
[----:B------:R-:W1:Y:S04]  /*7fd50*/  LDSM.16.MT88.4 R4, [R7+UR5+0x43000] ;  /* 0x043000050704783b */ /* 0x000e680008004200 */
[----:B0-----:R-:W-:Y:S04]  /*7fd60*/  STL.64 [R1+0x1e0], R20 ;  /* 0x0001e01401007387 */ /* 0x001fe80000100a00 */
[----:B------:R0:W-:Y:S04]  /*7fd70*/  STL.64 [R1+0x1e8], R22 ;  /* 0x0001e81601007387 */ /* 0x0001e80000100a00 */
[----:B0-----:R-:W3:Y:S04]  /*7fd80*/  LDL.LU.64 R22, [R1+0x4160] ;  /* 0x0041600001167983 */ /* 0x001ee80000300a00 */
[----:B------:R-:W3:Y:S04]  /*7fd90*/  LDL.LU.64 R20, [R1+0x4158] ;  /* 0x0041580001147983 */ /* 0x000ee80000300a00 */
[----:B-1----:R-:W-:Y:S04]  /*7fda0*/  STL.64 [R1+0x3fe0], R6 ;  /* 0x003fe00601007387 */ /* 0x002fe80000100a00 */
[----:B------:R0:W-:Y:S04]  /*7fdb0*/  STL.64 [R1+0x3fd8], R4 ;  /* 0x003fd80401007387 */ /* 0x0001e80000100a00 */
[----:B0-----:R-:W2:Y:S04]  /*7fdc0*/  LDL.LU R4, [R1+0x320] ;  /* 0x0003200001047983 */ /* 0x001ea80000300800 */
[----:B------:R-:W2:Y:S04]  /*7fdd0*/  LDL.LU R5, [R1+0x324] ;  /* 0x0003240001057983 */ /* 0x000ea80000300800 */
[----:B------:R-:W2:Y:S04]  /*7fde0*/  LDL.LU R6, [R1+0x328] ;  /* 0x0003280001067983 */ /* 0x000ea80000300800 */
[----:B------:R-:W2:Y:S01]  /*7fdf0*/  LDL.LU R7, [R1+0x32c] ;  /* 0x00032c0001077983 */ /* 0x000ea20000300800 */
[----:B---3--:R-:W-:-:S15]  /*7fe00*/  HMMA.16816.F32.BF16 R24, R20, R26, R16 ;  /* 0x0000001a1418723c */ /* 0x008fde0000041810 */
[----:B------:R-:W-:-:S08]  /*7fe10*/  NOP ;  /* 0x0000000000007918 */ /* 0x000fd00000000000 */
[----:B------:R0:W-:Y:S01]  /*7fe20*/  STL [R1+0x2bc], R27 ;  /* 0x0002bc1b01007387 */ /* 0x0001e20000100800 */
[----:B------:R-:W-:-:S03]  /*7fe30*/  IMAD.MOV.U32 R19, RZ, RZ, R26 ;  /* 0x000000ffff137224 */ /* 0x000fc600078e001a */
[----:B0-----:R-:W3:Y:S01]  /*7fe40*/  LDL.LU.64 R26, [R1+0x4150] ;  /* 0x00415000011a7983 */ /* 0x001ee20000300a00 */
[----:B------:R-:W-:Y:S02]  /*7fe50*/  IMAD.MOV.U32 R17, RZ, RZ, R24 ;  /* 0x000000ffff117224 */ /* 0x000fe400078e0018 */
[----:B------:R-:W-:Y:S01]  /*7fe60*/  IMAD.MOV.U32 R18, RZ, RZ, R25 ;  /* 0x000000ffff127224 */ /* 0x000fe200078e0019 */
[----:B------:R-:W-:Y:S04]  /*7fe70*/  STL [R1+0x3f54], R19 ;  /* 0x003f541301007387 */ /* 0x000fe80000100800 */
[----:B------:R-:W-:Y:S04]  /*7fe80*/  STL [R1+0x3f50], R18 ;  /* 0x003f501201007387 */ /* 0x000fe80000100800 */
[----:B------:R0:W-:Y:S04]  /*7fe90*/  STL [R1+0x3f4c], R17 ;  /* 0x003f4c1101007387 */ /* 0x0001e80000100800 */
[----:B------:R-:W2:Y:S04]  /*7fea0*/  LDL.LU R16, [R1+0x400] ;  /* 0x0004000001107983 */ /* 0x000ea80000300800 */
[----:B0-----:R-:W2:Y:S04]  /*7feb0*/  LDL.LU R17, [R1+0x404] ;  /* 0x0004040001117983 */ /* 0x001ea80000300800 */
[----:B------:R-:W2:Y:S04]  /*7fec0*/  LDL.LU R18, [R1+0x408] ;  /* 0x0004080001127983 */ /* 0x000ea80000300800 */
        /* <DEDUP_REMOVED lines=30> */
[----:B------:R-:W4:-:S15]  /*800b0*/  LDL.LU.64 R10, [R1+0x40e8] ;  /* 0x0040e800010a7983 */ /* 0x000f1e0000300a00 */
[----:B------:R-:W-:-:S06]  /*800c0*/  NOP ;  /* 0x0000000000007918 */ /* 0x000fcc0000000000 */
[----:B------:R-:W-:Y:S04]  /*800d0*/  STL.64 [R1+0x250], R24 ;  /* 0x0002501801007387 */ /* 0x000fe80000100a00 */
[----:B------:R0:W-:Y:S04]  /*800e0*/  STL.64 [R1+0x258], R26 ;  /* 0x0002581a01007387 */ /* 0x0001e80000100a00 */
[----:B0-----:R-:W3:Y:S04]  /*800f0*/  LDL.LU.64 R26, [R1+0x40e0] ;  /* 0x0040e000011a7983 */ /* 0x001ee80000300a00 */
[----:B------:R-:W3:Y:S01]  /*80100*/  LDL.LU.64 R24, [R1+0x40d8] ;  /* 0x0040d80001187983 */ /* 0x000ee20000300a00 */
[----:B----4-:R-:W-:Y:S03]  /*80110*/  HMMA.16816.F32.BF16 R8, R20, R10, R12 ;  /* 0x0000000a1408723c */ /* 0x010fe6000004180c */
[----:B------:R-:W3:-:S15]  /*80120*/  LDL.LU.64 R14, [R1+0x40d0] ;  /* 0x0040d000010e7983 */ /* 0x000ede0000300a00 */
[----:B------:R-:W-:-:S05]  /*80130*/  NOP ;  /* 0x0000000000007918 */ /* 0x000fca0000000000 */
[----:B------:R-:W-:Y:S04]  /*80140*/  STL.64 [R1+0x1c0], R8 ;  /* 0x0001c00801007387 */ /* 0x000fe80000100a00 */
[----:B------:R0:W-:Y:S04]  /*80150*/  STL.64 [R1+0x1c8], R10 ;  /* 0x0001c80a01007387 */ /* 0x0001e80000100a00 */
[----:B0-----:R-:W4:Y:S04]  /*80160*/  LDL.LU.64 R10, [R1+0x40c8] ;  /* 0x0040c800010a7983 */ /* 0x001f280000300a00 */
[----:B------:R-:W4:Y:S01]  /*80170*/  LDL.LU.64 R8, [R1+0x40c0] ;  /* 0x0040c00001087983 */ /* 0x000f220000300a00 */
[----:B---3--:R-:W-:Y:S03]  /*80180*/  HMMA.16816.F32.BF16 R20, R20, R14, R24 ;  /* 0x0000000e1414723c */ /* 0x008fe60000041818 */
[----:B------:R-:W3:Y:S04]  /*80190*/  LDL.LU.64 R24, [R1+0x40b8] ;  /* 0x0040b80001187983 */ /* 0x000ee80000300a00 */
[----:B------:R-:W4:Y:S04]  /*801a0*/  LDL.LU.64 R14, [R1+0x40b0] ;  /* 0x0040b000010e7983 */ /* 0x000f280000300a00 */
[----:B------:R-:W4:-:S12]  /*801b0*/  LDL.LU.64 R12, [R1+0x40a8] ;  /* 0x0040a800010c7983 */ /* 0x000f180000300a00 */
[----:B------:R0:W-:Y:S04]  /*801c0*/  STL.64 [R1+0x1a0], R20 ;  /* 0x0001a01401007387 */ /* 0x0001e80000100a00 */
[----:B------:R-:W-:Y:S04]  /*801d0*/  STL.64 [R1+0x1a8], R22 ;  /* 0x0001a81601007387 */ /* 0x000fe80000100a00 */
[----:B0-----:R-:W4:Y:S02]  /*801e0*/  LDL.LU.64 R20, [R1+0x130] ;  /* 0x0001300001147983 */ /* 0x001f240000300a00 */
[----:B----4-:R-:W-:-:S15]  /*801f0*/  HMMA.16816.F32.BF16 R8, R12, R20, R8 ;  /* 0x000000140c08723c */ /* 0x010fde0000041808 */
[----:B------:R-:W-:-:S08]  /*80200*/  NOP ;  /* 0x0000000000007918 */ /* 0x000fd00000000000 */
[----:B------:R0:W-:Y:S04]  /*80210*/  STL.64 [R1+0x190], R8 ;  /* 0x0001900801007387 */ /* 0x0001e80000100a00 */
[----:B------:R-:W-:Y:S04]  /*80220*/  STL.64 [R1+0x198], R10 ;  /* 0x0001980a01007387 */ /* 0x000fe80000100a00 */
[----:B0-----:R-:W2:Y:S01]  /*80230*/  LDL.LU.64 R8, [R1+0x40a0] ;  /* 0x0040a00001087983 */ /* 0x001ea20000300a00 */
[----:B------:R-:W-:-:S05]  /*80240*/  IMAD.MOV.U32 R26, RZ, RZ, R20 ;  /* 0x000000ffff1a7224 */ /* 0x000fca00078e0014 */
[----:B------:R-:W-:Y:S04]  /*80250*/  STL [R1+0x4090], R26 ;  /* 0x0040901a01007387 */ /* 0x000fe80000100800 */
[----:B---3--:R0:W-:Y:S04]  /*80260*/  STL.64 [R1+0x4088], R24 ;  /* 0x0040881801007387 */ /* 0x0081e80000100a00 */
[----:B0-----:R-:W3:Y:S01]  /*80270*/  LDL.LU.64 R24, [R1+0x110] ;  /* 0x0001100001187983 */ /* 0x001ee20000300a00 */
[----:B------:R-:W-:-:S05]  /*80280*/  IMAD.MOV.U32 R22, RZ, RZ, R21 ;  /* 0x000000ffff167224 */ /* 0x000fca00078e0015 */
[----:B------:R0:W-:Y:S04]  /*80290*/  STL [R1+0x4034], R22 ;  /* 0x0040341601007387 */ /* 0x0001e80000100800 */
[----:B------:R-:W4:Y:S04]  /*802a0*/  LDL.LU R20, [R1+0x3f0] ;  /* 0x0003f00001147983 */ /* 0x000f280000300800 */
[----:B------:R-:W4:Y:S04]  /*802b0*/  LDL.LU R21, [R1+0x3f4] ;  /* 0x0003f40001157983 */ /* 0x000f280000300800 */
[----:B0-----:R-:W4:Y:S04]  /*802c0*/  LDL.LU R22, [R1+0x3f8] ;  /* 0x0003f80001167983 */ /* 0x001f280000300800 */
[----:B------:R-:W4:Y:S01]  /*802d0*/  LDL.LU R23, [R1+0x3fc] ;  /* 0x0003fc0001177983 */ /* 0x000f220000300800 */
[----:B--2---:R-:W-:-:S15]  /*802e0*/  HMMA.16816.F32.BF16 R4, R12, R8, R4 ;  /* 0x000000080c04723c */ /* 0x004fde0000041804 */
[----:B------:R-:W-:-:S08]  /*802f0*/  NOP ;  /* 0x0000000000007918 */ /* 0x000fd00000000000 */
[----:B------:R0:W-:Y:S02]  /*80300*/  STL.64 [R1+0x180], R4 ;  /* 0x0001800401007387 */ /* 0x0001e40000100a00 */
[----:B0-----:R-:W-:Y:S02]  /*80310*/  IMAD.MOV.U32 R5, RZ, RZ, R8 ;  /* 0x000000ffff057224 */ /* 0x001fe400078e0008 */
[----:B------:R-:W-:Y:S02]  /*80320*/  IMAD.MOV.U32 R4, RZ, RZ, R9 ;  /* 0x000000ffff047224 */ /* 0x000fe400078e0009 */
[----:B------:R-:W0:Y:S01]  /*80330*/  LDSM.16.MT88.4 R8, [R29+UR5+0x43400] ;  /* 0x043400051d08783b */ /* 0x000e220008004200 */
[----:B---3--:R-:W-:Y:S03]  /*80340*/  HMMA.16816.F32.BF16 R16, R12, R24, R16 ;  /* 0x000000180c10723c */ /* 0x008fe60000041810 */
[----:B------:R1:W-:Y:S03]  /*80350*/  STL.64 [R1+0x188], R6 ;  /* 0x0001880601007387 */ /* 0x0003e60000100a00 */
[----:B-1----:R-:W-:-:S02]  /*80360*/  IMAD.MOV.U32 R7, RZ, RZ, R24 ;  /* 0x000000ffff077224 */ /* 0x002fc400078e0018 */
[----:B------:R-:W-:Y:S01]  /*80370*/  IMAD.MOV.U32 R6, RZ, RZ, R25 ;  /* 0x000000ffff067224 */ /* 0x000fe200078e0019 */
[----:B0-----:R-:W-:Y:S04]  /*80380*/  STL.64 [R1+0x3e38], R10 ;  /* 0x003e380a01007387 */ /* 0x001fe80000100a00 */
[----:B------:R0:W-:Y:S02]  /*80390*/  STL.64 [R1+0x3e30], R8 ;  /* 0x003e300801007387 */ /* 0x0001e40000100a00 */
[----:B0-----:R-:W-:Y:S02]  /*803a0*/  IMAD.MOV.U32 R8, RZ, RZ, R3 ;  /* 0x000000ffff087224 */ /* 0x001fe400078e0003 */
[----:B------:R-:W-:Y:S01]  /*803b0*/  IMAD.MOV.U32 R9, RZ, RZ, R28 ;  /* 0x000000ffff097224 */ /* 0x000fe200078e001c */
[----:B------:R-:W2:Y:S04]  /*803c0*/  LDL.LU R3, [R1+0x4098] ;  /* 0x0040980001037983 */ /* 0x000ea80000300800 */
[----:B------:R-:W3:Y:S04]  /*803d0*/  LDL.LU R28, [R1+0x4094] ;  /* 0x00409400011c7983 */ /* 0x000ee80000300800 */
[----:B------:R-:W-:Y:S04]  /*803e0*/  STL [R1+0x3ca8], R29 ;  /* 0x003ca81d01007387 */ /* 0x000fe80000100800 */
[----:B------:R-:W3:Y:S04]  /*803f0*/  LDL.LU R26, [R1+0x4090] ;  /* 0x00409000011a7983 */ /* 0x000ee80000300800 */
[----:B------:R-:W4:Y:S01]  /*80400*/  LDL.LU.64 R24, [R1+0x4088] ;  /* 0x0040880001187983 */ /* 0x000f220000300a00 */
[----:B------:R-:W-:-:S03]  /*80410*/  IMAD.MOV.U32 R0, RZ, RZ, R17 ;  /* 0x000000ffff007224 */ /* 0x000fc600078e0011 */
[----:B------:R0:W-:Y:S04]  /*80420*/  STL [R1+0x170], R16 ;  /* 0x0001701001007387 */ /* 0x0001e80000100800 */
[----:B0-----:R-:W2:Y:S01]  /*80430*/  LDL.LU.64 R16, [R1+0xe0] ;  /* 0x0000e00001107983 */ /* 0x001ea20000300a00 */
[----:B------:R-:W-:Y:S02]  /*80440*/  IMAD.MOV.U32 R2, RZ, RZ, R18 ;  /* 0x000000ffff027224 */ /* 0x000fe400078e0012 */
[----:B------:R-:W-:Y:S01]  /*80450*/  IMAD.MOV.U32 R29, RZ, RZ, R19 ;  /* 0x000000ffff1d7224 */ /* 0x000fe200078e0013 */
[C---:B----4-:R-:W-:Y:S01]  /*80460*/  HMMA.16816.F32.BF16 R20, R12.reuse, R24, R20 ;  /* 0x000000180c14723c */ /* 0x050fe20000041814 */
[----:B--2---:R0:W-:Y:S04]  /*80470*/  STL.64 [R1+0x4080], R16 ;  /* 0x0040801001007387 */ /* 0x0041e80000100a00 */
[----:B0-----:R-:W2:Y:S04]  /*80480*/  LDL.LU R16, [R1+0x3e0] ;  /* 0x0003e00001107983 */ /* 0x001ea80000300800 */
[----:B------:R-:W2:Y:S04]  /*80490*/  LDL.LU R17, [R1+0x3e4] ;  /* 0x0003e40001117983 */ /* 0x000ea80000300800 */
[----:B------:R-:W2:Y:S04]  /*804a0*/  LDL.LU R18, [R1+0x3e8] ;  /* 0x0003e80001127983 */ /* 0x000ea80000300800 */
[----:B------:R-:W2:Y:S04]  /*804b0*/  LDL.LU R19, [R1+0x3ec] ;  /* 0x0003ec0001137983 */ /* 0x000ea80000300800 */
[----:B------:R-:W-:Y:S04]  /*804c0*/  STL.64 [R1+0x4040], R6 ;  /* 0x0040400601007387 */ /* 0x000fe80000100a00 */
[----:B------:R0:W-:Y:S04]  /*804d0*/  STL.64 [R1+0x4038], R4 ;  /* 0x0040380401007387 */ /* 0x0001e80000100a00 */
[----:B------:R-:W-:Y:S04]  /*804e0*/  STL [R1+0x3f5c], R29 ;  /* 0x003f5c1d01007387 */ /* 0x000fe80000100800 */
[----:B------:R-:W-:Y:S04]  /*804f0*/  STL [R1+0x3f58], R2 ;  /* 0x003f580201007387 */ /* 0x000fe80000100800 */
[----:B------:R-:W-:Y:S04]  /*80500*/  STL [R1+0x3f48], R0 ;  /* 0x003f480001007387 */ /* 0x000fe80000100800 */
[----:B0-----:R-:W4:Y:S04]  /*80510*/  LDL.LU R4, [R1+0x390] ;  /* 0x0003900001047983 */ /* 0x001f280000300800 */
[----:B------:R-:W-:Y:S04]  /*80520*/  STL.64 [R1+0x160], R20 ;  /* 0x0001601401007387 */ /* 0x000fe80000100a00 */
[----:B------:R-:W-:Y:S04]  /*80530*/  STL.64 [R1+0x168], R22 ;  /* 0x0001681601007387 */ /* 0x000fe80000100a00 */
[----:B------:R-:W4:Y:S04]  /*80540*/  LDL.LU R5, [R1+0x394] ;  /* 0x0003940001057983 */ /* 0x000f280000300800 */
[----:B------:R-:W3:Y:S04]  /*80550*/  LDL.LU R6, [R1+0x398] ;  /* 0x0003980001067983 */ /* 0x000ee80000300800 */
[----:B------:R-:W3:Y:S04]  /*80560*/  LDL.LU R7, [R1+0x39c] ;  /* 0x00039c0001077983 */ /* 0x000ee80000300800 */
[----:B---3--:R-:W-:Y:S04]  /*80570*/  STL.64 [R1+0x4050], R6 ;  /* 0x0040500601007387 */ /* 0x008fe80000100a00 */
[----:B----4-:R0:W-:Y:S04]  /*80580*/  STL.64 [R1+0x4048], R4 ;  /* 0x0040480401007387 */ /* 0x0101e80000100a00 */
[----:B0-----:R-:W3:Y:S04]  /*80590*/  LDL.LU.64 R4, [R1+0x260] ;  /* 0x0002600001047983 */ /* 0x001ee80000300a00 */
[----:B---3--:R0:W-:Y:S04]  /*805a0*/  STL.64 [R1+0x4060], R4 ;  /* 0x0040600401007387 */ /* 0x0081e80000100a00 */
[----:B0-----:R-:W3:Y:S04]  /*805b0*/  LDL.LU.64 R4, [R1+0x1d0] ;  /* 0x0001d00001047983 */ /* 0x001ee80000300a00 */
[----:B---3--:R0:W-:Y:S04]  /*805c0*/  STL.64 [R1+0x4068], R4 ;  /* 0x0040680401007387 */ /* 0x0081e80000100a00 */
        /* <DEDUP_REMOVED lines=12> */
[----:B---3--:R0:W-:Y:S04]  /*80690*/  STL.64 [R1+0x4058], R20 ;  /* 0x0040581401007387 */ /* 0x0081e80000100a00 */
[----:B0-----:R-:W3:Y:S04]  /*806a0*/  LDL.LU R20, [R1+0x3a0] ;  /* 0x0003a00001147983 */ /* 0x001ee80000300800 */
[----:B------:R-:W3:Y:S04]  /*806b0*/  LDL.LU R21, [R1+0x3a4] ;  /* 0x0003a40001157983 */ /* 0x000ee80000300800 */
[----:B------:R-:W-:Y:S04]  /*806c0*/  STL.64 [R1+0x3f98], R24 ;  /* 0x003f981801007387 */ /* 0x000fe80000100a00 */
[----:B------:R0:W-:Y:S04]  /*806d0*/  STL.64 [R1+0x150], R16 ;  /* 0x0001501001007387 */ /* 0x0001e80000100a00 */
[----:B0-----:R-:W2:Y:S01]  /*806e0*/  LDL.LU.64 R16, [R1+0x4080] ;  /* 0x0040800001107983 */ /* 0x001ea20000300a00 */
[----:B------:R-:W-:-:S02]  /*806f0*/  IMAD.MOV.U32 R23, RZ, RZ, R3 ;  /* 0x000000ffff177224 */ /* 0x000fc400078e0003 */
[----:B------:R-:W-:Y:S02]  /*80700*/  IMAD.MOV.U32 R22, RZ, RZ, R28 ;  /* 0x000000ffff167224 */ /* 0x000fe400078e001c */
[----:B------:R-:W-:Y:S02]  /*80710*/  IMAD.MOV.U32 R3, RZ, RZ, R19 ;  /* 0x000000ffff037224 */ /* 0x000fe400078e0013 */
[----:B------:R-:W-:Y:S01]  /*80720*/  IMAD.MOV.U32 R28, RZ, RZ, R18 ;  /* 0x000000ffff1c7224 */ /* 0x000fe200078e0012 */
[----:B------:R0:W-:Y:S04]  /*80730*/  STL.64 [R1+0x3fa0], R8 ;  /* 0x003fa00801007387 */ /* 0x0001e80000100a00 */
[----:B0-----:R-:W4:Y:S04]  /*80740*/  LDL.LU.64 R8, [R1+0x230] ;  /* 0x0002300001087983 */ /* 0x001f280000300a00 */
        /* <DEDUP_REMOVED lines=9> */
[----:B------:R-:W-:Y:S04]  /*807e0*/  STL [R1+0x3f6c], R19 ;  /* 0x003f6c1301007387 */ /* 0x000fe80000100800 */
[----:B------:R-:W2:Y:S04]  /*807f0*/  LDL.LU.64 R16, [R1+0x140] ;  /* 0x0001400001107983 */ /* 0x000ea80000300a00 */
[----:B------:R-:W-:Y:S01]  /*80800*/  STL [R1+0x3f68], R2 ;  /* 0x003f680201007387 */ /* 0x000fe20000100800 */
[----:B--2---:R-:W-:Y:S06]  /*80810*/  HMMA.16816.F32.BF16 R4, R12, R16, R4 ;  /* 0x000000100c04723c */ /* 0x004fec0000041804 */
[----:B------:R-:W-:-:S02]  /*80820*/  IMAD.MOV.U32 R0, RZ, RZ, R16 ;  /* 0x000000ffff007224 */ /* 0x000fc400078e0010 */
[----:B------:R-:W-:-:S15]  /*80830*/  IMAD.MOV.U32 R16, RZ, RZ, R17 ;  /* 0x000000ffff107224 */ /* 0x000fde00078e0011 */
[----:B------:R0:W-:Y:S04]  /*80840*/  STL.64 [R1+0xc0], R4 ;  /* 0x0000c00401007387 */ /* 0x0001e80000100a00 */
[----:B------:R-:W-:Y:S04]  /*80850*/  STL.64 [R1+0xc8], R6 ;  /* 0x0000c80601007387 */ /* 0x000fe80000100a00 */
[----:B0-----:R-:W2:Y:S04]  /*80860*/  LDL.LU.64 R4, [R1+0x4068] ;  /* 0x0040680001047983 */ /* 0x001ea80000300a00 */
[----:B------:R0:W-:Y:S04]  /*80870*/  STL [R1+0x3f74], R16 ;  /* 0x003f741001007387 */ /* 0x0001e80000100800 */
[----:B0-----:R-:W2:Y:S04]  /*80880*/  LDL.LU R16, [R1+0x3b0] ;  /* 0x0003b00001107983 */ /* 0x001ea80000300800 */
[----:B------:R-:W2:Y:S04]  /*80890*/  LDL.LU R17, [R1+0x3b4] ;  /* 0x0003b40001117983 */ /* 0x000ea80000300800 */
[----:B------:R-:W2:Y:S04]  /*808a0*/  LDL.LU R18, [R1+0x3b8] ;  /* 0x0003b80001127983 */ /* 0x000ea80000300800 */
[----:B------:R-:W2:Y:S04]  /*808b0*/  LDL.LU R19, [R1+0x3bc] ;  /* 0x0003bc0001137983 */ /* 0x000ea80000300800 */
[----:B------:R-:W-:Y:S01]  /*808c0*/  STL [R1+0x3f70], R0 ;  /* 0x003f700001007387 */ /* 0x000fe20000100800 */
[----:B--2---:R-:W-:-:S15]  /*808d0*/  HMMA.16816.F32.BF16 R16, R12, R4, R16 ;  /* 0x000000040c10723c */ /* 0x004fde0000041810 */
[----:B------:R-:W-:-:S08]  /*808e0*/  NOP ;  /* 0x0000000000007918 */ /* 0x000fd00000000000 */
[----:B------:R0:W-:Y:S04]  /*808f0*/  STL.64 [R1+0xb0], R16 ;  /* 0x0000b01001007387 */ /* 0x0001e80000100a00 */
[----:B------:R1:W-:Y:S01]  /*80900*/  STL.64 [R1+0xb8], R18 ;  /* 0x0000b81201007387 */ /* 0x0003e20000100a00 */
[----:B0-----:R-:W-:Y:S02]  /*80910*/  IMAD.MOV.U32 R17, RZ, RZ, R5 ;  /* 0x000000ffff117224 */ /* 0x001fe400078e0005 */
[----:B-1----:R-:W-:Y:S02]  /*80920*/  IMAD.MOV.U32 R18, RZ, RZ, R4 ;  /* 0x000000ffff127224 */ /* 0x002fe400078e0004 */
[----:B------:R-:W3:Y:S04]  /*80930*/  LDL.LU.64 R4, [R1+0x4060] ;  /* 0x0040600001047983 */ /* 0x000ee80000300a00 */
[----:B------:R0:W-:Y:S04]  /*80940*/  STL [R1+0x3f7c], R17 ;  /* 0x003f7c1101007387 */ /* 0x0001e80000100800 */
[----:B------:R1:W-:Y:S04]  /*80950*/  STL [R1+0x3f78], R18 ;  /* 0x003f781201007387 */ /* 0x0003e80000100800 */
[----:B------:R-:W4:Y:S04]  /*80960*/  LDL.LU R16, [R1+0x380] ;  /* 0x0003800001107983 */ /* 0x000f280000300800 */
[----:B0-----:R-:W4:Y:S04]  /*80970*/  LDL.LU R17, [R1+0x384] ;  /* 0x0003840001117983 */ /* 0x001f280000300800 */
[----:B-1----:R-:W4:Y:S04]  /*80980*/  LDL.LU R18, [R1+0x388] ;  /* 0x0003880001127983 */ /* 0x002f280000300800 */
[----:B------:R-:W4:Y:S01]  /*80990*/  LDL.LU R19, [R1+0x38c] ;  /* 0x00038c0001137983 */ /* 0x000f220000300800 */
[----:B---3--:R-:W-:Y:S06]  /*809a0*/  HMMA.16816.F32.BF16 R20, R12, R4, R20 ;  /* 0x000000040c14723c */ /* 0x008fec0000041814 */
        /* <DEDUP_REMOVED lines=13> */
[----:B0-----:R-:W2:Y:S01]  /*80a80*/  LDL.LU.64 R6, [R1+0x4040] ;  /* 0x0040400001067983 */ /* 0x001ea20000300a00 */
[----:B----4-:R-:W-:Y:S01]  /*80a90*/  HMMA.16816.F32.BF16 R16, R12, R8, R16 ;  /* 0x000000080c10723c */ /* 0x010fe20000041810 */
[----:B------:R-:W-:-:S02]  /*80aa0*/  IMAD.MOV.U32 R3, RZ, RZ, R21 ;  /* 0x000000ffff037224 */ /* 0x000fc400078e0015 */
[----:B------:R-:W-:Y:S01]  /*80ab0*/  IMAD.MOV.U32 R2, RZ, RZ, R20 ;  /* 0x000000ffff027224 */ /* 0x000fe200078e0014 */
[----:B------:R-:W3:Y:S04]  /*80ac0*/  LDL.LU.64 R4, [R1+0x4038] ;  /* 0x0040380001047983 */ /* 0x000ee80000300a00 */
[----:B------:R-:W4:Y:S04]  /*80ad0*/  LDL.LU R22, [R1+0x4034] ;  /* 0x0040340001167983 */ /* 0x000f280000300800 */
[----:B------:R-:W-:Y:S04]  /*80ae0*/  STL [R1+0x3f8c], R3 ;  /* 0x003f8c0301007387 */ /* 0x000fe80000100800 */
[----:B------:R-:W-:Y:S01]  /*80af0*/  STL [R1+0x3f88], R2 ;  /* 0x003f880201007387 */ /* 0x000fe20000100800 */
[----:B------:R-:W-:-:S06]  /*80b00*/  IMAD.MOV.U32 R0, RZ, RZ, R8 ;  /* 0x000000ffff007224 */ /* 0x000fcc00078e0008 */
[----:B------:R-:W-:Y:S04]  /*80b10*/  STL.64 [R1+0x80], R16 ;  /* 0x0000801001007387 */ /* 0x000fe80000100a00 */
[----:B------:R0:W-:Y:S02]  /*80b20*/  STL.64 [R1+0x88], R18 ;  /* 0x0000881201007387 */ /* 0x0001e40000100a00 */
[----:B0-----:R-:W-:-:S05]  /*80b30*/  IMAD.MOV.U32 R19, RZ, RZ, R9 ;  /* 0x000000ffff137224 */ /* 0x001fca00078e0009 */
[----:B------:R-:W-:Y:S01]  /*80b40*/  STL [R1+0x4030], R19 ;  /* 0x0040301301007387 */ /* 0x000fe20000100800 */
[----:B--2---:R-:W-:Y:S02]  /*80b50*/  IMAD.MOV.U32 R24, RZ, RZ, R7 ;  /* 0x000000ffff187224 */ /* 0x004fe400078e0007 */
[----:B------:R-:W-:-:S05]  /*80b60*/  IMAD.MOV.U32 R25, RZ, RZ, R6 ;  /* 0x000000ffff197224 */ /* 0x000fca00078e0006 */
[----:B------:R3:W-:Y:S04]  /*80b70*/  STL.64 [R1+0x3fa8], R24 ;  /* 0x003fa81801007387 */ /* 0x0007e80000100a00 */
[----:B------:R-:W2:Y:S04]  /*80b80*/  LDL.LU R8, [R1+0x2f0] ;  /* 0x0002f00001087983 */ /* 0x000ea80000300800 */
        /* <DEDUP_REMOVED lines=8> */
[----:B------:R-:W2:Y:S04]  /*80c10*/  LDL.LU R5, [R1+0x354] ;  /* 0x0003540001057983 */ /* 0x000ea80000300800 */
[----:B------:R-:W3:Y:S04]  /*80c20*/  LDL.LU R6, [R1+0x358] ;  /* 0x0003580001067983 */ /* 0x000ee80000300800 */
[----:B------:R-:W3:Y:S04]  /*80c30*/  LDL.LU R7, [R1+0x35c] ;  /* 0x00035c0001077983 */ /* 0x000ee80000300800 */
[----:B------:R-:W4:Y:S04]  /*80c40*/  LDL.LU R16, [R1+0x370] ;  /* 0x0003700001107983 */ /* 0x000f280000300800 */
[----:B------:R-:W4:Y:S04]  /*80c50*/  LDL.LU R17, [R1+0x374] ;  /* 0x0003740001117983 */ /* 0x000f280000300800 */
[----:B------:R-:W4:Y:S04]  /*80c60*/  LDL.LU R18, [R1+0x378] ;  /* 0x0003780001127983 */ /* 0x000f280000300800 */
[----:B------:R-:W4:Y:S04]  /*80c70*/  LDL.LU R19, [R1+0x37c] ;  /* 0x00037c0001137983 */ /* 0x000f280000300800 */
[----:B------:R-:W2:Y:S04]  /*80c80*/  LDL R23, [R1+0x4c4] ;  /* 0x0004c40001177983 */ /* 0x000ea80000100800 */
[----:B--2---:R-:W-:Y:S04]  /*80c90*/  STL [R1+0x4018], R23 ;  /* 0x0040181701007387 */ /* 0x004fe80000100800 */
[----:B------:R-:W2:Y:S04]  /*80ca0*/  LDL.LU.64 R20, [R1+0x210] ;  /* 0x0002100001147983 */ /* 0x000ea80000300a00 */
[----:B--2---:R0:W-:Y:S04]  /*80cb0*/  STL.64 [R1+0x4028], R20 ;  /* 0x0040281401007387 */ /* 0x0041e80000100a00 */
[----:B0-----:R-:W4:Y:S04]  /*80cc0*/  LDL.LU.64 R20, [R1+0x220] ;  /* 0x0002200001147983 */ /* 0x001f280000300a00 */
[----:B---3--:R-:W-:Y:S04]  /*80cd0*/  STL.64 [R1+0x3ff0], R6 ;  /* 0x003ff00601007387 */ /* 0x008fe80000100a00 */
[----:B------:R0:W-:Y:S04]  /*80ce0*/  STL.64 [R1+0x3fe8], R4 ;  /* 0x003fe80401007387 */ /* 0x0001e80000100a00 */
[----:B0-----:R-:W2:Y:S04]  /*80cf0*/  LDL.LU.64 R4, [R1+0x1f0] ;  /* 0x0001f00001047983 */ /* 0x001ea80000300a00 */
[----:B--2---:R0:W-:Y:S04]  /*80d00*/  STL.64 [R1+0x4000], R4 ;  /* 0x0040000401007387 */ /* 0x0041e80000100a00 */
[----:B0-----:R-:W2:Y:S04]  /*80d10*/  LDL.LU.64 R4, [R1+0x200] ;  /* 0x0002000001047983 */ /* 0x001ea80000300a00 */
[----:B--2---:R0:W-:Y:S04]  /*80d20*/  STL.64 [R1+0x4020], R4 ;  /* 0x0040200401007387 */ /* 0x0041e80000100a00 */
[----:B0-----:R-:W2:Y:S04]  /*80d30*/  LDL.LU R4, [R1+0x360] ;  /* 0x0003600001047983 */ /* 0x001ea80000300800 */
[----:B------:R-:W2:Y:S04]  /*80d40*/  LDL.LU R5, [R1+0x364] ;  /* 0x0003640001057983 */ /* 0x000ea80000300800 */
[----:B------:R-:W2:Y:S04]  /*80d50*/  LDL.LU R6, [R1+0x368] ;  /* 0x0003680001067983 */ /* 0x000ea80000300800 */
[----:B------:R-:W2:Y:S04]  /*80d60*/  LDL.LU R7, [R1+0x36c] ;  /* 0x00036c0001077983 */ /* 0x000ea80000300800 */
[----:B------:R0:W-:Y:S02]  /*80d70*/  STL.64 [R1+0x3fc0], R24 ;  /* 0x003fc01801007387 */ /* 0x0001e40000100a00 */
[----:B0-----:R-:W-:-:S02]  /*80d80*/  IMAD.MOV.U32 R24, RZ, RZ, R26 ;  /* 0x000000ffff187224 */ /* 0x001fc400078e001a */
[----:B------:R-:W-:-:S05]  /*80d90*/  IMAD.MOV.U32 R25, RZ, RZ, R22 ;  /* 0x000000ffff197224 */ /* 0x000fca00078e0016 */
[----:B------:R0:W-:Y:S04]  /*80da0*/  STL.64 [R1+0x3ff8], R24 ;  /* 0x003ff81801007387 */ /* 0x0001e80000100a00 */
[----:B0-----:R-:W3:Y:S04]  /*80db0*/  LDL.LU R24, [R1+0x480] ;  /* 0x0004800001187983 */ /* 0x001ee80000300800 */
[----:B------:R-:W3:Y:S04]  /*80dc0*/  LDL.LU R25, [R1+0x484] ;  /* 0x0004840001197983 */ /* 0x000ee80000300800 */
[----:B------:R-:W2:Y:S04]  /*80dd0*/  LDL.LU R26, [R1+0x488] ;  /* 0x00048800011a7983 */ /* 0x000ea80000300800 */
[----:B------:R-:W2:Y:S01]  /*80de0*/  LDL.LU R27, [R1+0x48c] ;  /* 0x00048c00011b7983 */ /* 0x000ea20000300800 */
[----:B----4-:R-:W-:Y:S03]  /*80df0*/  HMMA.16816.F32.BF16 R16, R12, R20, R16 ;  /* 0x000000140c10723c */ /* 0x010fe60000041810 */
[----:B--2---:R-:W-:Y:S04]  /*80e00*/  STL.64 [R1+0x4010], R26 ;  /* 0x0040101a01007387 */ /* 0x004fe80000100a00 */
[----:B---3--:R0:W-:Y:S04]  /*80e10*/  STL.64 [R1+0x4008], R24 ;  /* 0x0040081801007387 */ /* 0x0081e80000100a00 */
        /* <DEDUP_REMOVED lines=15> */
[----:B------:R0:W-:Y:S04]  /*80f10*/  STL.64 [R1+0x70], R16 ;  /* 0x0000701001007387 */ /* 0x0001e80000100a00 */
[----:B------:R1:W-:Y:S01]  /*80f20*/  STL.64 [R1+0x78], R18 ;  /* 0x0000781201007387 */ /* 0x0003e20000100a00 */
[----:B0-----:R-:W-:-:S03]  /*80f30*/  IMAD.MOV.U32 R16, RZ, RZ, R21 ;  /* 0x000000ffff107224 */ /* 0x001fc600078e0015 */
[----:B-1----:R-:W4:Y:S01]  /*80f40*/  LDL.LU R19, [R1+0x4030] ;  /* 0x0040300001137983 */ /* 0x002f220000300800 */
[----:B------:R-:W-:-:S03]  /*80f50*/  IMAD.MOV.U32 R18, RZ, RZ, R20 ;  /* 0x000000ffff127224 */ /* 0x000fc600078e0014 */
[----:B------:R-:W2:Y:S02]  /*80f60*/  LDL.LU.64 R20, [R1+0x4028] ;  /* 0x0040280001147983 */ /* 0x000ea40000300a00 */
[----:B--2---:R-:W-:-:S15]  /*80f70*/  HMMA.16816.F32.BF16 R4, R12, R20, R4 ;  /* 0x000000140c04723c */ /* 0x004fde0000041804 */
[----:B------:R-:W-:-:S08]  /*80f80*/  NOP ;  /* 0x0000000000007918 */ /* 0x000fd00000000000 */
[----:B------:R0:W-:Y:S04]  /*80f90*/  STL.64 [R1+0x60], R4 ;  /* 0x0000600401007387 */ /* 0x0001e80000100a00 */
[----:B------:R-:W-:Y:S04]  /*80fa0*/  STL.64 [R1+0x68], R6 ;  /* 0x0000680601007387 */ /* 0x000fe80000100a00 */
[----:B0-----:R-:W2:Y:S04]  /*80fb0*/  LDL.LU.64 R4, [R1+0x4020] ;  /* 0x0040200001047983 */ /* 0x001ea80000300a00 */
[----:B------:R-:W3:Y:S01]  /*80fc0*/  LDL.LU R23, [R1+0x4018] ;  /* 0x0040180001177983 */ /* 0x000ee20000300800 */
[----:B------:R-:W-:-:S02]  /*80fd0*/  IMAD.MOV.U32 R28, RZ, RZ, R20 ;  /* 0x000000ffff1c7224 */ /* 0x000fc400078e0014 */
[----:B------:R-:W-:Y:S02]  /*80fe0*/  IMAD.MOV.U32 R17, RZ, RZ, R21 ;  /* 0x000000ffff117224 */ /* 0x000fe400078e0015 */
[----:B---3--:R-:W0:Y:S01]  /*80ff0*/  LDSM.16.MT88.4 R20, [R23+UR5+0x43400] ;  /* 0x043400051714783b */ /* 0x008e220008004200 */
[C---:B--2---:R-:W-:Y:S06]  /*81000*/  HMMA.16816.F32.BF16 R24, R12.reuse, R4, R24 ;  /* 0x000000040c18723c */ /* 0x044fec0000041818 */
[----:B------:R-:W-:Y:S02]  /*81010*/  IMAD.MOV.U32 R2, RZ, RZ, R4 ;  /* 0x000000ffff027224 */ /* 0x000fe400078e0004 */
[----:B------:R-:W-:Y:S01]  /*81020*/  IMAD.MOV.U32 R29, RZ, RZ, R5 ;  /* 0x000000ffff1d7224 */ /* 0x000fe200078e0005 */
[----:B0-----:R-:W-:Y:S04]  /*81030*/  STL.64 [R1+0x3d18], R22 ;  /* 0x003d181601007387 */ /* 0x001fe80000100a00 */
[----:B------:R0:W-:Y:S04]  /*81040*/  STL.64 [R1+0x3d10], R20 ;  /* 0x003d101401007387 */ /* 0x0001e80000100a00 */
[----:B0-----:R-:W2:Y:S04]  /*81050*/  LDL.LU.64 R20, [R1+0x1e0] ;  /* 0x0001e00001147983 */ /* 0x001ea80000300a00 */
[----:B------:R-:W3:Y:S04]  /*81060*/  LDL.LU.64 R22, [R1+0x1e8] ;  /* 0x0001e80001167983 */ /* 0x000ee80000300a00 */
        /* <DEDUP_REMOVED lines=8> */
[----:B------:R0:W-:Y:S04]  /*810f0*/  STL.64 [R1+0x40], R24 ;  /* 0x0000401801007387 */ /* 0x0001e80000100a00 */
[----:B------:R-:W-:Y:S04]  /*81100*/  STL.64 [R1+0x48], R26 ;  /* 0x0000481a01007387 */ /* 0x000fe80000100a00 */
[----:B0-----:R-:W4:Y:S04]  /*81110*/  LDL.LU.64 R24, [R1+0x3ff8] ;  /* 0x003ff80001187983 */ /* 0x001f280000300a00 */
[----:B------:R-:W2:Y:S04]  /*81120*/  LDL.LU.64 R6, [R1+0x3ff0] ;  /* 0x003ff00001067983 */ /* 0x000ea80000300a00 */
[----:B------:R-:W2:Y:S02]  /*81130*/  LDL.LU.64 R4, [R1+0x3fe8] ;  /* 0x003fe80001047983 */ /* 0x000ea40000300a00 */
[----:B--2---:R-:W-:Y:S02]  /*81140*/  HMMA.16816.F32.BF16 R12, R12, R20, R4 ;  /* 0x000000140c0c723c */ /* 0x004fe40000041804 */
[----:B------:R-:W4:Y:S04]  /*81150*/  LDL.LU.64 R6, [R1+0x3fe0] ;  /* 0x003fe00001067983 */ /* 0x000f280000300a00 */
[----:B------:R-:W4:-:S15]  /*81160*/  LDL.LU.64 R4, [R1+0x3fd8] ;  /* 0x003fd80001047983 */ /* 0x000f1e0000300a00 */
[----:B------:R-:W-:-:S02]  /*81170*/  NOP ;  /* 0x0000000000007918 */ /* 0x000fc40000000000 */
[----:B------:R0:W-:Y:S04]  /*81180*/  STL.64 [R1+0x30], R12 ;  /* 0x0000300c01007387 */ /* 0x0001e80000100a00 */
[----:B------:R1:W-:Y:S04]  /*81190*/  STL.64 [R1+0x38], R14 ;  /* 0x0000380e01007387 */ /* 0x0003e80000100a00 */
[----:B0-----:R-:W2:Y:S04]  /*811a0*/  LDL.LU R12, [R1+0x2d0] ;  /* 0x0002d000010c7983 */ /* 0x001ea80000300800 */
[----:B------:R-:W2:Y:S04]  /*811b0*/  LDL.LU R13, [R1+0x2d4] ;  /* 0x0002d400010d7983 */ /* 0x000ea80000300800 */
[----:B-1----:R-:W2:Y:S04]  /*811c0*/  LDL.LU R14, [R1+0x2d8] ;  /* 0x0002d800010e7983 */ /* 0x002ea80000300800 */
[----:B------:R-:W2:Y:S04]  /*811d0*/  LDL.LU R15, [R1+0x2dc] ;  /* 0x0002dc00010f7983 */ /* 0x000ea80000300800 */
[----:B---3--:R-:W-:Y:S04]  /*811e0*/  STL.64 [R1+0x3e48], R22 ;  /* 0x003e481601007387 */ /* 0x008fe80000100a00 */
[----:B------:R0:W-:Y:S04]  /*811f0*/  STL.64 [R1+0x3e40], R20 ;  /* 0x003e401401007387 */ /* 0x0001e80000100a00 */
[----:B0-----:R-:W3:Y:S04]  /*81200*/  LDL.LU R20, [R1+0x2e0] ;  /* 0x0002e00001147983 */ /* 0x001ee80000300800 */
[----:B------:R-:W3:Y:S04]  /*81210*/  LDL.LU R21, [R1+0x2e4] ;  /* 0x0002e40001157983 */ /* 0x000ee80000300800 */
[----:B------:R-:W3:Y:S04]  /*81220*/  LDL.LU R22, [R1+0x2e8] ;  /* 0x0002e80001167983 */ /* 0x000ee80000300800 */
[----:B------:R-:W3:Y:S01]  /*81230*/  LDL.LU R23, [R1+0x2ec] ;  /* 0x0002ec0001177983 */ /* 0x000ee20000300800 */
[----:B----4-:R-:W-:Y:S03]  /*81240*/  HMMA.16816.F32.BF16 R24, R4, R24, R8 ;  /* 0x000000180418723c */ /* 0x010fe60000041808 */
[----:B------:R-:W4:Y:S04]  /*81250*/  LDL.LU.64 R10, [R1+0x3fd0] ;  /* 0x003fd000010a7983 */ /* 0x000f280000300a00 */
[----:B------:R-:W4:-:S15]  /*81260*/  LDL.LU.64 R8, [R1+0x3fc8] ;  /* 0x003fc80001087983 */ /* 0x000f1e0000300a00 */
[----:B------:R-:W-:-:S01]  /*81270*/  NOP ;  /* 0x0000000000007918 */ /* 0x000fc20000000000 */
        /* <DEDUP_REMOVED lines=11> */
[----:B------:R-:W2:-:S15]  /*81330*/  LDL.LU.64 R8, [R1+0x3fa0] ;  /* 0x003fa00001087983 */ /* 0x000e9e0000300a00 */
[----:B------:R-:W-:-:S06]  /*81340*/  NOP ;  /* 0x0000000000007918 */ /* 0x000fcc0000000000 */
[----:B------:R0:W-:Y:S04]  /*81350*/  STL.64 [R1], R24 ;  /* 0x0000001801007387 */ /* 0x0001e80000100a00 */
[----:B------:R3:W-:Y:S04]  /*81360*/  STL.64 [R1+0x8], R26 ;  /* 0x0000081a01007387 */ /* 0x0007e80000100a00 */
[----:B0-----:R-:W3:Y:S02]  /*81370*/  LDL.LU.64 R24, [R1+0x3f98] ;  /* 0x003f980001187983 */ /* 0x001ee40000300a00 */
[----:B---3--:R-:W-:-:S15]  /*81380*/  HMMA.16816.F32.BF16 R24, R4, R24, R20 ;  /* 0x000000180418723c */ /* 0x008fde0000041814 */
[----:B------:R-:W-:-:S08]  /*81390*/  NOP ;  /* 0x0000000000007918 */ /* 0x000fd00000000000 */
[----:B------:R0:W-:Y:S04]  /*813a0*/  STL.64 [R1+0x3cd8], R26 ;  /* 0x003cd81a01007387 */ /* 0x0001e80000100a00 */
[----:B------:R-:W-:Y:S04]  /*813b0*/  STL.64 [R1+0x3cd0], R24 ;  /* 0x003cd01801007387 */ /* 0x000fe80000100a00 */
[----:B0-----:R-:W3:Y:S04]  /*813c0*/  LDL.LU R26, [R1+0x118] ;  /* 0x00011800011a7983 */ /* 0x001ee80000300800 */
[----:B------:R-:W3:Y:S01]  /*813d0*/  LDL.LU R27, [R1+0x11c] ;  /* 0x00011c00011b7983 */ /* 0x000ee20000300800 */
[----:B--2---:R-:W-:Y:S03]  /*813e0*/  HMMA.16816.F32.BF16 R12, R4, R8, R12 ;  /* 0x00000008040c723c */ /* 0x004fe6000004180c */
[----:B---3--:R-:W-:-:S15]  /*813f0*/  STL.64 [R1+0x3e10], R26 ;  /* 0x003e101a01007387 */ /* 0x008fde0000100a00 */
[----:B------:R-:W-:-:S05]  /*81400*/  NOP ;  /* 0x0000000000007918 */ /* 0x000fca0000000000 */
[----:B------:R0:W-:Y:S04]  /*81410*/  STL.64 [R1+0x3cc8], R14 ;  /* 0x003cc80e01007387 */ /* 0x0001e80000100a00 */
[----:B------:R-:W-:Y:S04]  /*81420*/  STL.64 [R1+0x3cc0], R12 ;  /* 0x003cc00c01007387 */ /* 0x000fe80000100a00 */
[----:B0-----:R-:W2:Y:S04]  /*81430*/  LDL.LU R14, [R1+0x108] ;  /* 0x00010800010e7983 */ /* 0x001ea80000300800 */
[----:B------:R-:W2:Y:S04]  /*81440*/  LDL.LU R15, [R1+0x10c] ;  /* 0x00010c00010f7983 */ /* 0x000ea80000300800 */
[----:B------:R-:W3:Y:S04]  /*81450*/  LDL.LU R8, [R1+0x1a0] ;  /* 0x0001a00001087983 */ /* 0x000ee80000300800 */
[----:B------:R-:W3:Y:S04]  /*81460*/  LDL.LU R9, [R1+0x1a4] ;  /* 0x0001a40001097983 */ /* 0x000ee80000300800 */
[----:B------:R-:W4:Y:S04]  /*81470*/  LDL.LU R10, [R1+0x1a8] ;  /* 0x0001a800010a7983 */ /* 0x000f280000300800 */
[----:B------:R-:W4:Y:S01]  /*81480*/  LDL.LU R11, [R1+0x1ac] ;  /* 0x0001ac00010b7983 */ /* 0x000f220000300800 */
[----:B------:R-:W-:-:S02]  /*81490*/  IMAD.MOV.U32 R20, RZ, RZ, R0 ;  /* 0x000000ffff147224 */ /* 0x000fc400078e0000 */
[----:B------:R-:W-:Y:S01]  /*814a0*/  IMAD.MOV.U32 R21, RZ, RZ, R3 ;  /* 0x000000ffff157224 */ /* 0x000fe200078e0003 */
[----:B----4-:R-:W-:Y:S04]  /*814b0*/  STL.64 [R1+0x3e58], R10 ;  /* 0x003e580a01007387 */ /* 0x010fe80000100a00 */
[----:B---3--:R-:W-:Y:S04]  /*814c0*/  STL.64 [R1+0x3e50], R8 ;  /* 0x003e500801007387 */ /* 0x008fe80000100a00 */
[----:B------:R-:W3:Y:S04]  /*814d0*/  LDL.LU R0, [R1+0x3f90] ;  /* 0x003f900001007983 */ /* 0x000ee80000300800 */
[----:B------:R-:W4:Y:S04]  /*814e0*/  LDL.LU R3, [R1+0x3f8c] ;  /* 0x003f8c0001037983 */ /* 0x000f280000300800 */
[----:B------:R0:W-:Y:S02]  /*814f0*/  STL.64 [R1+0x3e60], R20 ;  /* 0x003e601401007387 */ /* 0x0001e40000100a00 */
[----:B0-----:R-:W-:-:S02]  /*81500*/  IMAD.MOV.U32 R20, RZ, RZ, R2 ;  /* 0x000000ffff147224 */ /* 0x001fc400078e0002 */
[----:B------:R-:W-:Y:S01]  /*81510*/  IMAD.MOV.U32 R21, RZ, RZ, R29 ;  /* 0x000000ffff157224 */ /* 0x000fe200078e001d */
[----:B------:R-:W2:Y:S04]  /*81520*/  LDL.LU R2, [R1+0x3f88] ;  /* 0x003f880001027983 */ /* 0x000ea80000300800 */
[----:B------:R-:W4:Y:S04]  /*81530*/  LDL.LU R29, [R1+0x3f84] ;  /* 0x003f8400011d7983 */ /* 0x000f280000300800 */
[----:B------:R0:W-:Y:S04]  /*81540*/  STL.64 [R1+0x3e78], R20 ;  /* 0x003e781401007387 */ /* 0x0001e80000100a00 */
[----:B------:R-:W3:Y:S04]  /*81550*/  LDL.LU R8, [R1+0x1c0] ;  /* 0x0001c00001087983 */ /* 0x000ee80000300800 */
[----:B------:R-:W3:Y:S04]  /*81560*/  LDL.LU R9, [R1+0x1c4] ;  /* 0x0001c40001097983 */ /* 0x000ee80000300800 */
[----:B------:R-:W2:Y:S04]  /*81570*/  LDL.LU R10, [R1+0x1c8] ;  /* 0x0001c800010a7983 */ /* 0x000ea80000300800 */
[----:B------:R-:W2:Y:S01]  /*81580*/  LDL.LU R11, [R1+0x1cc] ;  /* 0x0001cc00010b7983 */ /* 0x000ea20000300800 */
[----:B0-----:R-:W-:-:S02]  /*81590*/  IMAD.MOV.U32 R20, RZ, RZ, R28 ;  /* 0x000000ffff147224 */ /* 0x001fc400078e001c */
[----:B------:R-:W-:Y:S01]  /*815a0*/  IMAD.MOV.U32 R21, RZ, RZ, R17 ;  /* 0x000000ffff157224 */ /* 0x000fe200078e0011 */
[----:B------:R-:W4:Y:S04]  /*815b0*/  LDL.LU R28, [R1+0x3f80] ;  /* 0x003f8000011c7983 */ /* 0x000f280000300800 */
[----:B------:R-:W4:Y:S04]  /*815c0*/  LDL.LU R17, [R1+0x3f7c] ;  /* 0x003f7c0001117983 */ /* 0x000f280000300800 */
[----:B------:R-:W-:Y:S04]  /*815d0*/  STL.64 [R1+0x3e90], R20 ;  /* 0x003e901401007387 */ /* 0x000fe80000100a00 */
[----:B--2---:R-:W-:Y:S04]  /*815e0*/  STL.64 [R1+0x3e70], R10 ;  /* 0x003e700a01007387 */ /* 0x004fe80000100a00 */
[----:B---3--:R0:W-:Y:S04]  /*815f0*/  STL.64 [R1+0x3e68], R8 ;  /* 0x003e680801007387 */ /* 0x0081e80000100a00 */
        /* <DEDUP_REMOVED lines=27> */
[----:B----4-:R-:W-:Y:S01]  /*817b0*/  IMAD.MOV.U32 R21, RZ, RZ, R3 ;  /* 0x000000ffff157224 */ /* 0x010fe200078e0003 */
        /* <DEDUP_REMOVED lines=11> */
[----:B------:R-:W2:Y:S04]  /*81870*/  LDL.LU R28, [R1+0x3f60] ;  /* 0x003f6000011c7983 */ /* 0x000ea80000300800 */
[----:B------:R-:W2:Y:S01]  /*81880*/  LDL.LU R29, [R1+0x3f5c] ;  /* 0x003f5c00011d7983 */ /* 0x000ea20000300800 */
[----:B----4-:R-:W-:Y:S02]  /*81890*/  IMAD.MOV.U32 R24, RZ, RZ, R2 ;  /* 0x000000ffff187224 */ /* 0x010fe400078e0002 */
[----:B------:R-:W-:Y:S01]  /*818a0*/  IMAD.MOV.U32 R25, RZ, RZ, R19 ;  /* 0x000000ffff197224 */ /* 0x000fe200078e0013 */
[----:B------:R-:W4:Y:S04]  /*818b0*/  LDL.LU R2, [R1+0x3f58] ;  /* 0x003f580001027983 */ /* 0x000f280000300800 */
[----:B------:R-:W4:Y:S04]  /*818c0*/  LDL.LU R19, [R1+0x3f54] ;  /* 0x003f540001137983 */ /* 0x000f280000300800 */
[----:B------:R0:W-:Y:S02]  /*818d0*/  STL.64 [R1+0x3ef0], R20 ;  /* 0x003ef01401007387 */ /* 0x0001e40000100a00 */
[----:B0-----:R-:W-:-:S02]  /*818e0*/  IMAD.MOV.U32 R20, RZ, RZ, R18 ;  /* 0x000000ffff147224 */ /* 0x001fc400078e0012 */
        /* <DEDUP_REMOVED lines=15> */
[----:B--2---:R4:W-:Y:S02]  /*819e0*/  STL.64 [R1+0x3ee0], R8 ;  /* 0x003ee00801007387 */ /* 0x0049e40000100a00 */
[----:B----4-:R-:W-:-:S02]  /*819f0*/  IMAD.MOV.U32 R8, RZ, RZ, R17 ;  /* 0x000000ffff087224 */ /* 0x010fc400078e0011 */
[----:B------:R-:W-:Y:S01]  /*81a00*/  IMAD.MOV.U32 R9, RZ, RZ, R18 ;  /* 0x000000ffff097224 */ /* 0x000fe200078e0012 */
[----:B------:R-:W2:Y:S04]  /*81a10*/  LDL.LU R17, [R1+0x3f40] ;  /* 0x003f400001117983 */ /* 0x000ea80000300800 */
[----:B------:R-:W3:Y:S01]  /*81a20*/  LDL.LU R18, [R1+0x3f3c] ;  /* 0x003f3c0001127983 */ /* 0x000ee20000300800 */
[----:B------:R-:W-:-:S03]  /*81a30*/  IMAD.MOV.U32 R10, RZ, RZ, R19 ;  /* 0x000000ffff0a7224 */ /* 0x000fc600078e0013 */
[----:B------:R-:W4:Y:S04]  /*81a40*/  LDL.LU R19, [R1+0x3f38] ;  /* 0x003f380001137983 */ /* 0x000f280000300800 */
[----:B------:R-:W2:Y:S04]  /*81a50*/  LDL.LU R11, [R1+0x2bc] ;  /* 0x0002bc00010b7983 */ /* 0x000ea80000300800 */
[----:B--2---:R3:W-:Y:S04]  /*81a60*/  STL.64 [R1+0x3f00], R10 ;  /* 0x003f000a01007387 */ /* 0x0047e80000100a00 */
[----:B------:R0:W-:Y:S01]  /*81a70*/  STL.64 [R1+0x3ef8], R8 ;  /* 0x003ef80801007387 */ /* 0x0001e20000100a00 */
[----:B---3--:R-:W-:-:S02]  /*81a80*/  IMAD.MOV.U32 R10, RZ, RZ, R18 ;  /* 0x000000ffff0a7224 */ /* 0x008fc400078e0012 */
[----:B0-----:R-:W-:Y:S02]  /*81a90*/  IMAD.MOV.U32 R8, RZ, RZ, R16 ;  /* 0x000000ffff087224 */ /* 0x001fe400078e0010 */
[----:B----4-:R-:W-:Y:S01]  /*81aa0*/  IMAD.MOV.U32 R11, RZ, RZ, R19 ;  /* 0x000000ffff0b7224 */ /* 0x010fe200078e0013 */
[----:B------:R-:W2:Y:S01]  /*81ab0*/  LDL.LU R16, [R1+0x3f34] ;  /* 0x003f340001107983 */ /* 0x000ea20000300800 */
[----:B------:R-:W-:-:S03]  /*81ac0*/  IMAD.MOV.U32 R9, RZ, RZ, R17 ;  /* 0x000000ffff097224 */ /* 0x000fc600078e0011 */
        /* <DEDUP_REMOVED lines=9> */
[----:B------:R0:W-:Y:S04]  /*81b60*/  STL.64 [R1+0x3e08], R14 ;  /* 0x003e080e01007387 */ /* 0x0001e80000100a00 */
[----:B------:R-:W4:Y:S01]  /*81b70*/  LDL.LU.64 R26, [R1+0x128] ;  /* 0x00012800011a7983 */ /* 0x000f220000300a00 */
[----:B------:R-:W-:-:S03]  /*81b80*/  IMAD.MOV.U32 R13, RZ, RZ, R0 ;  /* 0x000000ffff0d7224 */ /* 0x000fc600078e0000 */
[----:B----4-:R1:W-:Y:S04]  /*81b90*/  STL.64 [R1+0x3e28], R26 ;  /* 0x003e281a01007387 */ /* 0x0103e80000100a00 */
[----:B------:R-:W4:Y:S01]  /*81ba0*/  LDL.LU R12, [R1+0x170] ;  /* 0x00017000010c7983 */ /* 0x000f220000300800 */
[C---:B--2---:R-:W-:Y:S06]  /*81bb0*/  HMMA.16816.F32.BF16 R16, R4.reuse, R24, R16 ;  /* 0x000000180410723c */ /* 0x044fec0000041810 */
[----:B---3--:R-:W-:Y:S01]  /*81bc0*/  HMMA.16816.F32.BF16 R20, R4, R20, R8 ;  /* 0x000000140414723c */ /* 0x008fe20000041808 */
[----:B0-----:R-:W-:-:S02]  /*81bd0*/  IMAD.MOV.U32 R14, RZ, RZ, R2 ;  /* 0x000000ffff0e7224 */ /* 0x001fc400078e0002 */
[----:B------:R-:W-:Y:S01]  /*81be0*/  IMAD.MOV.U32 R15, RZ, RZ, R29 ;  /* 0x000000ffff0f7224 */ /* 0x000fe200078e001d */
[----:B------:R-:W2:Y:S04]  /*81bf0*/  LDL.LU R0, [R1+0x3f24] ;  /* 0x003f240001007983 */ /* 0x000ea80000300800 */
[----:B------:R-:W3:Y:S04]  /*81c00*/  LDL.LU R2, [R1+0x3f20] ;  /* 0x003f200001027983 */ /* 0x000ee80000300800 */
[----:B-1----:R-:W2:Y:S04]  /*81c10*/  LDL.LU.64 R26, [R1+0x138] ;  /* 0x00013800011a7983 */ /* 0x002ea80000300a00 */
[----:B------:R-:W-:Y:S04]  /*81c20*/  STL.64 [R1+0x3e20], R14 ;  /* 0x003e200e01007387 */ /* 0x000fe80000100a00 */
[----:B----4-:R0:W-:Y:S04]  /*81c30*/  STL.64 [R1+0x3e18], R12 ;  /* 0x003e180c01007387 */ /* 0x0101e80000100a00 */
[----:B0-----:R-:W4:Y:S04]  /*81c40*/  LDL.LU R12, [R1+0x180] ;  /* 0x00018000010c7983 */ /* 0x001f280000300800 */
[----:B------:R-:W4:Y:S04]  /*81c50*/  LDL.LU R13, [R1+0x184] ;  /* 0x00018400010d7983 */ /* 0x000f280000300800 */
[----:B------:R-:W4:Y:S04]  /*81c60*/  LDL.LU R14, [R1+0x188] ;  /* 0x00018800010e7983 */ /* 0x000f280000300800 */
[----:B------:R-:W4:Y:S04]  /*81c70*/  LDL.LU R15, [R1+0x18c] ;  /* 0x00018c00010f7983 */ /* 0x000f280000300800 */
[----:B------:R-:W-:Y:S04]  /*81c80*/  STL.64 [R1+0x3cb8], R18 ;  /* 0x003cb81201007387 */ /* 0x000fe80000100a00 */
[----:B------:R-:W-:Y:S04]  /*81c90*/  STL.64 [R1+0x3cb0], R16 ;  /* 0x003cb01001007387 */ /* 0x000fe80000100a00 */
[----:B------:R-:W4:Y:S04]  /*81ca0*/  LDL.LU.64 R10, [R1+0x3f18] ;  /* 0x003f1800010a7983 */ /* 0x000f280000300a00 */
[----:B------:R-:W4:Y:S04]  /*81cb0*/  LDL.LU.64 R8, [R1+0x3f10] ;  /* 0x003f100001087983 */ /* 0x000f280000300a00 */
[----:B------:R0:W-:Y:S04]  /*81cc0*/  STL.64 [R1+0x1b0], R20 ;  /* 0x0001b01401007387 */ /* 0x0001e80000100a00 */
[----:B0-----:R-:W4:Y:S01]  /*81cd0*/  LDL.LU.64 R20, [R1+0x3f08] ;  /* 0x003f080001147983 */ /* 0x001f220000300a00 */
[----:B---3--:R-:W-:-:S02]  /*81ce0*/  IMAD.MOV.U32 R18, RZ, RZ, R2 ;  /* 0x000000ffff127224 */ /* 0x008fc400078e0002 */
[----:B--2---:R-:W-:Y:S02]  /*81cf0*/  IMAD.MOV.U32 R19, RZ, RZ, R0 ;  /* 0x000000ffff137224 */ /* 0x004fe400078e0000 */
[----:B------:R-:W-:Y:S02]  /*81d00*/  IMAD.MOV.U32 R2, RZ, RZ, R22 ;  /* 0x000000ffff027224 */ /* 0x000fe400078e0016 */
[----:B------:R-:W-:Y:S02]  /*81d10*/  IMAD.MOV.U32 R0, RZ, RZ, R23 ;  /* 0x000000ffff007224 */ /* 0x000fe400078e0017 */
[----:B----4-:R-:W-:Y:S01]  /*81d20*/  HMMA.16816.F32.BF16 R20, R4, R20, R8 ;  /* 0x000000140414723c */ /* 0x010fe20000041808 */
[----:B------:R-:W2:Y:S04]  /*81d30*/  LDL.LU.64 R10, [R1+0x3f00] ;  /* 0x003f0000010a7983 */ /* 0x000ea80000300a00 */
[----:B------:R-:W2:-:S15]  /*81d40*/  LDL.LU.64 R8, [R1+0x3ef8] ;  /* 0x003ef80001087983 */ /* 0x000e9e0000300a00 */
[----:B------:R-:W-:-:S03]  /*81d50*/  NOP ;  /* 0x0000000000007918 */ /* 0x000fc60000000000 */
[----:B------:R0:W-:Y:S04]  /*81d60*/  STL [R1+0x2c4], R21 ;  /* 0x0002c41501007387 */ /* 0x0001e80000100800 */
[----:B------:R2:W-:Y:S01]  /*81d70*/  STL.64 [R1+0x2c8], R22 ;  /* 0x0002c81601007387 */ /* 0x0005e20000100a00 */
[----:B------:R-:W-:-:S03]  /*81d80*/  IMAD.MOV.U32 R29, RZ, RZ, R20 ;  /* 0x000000ffff1d7224 */ /* 0x000fc600078e0014 */
        /* <DEDUP_REMOVED lines=61> */
[----:B---3--:R0:W-:Y:S04]  /*82160*/  STL.64 [R1+0x3d30], R22 ;  /* 0x003d301601007387 */ /* 0x0081e80000100a00 */
[----:B0-----:R-:W3:Y:S01]  /*82170*/  LDL.LU.64 R22, [R1+0xe8] ;  /* 0x0000e80001167983 */ /* 0x001ee20000300a00 */
[----:B--2---:R-:W-:Y:S03]  /*82180*/  HMMA.16816.F32.BF16 R4, R8, R26, R4 ;  /* 0x0000001a0804723c */ /* 0x004fe60000041804 */
[----:B---3--:R0:W-:Y:S04]  /*82190*/  STL.64 [R1+0x3e00], R22 ;  /* 0x003e001601007387 */ /* 0x0081e80000100a00 */
[----:B------:R-:W2:Y:S04]  /*821a0*/  LDL.LU R20, [R1+0x160] ;  /* 0x0001600001147983 */ /* 0x000ea80000300800 */
[----:B------:R-:W2:Y:S04]  /*821b0*/  LDL.LU R21, [R1+0x164] ;  /* 0x0001640001157983 */ /* 0x000ea80000300800 */
[----:B0-----:R-:W2:Y:S04]  /*821c0*/  LDL.LU R22, [R1+0x168] ;  /* 0x0001680001167983 */ /* 0x001ea80000300800 */
[----:B------:R-:W2:Y:S04]  /*821d0*/  LDL.LU R23, [R1+0x16c] ;  /* 0x00016c0001177983 */ /* 0x000ea80000300800 */
[----:B------:R0:W-:Y:S04]  /*821e0*/  STL.64 [R1+0x250], R4 ;  /* 0x0002500401007387 */ /* 0x0001e80000100a00 */
[----:B------:R-:W-:Y:S01]  /*821f0*/  STL.64 [R1+0x258], R6 ;  /* 0x0002580601007387 */ /* 0x000fe20000100a00 */
[----:B0-----:R-:W-:-:S02]  /*82200*/  IMAD.MOV.U32 R5, RZ, RZ, R26 ;  /* 0x000000ffff057224 */ /* 0x001fc400078e001a */
        /* <DEDUP_REMOVED lines=9> */
[----:B------:R-:W3:Y:S02]  /*822a0*/  LDL.LU.64 R26, [R1+0x3e10] ;  /* 0x003e1000011a7983 */ /* 0x000ee40000300a00 */
[----:B---3--:R-:W-:-:S15]  /*822b0*/  HMMA.16816.F32.BF16 R12, R8, R26, R12 ;  /* 0x0000001a080c723c */ /* 0x008fde000004180c */
[----:B------:R-:W-:-:S08]  /*822c0*/  NOP ;  /* 0x0000000000007918 */ /* 0x000fd00000000000 */
[----:B------:R-:W-:Y:S04]  /*822d0*/  STL.64 [R1+0x2a0], R12 ;  /* 0x0002a00c01007387 */ /* 0x000fe80000100a00 */
[----:B------:R0:W-:Y:S04]  /*822e0*/  STL.64 [R1+0x2a8], R14 ;  /* 0x0002a80e01007387 */ /* 0x0001e80000100a00 */
[----:B0-----:R-:W2:Y:S04]  /*822f0*/  LDL.LU.64 R14, [R1+0x3e08] ;  /* 0x003e0800010e7983 */ /* 0x001ea80000300a00 */
[----:B------:R0:W-:Y:S04]  /*82300*/  STL.64 [R1+0x3ce8], R26 ;  /* 0x003ce81a01007387 */ /* 0x0001e80000100a00 */
[----:B------:R-:W3:Y:S04]  /*82310*/  LDL.LU R24, [R1+0xd0] ;  /* 0x0000d00001187983 */ /* 0x000ee80000300800 */
[----:B------:R-:W3:Y:S04]  /*82320*/  LDL.LU R25, [R1+0xd4] ;  /* 0x0000d40001197983 */ /* 0x000ee80000300800 */
[----:B0-----:R-:W3:Y:S04]  /*82330*/  LDL.LU R26, [R1+0xd8] ;  /* 0x0000d800011a7983 */ /* 0x001ee80000300800 */
[----:B------:R-:W3:Y:S01]  /*82340*/  LDL.LU R27, [R1+0xdc] ;  /* 0x0000dc00011b7983 */ /* 0x000ee20000300800 */
[----:B--2---:R-:W-:-:S15]  /*82350*/  HMMA.16816.F32.BF16 R20, R8, R14, R20 ;  /* 0x0000000e0814723c */ /* 0x004fde0000041814 */
[----:B------:R-:W-:-:S08]  /*82360*/  NOP ;  /* 0x0000000000007918 */ /* 0x000fd00000000000 */
[----:B------:R-:W-:Y:S04]  /*82370*/  STL.64 [R1+0x290], R20 ;  /* 0x0002901401007387 */ /* 0x000fe80000100a00 */
[----:B------:R0:W-:Y:S04]  /*82380*/  STL.64 [R1+0x298], R22 ;  /* 0x0002981601007387 */ /* 0x0001e80000100a00 */
[----:B0-----:R-:W2:Y:S04]  /*82390*/  LDL.LU.64 R22, [R1+0x3e00] ;  /* 0x003e000001167983 */ /* 0x001ea80000300a00 */
[----:B------:R0:W-:Y:S04]  /*823a0*/  STL.64 [R1+0x3ce0], R14 ;  /* 0x003ce00e01007387 */ /* 0x0001e80000100a00 */
[----:B------:R-:W4:Y:S04]  /*823b0*/  LDL.LU R12, [R1+0x150] ;  /* 0x00015000010c7983 */ /* 0x000f280000300800 */
[----:B------:R-:W4:Y:S01]  /*823c0*/  LDL.LU R13, [R1+0x154] ;  /* 0x00015400010d7983 */ /* 0x000f220000300800 */
[----:B0-----:R-:W-:-:S02]  /*823d0*/  IMAD.MOV.U32 R14, RZ, RZ, R28 ;  /* 0x000000ffff0e7224 */ /* 0x001fc400078e001c */
[----:B------:R-:W-:Y:S01]  /*823e0*/  IMAD.MOV.U32 R15, RZ, RZ, R3 ;  /* 0x000000ffff0f7224 */ /* 0x000fe200078e0003 */
[----:B------:R-:W-:Y:S06]  /*823f0*/  STL.64 [R1+0x3cf0], R18 ;  /* 0x003cf01201007387 */ /* 0x000fec0000100a00 */
[----:B----4-:R-:W-:Y:S01]  /*82400*/  HMMA.16816.F32.BF16 R12, R8, R18, R12 ;  /* 0x00000012080c723c */ /* 0x010fe2000004180c */
[----:B--2---:R-:W-:Y:S02]  /*82410*/  IMAD.MOV.U32 R7, RZ, RZ, R22 ;  /* 0x000000ffff077224 */ /* 0x004fe400078e0016 */
[----:B------:R-:W-:-:S15]  /*82420*/  IMAD.MOV.U32 R6, RZ, RZ, R23 ;  /* 0x000000ffff067224 */ /* 0x000fde00078e0017 */
[----:B------:R-:W-:-:S05]  /*82430*/  NOP ;  /* 0x0000000000007918 */ /* 0x000fca0000000000 */
[----:B------:R-:W-:Y:S04]  /*82440*/  STL.64 [R1+0x280], R12 ;  /* 0x0002800c01007387 */ /* 0x000fe80000100a00 */
[----:B------:R3:W-:Y:S02]  /*82450*/  STL.64 [R1+0x288], R14 ;  /* 0x0002880e01007387 */ /* 0x0007e40000100a00 */
[----:B---3--:R-:W-:-:S15]  /*82460*/  HMMA.16816.F32.BF16 R12, R8, R22, R24 ;  /* 0x00000016080c723c */ /* 0x008fde0000041818 */
[----:B------:R-:W-:-:S08]  /*82470*/  NOP ;  /* 0x0000000000007918 */ /* 0x000fd00000000000 */
[----:B------:R0:W-:Y:S04]  /*82480*/  STL.64 [R1+0x370], R12 ;  /* 0x0003700c01007387 */ /* 0x0001e80000100a00 */
[----:B------:R-:W-:Y:S01]  /*82490*/  STL.64 [R1+0x3df8], R6 ;  /* 0x003df80601007387 */ /* 0x000fe20000100a00 */
[----:B------:R-:W-:Y:S02]  /*824a0*/  IMAD.MOV.U32 R28, RZ, RZ, R14 ;  /* 0x000000ffff1c7224 */ /* 0x000fe400078e000e */
[----:B------:R-:W-:Y:S01]  /*824b0*/  IMAD.MOV.U32 R3, RZ, RZ, R15 ;  /* 0x000000ffff037224 */ /* 0x000fe200078e000f */
[----:B0-----:R-:W2:Y:S04]  /*824c0*/  LDL.LU R12, [R1] ;  /* 0x00000000010c7983 */ /* 0x001ea80000300800 */
[----:B------:R-:W2:Y:S04]  /*824d0*/  LDL.LU R13, [R1+0x4] ;  /* 0x00000400010d7983 */ /* 0x000ea80000300800 */
[----:B------:R-:W3:Y:S04]  /*824e0*/  LDL.LU R14, [R1+0x8] ;  /* 0x00000800010e7983 */ /* 0x000ee80000300800 */
[----:B------:R-:W3:Y:S01]  /*824f0*/  LDL.LU R15, [R1+0xc] ;  /* 0x00000c00010f7983 */ /* 0x000ee20000300800 */
[----:B------:R-:W-:-:S02]  /*82500*/  IMAD.MOV.U32 R26, RZ, RZ, R17 ;  /* 0x000000ffff1a7224 */ /* 0x000fc400078e0011 */
[----:B------:R-:W-:Y:S01]  /*82510*/  IMAD.MOV.U32 R27, RZ, RZ, R16 ;  /* 0x000000ffff1b7224 */ /* 0x000fe200078e0010 */
[----:B---3--:R0:W-:Y:S04]  /*82520*/  STL.64 [R1+0x3d00], R14 ;  /* 0x003d000e01007387 */ /* 0x0081e80000100a00 */
[----:B--2---:R-:W-:Y:S04]  /*82530*/  STL.64 [R1+0x3cf8], R12 ;  /* 0x003cf80c01007387 */ /* 0x004fe80000100a00 */
[----:B------:R1:W-:Y:S01]  /*82540*/  STL.64 [R1+0x3d08], R26 ;  /* 0x003d081a01007387 */ /* 0x0003e20000100a00 */
[----:B0-----:R-:W-:-:S02]  /*82550*/  IMAD.MOV.U32 R14, RZ, RZ, R5 ;  /* 0x000000ffff0e7224 */ /* 0x001fc400078e0005 */
[----:B------:R-:W-:-:S05]  /*82560*/  IMAD.MOV.U32 R15, RZ, RZ, R4 ;  /* 0x000000ffff0f7224 */ /* 0x000fca00078e0004 */
[----:B------:R-:W-:Y:S04]  /*82570*/  STL.64 [R1+0x3de0], R14 ;  /* 0x003de00e01007387 */ /* 0x000fe80000100a00 */
[----:B------:R-:W2:Y:S04]  /*82580*/  LDL.LU R24, [R1+0x20] ;  /* 0x0000200001187983 */ /* 0x000ea80000300800 */
[----:B------:R-:W2:Y:S04]  /*82590*/  LDL.LU R25, [R1+0x24] ;  /* 0x0000240001197983 */ /* 0x000ea80000300800 */
[----:B-1----:R-:W3:Y:S04]  /*825a0*/  LDL.LU R26, [R1+0x28] ;  /* 0x00002800011a7983 */ /* 0x002ee80000300800 */
        /* <DEDUP_REMOVED lines=51> */
[----:B---3--:R0:W-:Y:S04]  /*828e0*/  STL.64 [R1+0x3df0], R14 ;  /* 0x003df00e01007387 */ /* 0x0081e80000100a00 */
[----:B--2---:R-:W-:Y:S04]  /*828f0*/  STL.64 [R1+0x3de8], R12 ;  /* 0x003de80c01007387 */ /* 0x004fe80000100a00 */
[----:B0-----:R-:W2:Y:S04]  /*82900*/  LDL.LU.64 R14, [R1+0x148] ;  /* 0x00014800010e7983 */ /* 0x001ea80000300a00 */
[----:B----4-:R0:W-:Y:S04]  /*82910*/  STL.64 [R1+0x3dd8], R22 ;  /* 0x003dd81601007387 */ /* 0x0101e80000100a00 */
[----:B0-----:R-:W3:Y:S04]  /*82920*/  LDL.LU.64 R22, [R1+0x1d8] ;  /* 0x0001d80001167983 */ /* 0x001ee80000300a00 */
[----:B------:R-:W-:Y:S04]  /*82930*/  STL.64 [R1+0x3d88], R26 ;  /* 0x003d881a01007387 */ /* 0x000fe80000100a00 */
[----:B------:R0:W-:Y:S04]  /*82940*/  STL.64 [R1+0x3d80], R24 ;  /* 0x003d801801007387 */ /* 0x0001e80000100a00 */
[----:B0-----:R-:W4:Y:S04]  /*82950*/  LDL.LU R24, [R1+0x70] ;  /* 0x0000700001187983 */ /* 0x001f280000300800 */
[----:B------:R-:W4:Y:S04]  /*82960*/  LDL.LU R25, [R1+0x74] ;  /* 0x0000740001197983 */ /* 0x000f280000300800 */
[----:B------:R-:W2:Y:S04]  /*82970*/  LDL.LU R26, [R1+0x78] ;  /* 0x00007800011a7983 */ /* 0x000ea80000300800 */
[----:B------:R-:W2:Y:S04]  /*82980*/  LDL.LU R27, [R1+0x7c] ;  /* 0x00007c00011b7983 */ /* 0x000ea80000300800 */
[----:B--2---:R-:W-:Y:S04]  /*82990*/  STL.64 [R1+0x3da0], R26 ;  /* 0x003da01a01007387 */ /* 0x004fe80000100a00 */
[----:B----4-:R0:W-:Y:S04]  /*829a0*/  STL.64 [R1+0x3d98], R24 ;  /* 0x003d981801007387 */ /* 0x0101e80000100a00 */
[----:B0-----:R-:W2:Y:S04]  /*829b0*/  LDL.LU R24, [R1+0x80] ;  /* 0x0000800001187983 */ /* 0x001ea80000300800 */
[----:B------:R-:W2:Y:S04]  /*829c0*/  LDL.LU R25, [R1+0x84] ;  /* 0x0000840001197983 */ /* 0x000ea80000300800 */
[----:B------:R-:W4:Y:S04]  /*829d0*/  LDL.LU R26, [R1+0x88] ;  /* 0x00008800011a7983 */ /* 0x000f280000300800 */
[----:B------:R-:W4:Y:S01]  /*829e0*/  LDL.LU R27, [R1+0x8c] ;  /* 0x00008c00011b7983 */ /* 0x000f220000300800 */
[----:B------:R-:W-:Y:S03]  /*829f0*/  HMMA.16816.F32.BF16 R4, R8, R14, R4 ;  /* 0x0000000e0804723c */ /* 0x000fe60000041804 */
        /* <DEDUP_REMOVED lines=19> */
[----:B------:R1:W-:Y:S01]  /*82b30*/  STL.64 [R1+0x368], R6 ;  /* 0x0003680601007387 */ /* 0x0003e20000100a00 */
[----:B0-----:R-:W-:-:S03]  /*82b40*/  IMAD.MOV.U32 R5, RZ, RZ, R14 ;  /* 0x000000ffff057224 */ /* 0x001fc600078e000e */
[----:B-1----:R-:W4:Y:S01]  /*82b50*/  LDL.LU.64 R6, [R1+0x3df8] ;  /* 0x003df80001067983 */ /* 0x002f220000300a00 */
[----:B------:R-:W-:-:S03]  /*82b60*/  IMAD.MOV.U32 R4, RZ, RZ, R15 ;  /* 0x000000ffff047224 */ /* 0x000fc600078e000f */
[----:B------:R-:W3:Y:S04]  /*82b70*/  LDL.LU.64 R14, [R1+0x3df0] ;  /* 0x003df000010e7983 */ /* 0x000ee80000300a00 */
[----:B------:R-:W3:Y:S02]  /*82b80*/  LDL.LU.64 R12, [R1+0x3de8] ;  /* 0x003de800010c7983 */ /* 0x000ee40000300a00 */
        /* <DEDUP_REMOVED lines=8> */
[----:B--2---:R-:W-:Y:S02]  /*82c10*/  HMMA.16816.F32.BF16 R20, R8, R22, R24 ;  /* 0x000000160814723c */ /* 0x004fe40000041818 */
[----:B------:R-:W2:Y:S04]  /*82c20*/  LDL.LU.64 R26, [R1+0x3dd0] ;  /* 0x003dd000011a7983 */ /* 0x000ea80000300a00 */
[----:B------:R-:W2:-:S15]  /*82c30*/  LDL.LU.64 R24, [R1+0x3dc8] ;  /* 0x003dc80001187983 */ /* 0x000e9e0000300a00 */
[----:B------:R-:W-:-:S02]  /*82c40*/  NOP ;  /* 0x0000000000007918 */ /* 0x000fc40000000000 */
[----:B------:R-:W-:Y:S04]  /*82c50*/  STL.64 [R1+0x340], R20 ;  /* 0x0003401401007387 */ /* 0x000fe80000100a00 */
[----:B------:R0:W-:Y:S04]  /*82c60*/  STL.64 [R1+0x348], R22 ;  /* 0x0003481601007387 */ /* 0x0001e80000100a00 */
        /* <DEDUP_REMOVED lines=51> */
[----:B------:R-:W3:Y:S01]  /*82fa0*/  LDL.LU.64 R24, [R1+0x3d20] ;  /* 0x003d200001187983 */ /* 0x000ee20000300a00 */
[----:B------:R-:W-:-:S02]  /*82fb0*/  IMAD.MOV.U32 R3, RZ, RZ, R22 ;  /* 0x000000ffff037224 */ /* 0x000fc400078e0016 */
[----:B------:R-:W-:-:S14]  /*82fc0*/  IMAD.MOV.U32 R28, RZ, RZ, R23 ;  /* 0x000000ffff1c7224 */ /* 0x000fdc00078e0017 */
[----:B------:R-:W-:Y:S04]  /*82fd0*/  STL.64 [R1+0x2f0], R8 ;  /* 0x0002f00801007387 */ /* 0x000fe80000100a00 */
[----:B------:R0:W-:Y:S04]  /*82fe0*/  STL.64 [R1+0x2f8], R10 ;  /* 0x0002f80a01007387 */ /* 0x0001e80000100a00 */
[----:B------:R-:W3:Y:S04]  /*82ff0*/  LDL.LU.64 R22, [R1+0x3d18] ;  /* 0x003d180001167983 */ /* 0x000ee80000300a00 */
[----:B------:R-:W3:Y:S01]  /*83000*/  LDL.LU.64 R20, [R1+0x3d10] ;  /* 0x003d100001147983 */ /* 0x000ee20000300a00 */
[----:B0-----:R-:W-:-:S02]  /*83010*/  IMAD.MOV.U32 R10, RZ, RZ, R13 ;  /* 0x000000ffff0a7224 */ /* 0x001fc400078e000d */
[----:B------:R-:W-:-:S05]  /*83020*/  IMAD.MOV.U32 R11, RZ, RZ, R12 ;  /* 0x000000ffff0b7224 */ /* 0x000fca00078e000c */
[----:B------:R-:W-:Y:S01]  /*83030*/  STL.64 [R1+0x3ca0], R10 ;  /* 0x003ca00a01007387 */ /* 0x000fe20000100a00 */
[----:B---3--:R-:W-:Y:S03]  /*83040*/  HMMA.16816.F32.BF16 R12, R20, R14, R24 ;  /* 0x0000000e140c723c */ /* 0x008fe60000041818 */
[----:B------:R-:W4:-:S15]  /*83050*/  LDL.LU.64 R26, [R1+0x3d08] ;  /* 0x003d0800011a7983 */ /* 0x000f1e0000300a00 */
[----:B------:R-:W-:-:S05]  /*83060*/  NOP ;  /* 0x0000000000007918 */ /* 0x000fca0000000000 */
[----:B------:R-:W-:Y:S04]  /*83070*/  STL.64 [R1+0x2e0], R12 ;  /* 0x0002e00c01007387 */ /* 0x000fe80000100a00 */
[----:B------:R0:W-:Y:S04]  /*83080*/  STL.64 [R1+0x2e8], R14 ;  /* 0x0002e80e01007387 */ /* 0x0001e80000100a00 */
[----:B0-----:R-:W2:Y:S04]  /*83090*/  LDL.LU.64 R14, [R1+0x3d00] ;  /* 0x003d0000010e7983 */ /* 0x001ea80000300a00 */
[----:B------:R-:W2:Y:S01]  /*830a0*/  LDL.LU.64 R12, [R1+0x3cf8] ;  /* 0x003cf800010c7983 */ /* 0x000ea20000300a00 */
[----:B----4-:R-:W-:Y:S03]  /*830b0*/  HMMA.16816.F32.BF16 R24, R20, R26, R16 ;  /* 0x0000001a1418723c */ /* 0x010fe60000041810 */
[----:B------:R-:W3:-:S15]  /*830c0*/  LDL.LU.64 R18, [R1+0x3cf0] ;  /* 0x003cf00001127983 */ /* 0x000ede0000300a00 */
[----:B------:R-:W-:-:S05]  /*830d0*/  NOP ;  /* 0x0000000000007918 */ /* 0x000fca0000000000 */
        /* <DEDUP_REMOVED lines=11> */
[----:B------:R-:W3:Y:S04]  /*83190*/  LDL.LU.64 R14, [R1+0x3cc8] ;  /* 0x003cc800010e7983 */ /* 0x000ee80000300a00 */
[----:B------:R-:W3:-:S15]  /*831a0*/  LDL.LU.64 R12, [R1+0x3cc0] ;  /* 0x003cc000010c7983 */ /* 0x000ede0000300a00 */
[----:B------:R-:W-:-:S02]  /*831b0*/  NOP ;  /* 0x0000000000007918 */ /* 0x000fc40000000000 */
[----:B------:R-:W-:Y:S04]  /*831c0*/  STL.64 [R1+0x180], R24 ;  /* 0x0001801801007387 */ /* 0x000fe80000100a00 */
[----:B------:R0:W-:Y:S04]  /*831d0*/  STL.64 [R1+0x188], R26 ;  /* 0x0001881a01007387 */ /* 0x0001e80000100a00 */
[----:B0-----:R-:W2:Y:S04]  /*831e0*/  LDL R26, [R1+0x31b4] ;  /* 0x0031b400011a7983 */ /* 0x001ea80000100800 */
[----:B------:R-:W4:Y:S01]  /*831f0*/  LDL R27, [R1+0x4c4] ;  /* 0x0004c400011b7983 */ /* 0x000f220000100800 */
[----:B---3--:R-:W-:Y:S03]  /*83200*/  HMMA.16816.F32.BF16 R12, R20, R18, R12 ;  /* 0x00000012140c723c */ /* 0x008fe6000004180c */
[----:B------:R-:W3:Y:S04]  /*83210*/  LDL.LU.64 R18, [R1+0x3cb8] ;  /* 0x003cb80001127983 */ /* 0x000ee80000300a00 */
[----:B------:R-:W3:-:S15]  /*83220*/  LDL.LU.64 R16, [R1+0x3cb0] ;  /* 0x003cb00001107983 */ /* 0x000ede0000300a00 */
[----:B------:R-:W-:-:S01]  /*83230*/  NOP ;  /* 0x0000000000007918 */ /* 0x000fc20000000000 */
[----:B------:R0:W-:Y:S04]  /*83240*/  STL.64 [R1+0x170], R12 ;  /* 0x0001700c01007387 */ /* 0x0001e80000100a00 */
[----:B------:R1:W-:Y:S01]  /*83250*/  STL.64 [R1+0x178], R14 ;  /* 0x0001780e01007387 */ /* 0x0003e20000100a00 */
[----:B0-----:R-:W-:-:S03]  /*83260*/  IMAD.MOV.U32 R12, RZ, RZ, R29 ;  /* 0x000000ffff0c7224 */ /* 0x001fc600078e001d */
[----:B------:R-:W2:Y:S01]  /*83270*/  LDL.LU R29, [R1+0x3ca8] ;  /* 0x003ca800011d7983 */ /* 0x000ea20000300800 */
[----:B------:R-:W-:Y:S02]  /*83280*/  IMAD.MOV.U32 R10, RZ, RZ, R7 ;  /* 0x000000ffff0a7224 */ /* 0x000fe400078e0007 */
[----:B------:R-:W-:Y:S01]  /*83290*/  IMAD.MOV.U32 R11, RZ, RZ, R6 ;  /* 0x000000ffff0b7224 */ /* 0x000fe200078e0006 */
[----:B------:R-:W4:Y:S04]  /*832a0*/  LDL.LU R13, [R1+0x2c4] ;  /* 0x0002c400010d7983 */ /* 0x000f280000300800 */
[----:B-1----:R-:W4:Y:S04]  /*832b0*/  LDL.LU R14, [R1+0x2c8] ;  /* 0x0002c800010e7983 */ /* 0x002f280000300800 */
[----:B------:R-:W4:Y:S01]  /*832c0*/  LDL.LU R15, [R1+0x2cc] ;  /* 0x0002cc00010f7983 */ /* 0x000f220000300800 */
[----:B---3--:R-:W-:Y:S07]  /*832d0*/  HMMA.16816.F32.BF16 R8, R20, R10, R16 ;  /* 0x0000000a1408723c */ /* 0x008fee0000041810 */
[----:B------:R-:W-:-:S02]  /*832e0*/  IMAD.MOV.U32 R18, RZ, RZ, R5 ;  /* 0x000000ffff127224 */ /* 0x000fc400078e0005 */
[----:B------:R-:W-:Y:S02]  /*832f0*/  IMAD.MOV.U32 R19, RZ, RZ, R4 ;  /* 0x000000ffff137224 */ /* 0x000fe400078e0004 */
[----:B--2---:R-:W0:-:S12]  /*83300*/  LDSM.16.MT88.4 R4, [R29+UR5+0x43800] ;  /* 0x043800051d04783b */ /* 0x004e180008004200 */
[----:B------:R-:W-:Y:S04]  /*83310*/  STL.64 [R1+0x160], R8 ;  /* 0x0001600801007387 */ /* 0x000fe80000100a00 */
[----:B------:R-:W-:Y:S04]  /*83320*/  STL.64 [R1+0x168], R10 ;  /* 0x0001680a01007387 */ /* 0x000fe80000100a00 */
[----:B------:R-:W1:Y:S04]  /*83330*/  LDSM.16.M88.4 R8, [R26+UR5+0x180] ;  /* 0x000180051a08783b */ /* 0x000e680008000200 */
[----:B0-----:R-:W-:Y:S04]  /*83340*/  STL.64 [R1+0x3c00], R6 ;  /* 0x003c000601007387 */ /* 0x001fe80000100a00 */
[----:B------:R0:W-:Y:S04]  /*83350*/  STL.64 [R1+0x3bf8], R4 ;  /* 0x003bf80401007387 */ /* 0x0001e80000100a00 */
[----:B0-----:R-:W2:Y:S04]  /*83360*/  LDL.LU R4, [R1+0x1b0] ;  /* 0x0001b00001047983 */ /* 0x001ea80000300800 */
[----:B------:R-:W2:Y:S04]  /*83370*/  LDL.LU R5, [R1+0x1b4] ;  /* 0x0001b40001057983 */ /* 0x000ea80000300800 */
[----:B-1----:R-:W-:Y:S04]  /*83380*/  STL.64 [R1+0xd0], R8 ;  /* 0x0000d00801007387 */ /* 0x002fe80000100a00 */
[----:B------:R-:W-:Y:S04]  /*83390*/  STL.64 [R1+0xd8], R10 ;  /* 0x0000d80a01007387 */ /* 0x000fe80000100a00 */
[----:B------:R-:W0:Y:S04]  /*833a0*/  LDSM.16.M88.4 R8, [R26+UR5+0x4180] ;  /* 0x004180051a08783b */ /* 0x000e280008000200 */
[----:B0-----:R-:W-:Y:S04]  /*833b0*/  STL.64 [R1+0xc0], R8 ;  /* 0x0000c00801007387 */ /* 0x001fe80000100a00 */
[----:B------:R0:W-:Y:S04]  /*833c0*/  STL.64 [R1+0xc8], R10 ;  /* 0x0000c80a01007387 */ /* 0x0001e80000100a00 */
[----:B0-----:R-:W4:Y:S01]  /*833d0*/  LDL.LU.64 R10, [R1+0x3ca0] ;  /* 0x003ca000010a7983 */ /* 0x001f220000300a00 */
[----:B------:R-:W-:-:S02]  /*833e0*/  IMAD.MOV.U32 R6, RZ, RZ, R2 ;  /* 0x000000ffff067224 */ /* 0x000fc400078e0002 */
[----:B------:R-:W-:-:S07]  /*833f0*/  IMAD.MOV.U32 R7, RZ, RZ, R0 ;  /* 0x000000ffff077224 */ /* 0x000fce00078e0000 */
[----:B--2---:R-:W-:Y:S01]  /*83400*/  HMMA.16816.F32.BF16 R4, R20, R18, R4 ;  /* 0x000000121404723c */ /* 0x004fe20000041804 */
[----:B------:R-:W0:-:S15]  /*83410*/  LDSM.16.M88.4 R16, [R26+UR5+0x8180] ;  /* 0x008180051a10783b */ /* 0x000e1e0008000200 */
[----:B------:R-:W-:-:S07]  /*83420*/  NOP ;  /* 0x0000000000007918 */ /* 0x000fce0000000000 */
[----:B------:R-:W-:Y:S04]  /*83430*/  STL.64 [R1+0x150], R4 ;  /* 0x0001500401007387 */ /* 0x000fe80000100a00 */
        /* <DEDUP_REMOVED lines=28> */
[----:B------:R-:W0:Y:S01]  /*83600*/  LDSM.16.M88.4 R16, [R26+UR5+0x30180] ;  /* 0x030180051a10783b */ /* 0x000e220008000200 */
[----:B----4-:R-:W-:Y:S03]  /*83610*/  HMMA.16816.F32.BF16 R8, R20, R10, R12 ;  /* 0x0000000a1408723c */ /* 0x010fe6000004180c */
[----:B------:R-:W-:Y:S04]  /*83620*/  LDSM.16.M88.4 R12, [R26+UR5+0x3c180] ;  /* 0x03c180051a0c783b */ /* 0x000fe80008000200 */
[----:B-1----:R-:W-:Y:S04]  /*83630*/  STL.64 [R1+0x20], R4 ;  /* 0x0000200401007387 */ /* 0x002fe80000100a00 */
[----:B------:R-:W-:Y:S04]  /*83640*/  STL.64 [R1+0x28], R6 ;  /* 0x0000280601007387 */ /* 0x000fe80000100a00 */
[----:B------:R-:W1:Y:S04]  /*83650*/  LDSM.16.M88.4 R4, [R26+UR5+0x34180] ;  /* 0x034180051a04783b */ /* 0x000e680008000200 */
[----:B0-----:R-:W-:Y:S04]  /*83660*/  STL.64 [R1+0x10], R16 ;  /* 0x0000101001007387 */ /* 0x001fe80000100a00 */
[----:B------:R-:W-:Y:S04]  /*83670*/  STL.64 [R1+0x18], R18 ;  /* 0x0000181201007387 */ /* 0x000fe80000100a00 */
[----:B------:R-:W-:Y:S04]  /*83680*/  STL.64 [R1+0x140], R8 ;  /* 0x0001400801007387 */ /* 0x000fe80000100a00 */
[----:B------:R-:W-:Y:S04]  /*83690*/  STL.64 [R1+0x148], R10 ;  /* 0x0001480a01007387 */ /* 0x000fe80000100a00 */
[----:B------:R-:W0:Y:S04]  /*836a0*/  LDSM.16.M88.4 R8, [R26+UR5+0x38180] ;  /* 0x038180051a08783b */ /* 0x000e280008000200 */
[----:B------:R-:W2:Y:S04]  /*836b0*/  LDSM.16.MT88.4 R16, [R27+UR5+0x43800] ;  /* 0x043800051b10783b */ /* 0x000ea80008004200 */
[----:B-1----:R1:W-:Y:S04]  /*836c0*/  STL.64 [R1+0x8], R6 ;  /* 0x0000080601007387 */ /* 0x0023e80000100a00 */
[----:B0-----:R-:W-:Y:S04]  /*836d0*/  STL [R1+0x3878], R10 ;  /* 0x0038780a01007387 */ /* 0x001fe80000100800 */
[----:B------:R-:W-:Y:S04]  /*836e0*/  STL [R1+0x3874], R11 ;  /* 0x0038740b01007387 */ /* 0x000fe80000100800 */
[----:B------:R-:W-:Y:S04]  /*836f0*/  STL.64 [R1+0x3bf0], R8 ;  /* 0x003bf00801007387 */ /* 0x000fe80000100a00 */
[----:B-1----:R-:W3:Y:S04]  /*83700*/  LDL.LU R6, [R1+0x1f8] ;  /* 0x0001f80001067983 */ /* 0x002ee80000300800 */
[----:B------:R-:W3:Y:S04]  /*83710*/  LDL.LU R7, [R1+0x1fc] ;  /* 0x0001fc0001077983 */ /* 0x000ee80000300800 */
[----:B---3--:R0:W-:Y:S04]  /*83720*/  STL.64 [R1+0x3c10], R6 ;  /* 0x003c100601007387 */ /* 0x0081e80000100a00 */
[----:B0-----:R-:W3:Y:S04]  /*83730*/  LDL.LU R6, [R1+0x208] ;  /* 0x0002080001067983 */ /* 0x001ee80000300800 */
[----:B------:R-:W3:Y:S01]  /*83740*/  LDL.LU R7, [R1+0x20c] ;  /* 0x00020c0001077983 */ /* 0x000ee20000300800 */
[----:B------:R-:W-:-:S03]  /*83750*/  IMAD.MOV.U32 R26, RZ, RZ, R3 ;  /* 0x000000ffff1a7224 */ /* 0x000fc600078e0003 */
[----:B---3--:R-:W-:Y:S04]  /*83760*/  STL.64 [R1+0x3c28], R6 ;  /* 0x003c280601007387 */ /* 0x008fe80000100a00 */
[----:B------:R-:W-:Y:S04]  /*83770*/  STL [R1+0x387c], R14 ;  /* 0x00387c0e01007387 */ /* 0x000fe80000100800 */
[----:B------:R-:W-:Y:S04]  /*83780*/  STL [R1+0x3870], R15 ;  /* 0x0038700f01007387 */ /* 0x000fe80000100800 */
[----:B------:R-:W-:Y:S04]  /*83790*/  STL.64 [R1+0x3bd8], R12 ;  /* 0x003bd80c01007387 */ /* 0x000fe80000100a00 */
[----:B------:R0:W-:Y:S04]  /*837a0*/  STL [R1+0x3b18], R27 ;  /* 0x003b181b01007387 */ /* 0x0001e80000100800 */
[----:B------:R-:W3:Y:S01]  /*837b0*/  LDL.LU R3, [R1+0x3c9c] ;  /* 0x003c9c0001037983 */ /* 0x000ee20000300800 */
[----:B0-----:R-:W-:-:S03]  /*837c0*/  IMAD.MOV.U32 R27, RZ, RZ, R28 ;  /* 0x000000ffff1b7224 */ /* 0x001fc600078e001c */
[----:B------:R-:W4:Y:S04]  /*837d0*/  LDL.LU R28, [R1+0x3c98] ;  /* 0x003c9800011c7983 */ /* 0x000f280000300800 */
[----:B------:R-:W2:Y:S04]  /*837e0*/  LDL.LU R6, [R1+0x218] ;  /* 0x0002180001067983 */ /* 0x000ea80000300800 */
[----:B------:R-:W2:Y:S04]  /*837f0*/  LDL.LU R7, [R1+0x21c] ;  /* 0x00021c0001077983 */ /* 0x000ea80000300800 */
[----:B--2---:R-:W-:Y:S04]  /*83800*/  STL.64 [R1+0x3c40], R6 ;  /* 0x003c400601007387 */ /* 0x004fe80000100a00 */
[----:B------:R0:W-:Y:S04]  /*83810*/  STL.64 [R1+0x3c08], R26 ;  /* 0x003c081a01007387 */ /* 0x0001e80000100a00 */
[----:B------:R-:W2:Y:S04]  /*83820*/  LDL.LU R24, [R1+0x2b0] ;  /* 0x0002b00001187983 */ /* 0x000ea80000300800 */
[----:B------:R-:W2:Y:S04]  /*83830*/  LDL.LU R25, [R1+0x2b4] ;  /* 0x0002b40001197983 */ /* 0x000ea80000300800 */
[----:B0-----:R-:W2:Y:S04]  /*83840*/  LDL.LU R26, [R1+0x2b8] ;  /* 0x0002b800011a7983 */ /* 0x001ea80000300800 */
[----:B------:R-:W2:Y:S01]  /*83850*/  LDL.LU R27, [R1+0x2bc] ;  /* 0x0002bc00011b7983 */ /* 0x000ea20000300800 */
[----:B----4-:R-:W-:-:S02]  /*83860*/  IMAD.MOV.U32 R6, RZ, RZ, R28 ;  /* 0x000000ffff067224 */ /* 0x010fc400078e001c */
[----:B---3--:R-:W-:Y:S01]  /*83870*/  IMAD.MOV.U32 R7, RZ, RZ, R3 ;  /* 0x000000ffff077224 */ /* 0x008fe200078e0003 */
[----:B------:R-:W3:Y:S04]  /*83880*/  LDL.LU R28, [R1+0x3c94] ;  /* 0x003c9400011c7983 */ /* 0x000ee80000300800 */
[----:B------:R-:W4:Y:S04]  /*83890*/  LDL.LU R3, [R1+0x3c90] ;  /* 0x003c900001037983 */ /* 0x000f280000300800 */
[----:B------:R-:W-:Y:S04]  /*838a0*/  STL.64 [R1+0x3c58], R6 ;  /* 0x003c580601007387 */ /* 0x000fe80000100a00 */
[----:B--2---:R-:W-:Y:S04]  /*838b0*/  STL.64 [R1+0x3c20], R26 ;  /* 0x003c201a01007387 */ /* 0x004fe80000100a00 */
        /* <DEDUP_REMOVED lines=9> */
[----:B------:R-:W2:Y:S04]  /*83950*/  LDL.LU R12, [R1+0x3c0] ;  /* 0x0003c000010c7983 */ /* 0x000ea80000300800 */
[----:B------:R-:W2:Y:S04]  /*83960*/  LDL.LU R13, [R1+0x3c4] ;  /* 0x0003c400010d7983 */ /* 0x000ea80000300800 */
[----:B------:R-:W2:Y:S04]  /*83970*/  LDL.LU R14, [R1+0x3c8] ;  /* 0x0003c800010e7983 */ /* 0x000ea80000300800 */
[----:B------:R-:W2:Y:S04]  /*83980*/  LDL.LU R15, [R1+0x3cc] ;  /* 0x0003cc00010f7983 */ /* 0x000ea80000300800 */
        /* <DEDUP_REMOVED lines=30> */
[----:B------:R0:W-:Y:S04]  /*83b70*/  STL [R1+0x3aec], R16 ;  /* 0x003aec1001007387 */ /* 0x0001e80000100800 */
[----:B------:R1:W-:Y:S04]  /*83b80*/  STL [R1+0x3ae8], R17 ;  /* 0x003ae81101007387 */ /* 0x0003e80000100800 */
[----:B------:R3:W-:Y:S04]  /*83b90*/  STL [R1+0x3ae4], R18 ;  /* 0x003ae41201007387 */ /* 0x0007e80000100800 */
[----:B------:R4:W-:Y:S04]  /*83ba0*/  STL [R1+0x3ae0], R19 ;  /* 0x003ae01301007387 */ /* 0x0009e80000100800 */
[----:B0-----:R-:W2:Y:S04]  /*83bb0*/  LDL.LU R16, [R1+0x270] ;  /* 0x0002700001107983 */ /* 0x001ea80000300800 */
[----:B-1----:R-:W2:Y:S04]  /*83bc0*/  LDL.LU R17, [R1+0x274] ;  /* 0x0002740001117983 */ /* 0x002ea80000300800 */
[----:B---3--:R-:W3:Y:S04]  /*83bd0*/  LDL.LU R18, [R1+0x278] ;  /* 0x0002780001127983 */ /* 0x008ee80000300800 */
[----:B----4-:R-:W3:Y:S04]  /*83be0*/  LDL.LU R19, [R1+0x27c] ;  /* 0x00027c0001137983 */ /* 0x010ee80000300800 */
[----:B------:R-:W4:Y:S04]  /*83bf0*/  LDL.LU R8, [R1+0x250] ;  /* 0x0002500001087983 */ /* 0x000f280000300800 */
[----:B------:R0:W-:Y:S04]  /*83c00*/  STL.64 [R1+0x130], R12 ;  /* 0x0001300c01007387 */ /* 0x0001e80000100a00 */
[----:B------:R1:W-:Y:S04]  /*83c10*/  STL.64 [R1+0x138], R14 ;  /* 0x0001380e01007387 */ /* 0x0003e80000100a00 */
[----:B------:R-:W4:Y:S04]  /*83c20*/  LDL.LU R9, [R1+0x254] ;  /* 0x0002540001097983 */ /* 0x000f280000300800 */
[----:B------:R-:W4:Y:S04]  /*83c30*/  LDL.LU R10, [R1+0x258] ;  /* 0x00025800010a7983 */ /* 0x000f280000300800 */
[----:B------:R-:W4:Y:S04]  /*83c40*/  LDL.LU R11, [R1+0x25c] ;  /* 0x00025c00010b7983 */ /* 0x000f280000300800 */
[----:B0-----:R-:W3:Y:S04]  /*83c50*/  LDL.LU R12, [R1+0x1c0] ;  /* 0x0001c000010c7983 */ /* 0x001ee80000300800 */
[----:B------:R-:W3:Y:S04]  /*83c60*/  LDL.LU R13, [R1+0x1c4] ;  /* 0x0001c400010d7983 */ /* 0x000ee80000300800 */
[----:B-1----:R-:W4:Y:S04]  /*83c70*/  LDL.LU R14, [R1+0x1c8] ;  /* 0x0001c800010e7983 */ /* 0x002f280000300800 */
[----:B------:R-:W4:Y:S01]  /*83c80*/  LDL.LU R15, [R1+0x1cc] ;  /* 0x0001cc00010f7983 */ /* 0x000f220000300800 */
[----:B------:R-:W-:-:S02]  /*83c90*/  IMAD.MOV.U32 R2, RZ, RZ, R4 ;  /* 0x000000ffff027224 */ /* 0x000fc400078e0004 */
[----:B------:R-:W-:Y:S02]  /*83ca0*/  IMAD.MOV.U32 R0, RZ, RZ, R5 ;  /* 0x000000ffff007224 */ /* 0x000fe400078e0005 */
[C---:B--2---:R-:W-:Y:S01]  /*83cb0*/  HMMA.16816.F32.BF16 R4, R20.reuse, R6, R24 ;  /* 0x000000061404723c */ /* 0x044fe20000041818 */
[----:B----4-:R-:W-:Y:S04]  /*83cc0*/  STL.64 [R1+0x3be8], R14 ;  /* 0x003be80e01007387 */ /* 0x010fe80000100a00 */
[----:B---3--:R0:W-:Y:S04]  /*83cd0*/  STL.64 [R1+0x3be0], R12 ;  /* 0x003be00c01007387 */ /* 0x0081e80000100a00 */
[----:B0-----:R-:W2:Y:S04]  /*83ce0*/  LDL.LU.64 R12, [R1+0xd0] ;  /* 0x0000d000010c7983 */ /* 0x001ea80000300a00 */
[----:B------:R-:W3:Y:S04]  /*83cf0*/  LDL.LU.64 R26, [R1+0x3c80] ;  /* 0x003c8000011a7983 */ /* 0x000ee80000300a00 */
[----:B------:R-:W3:Y:S06]  /*83d00*/  LDL.LU.64 R24, [R1+0x3c78] ;  /* 0x003c780001187983 */ /* 0x000eec0000300a00 */
        /* <DEDUP_REMOVED lines=36> */
[----:B0-----:R-:W2:Y:S04]  /*83f50*/  LDL.LU.64 R6, [R1+0x3c00] ;  /* 0x003c000001067983 */ /* 0x001ea80000300a00 */
[----:B------:R-:W2:Y:S01]  /*83f60*/  LDL.LU.64 R4, [R1+0x3bf8] ;  /* 0x003bf80001047983 */ /* 0x000ea20000300a00 */
[----:B---3--:R-:W-:Y:S03]  /*83f70*/  HMMA.16816.F32.BF16 R24, R20, R26, R16 ;  /* 0x0000001a1418723c */ /* 0x008fe60000041810 */
[----:B------:R-:W3:Y:S04]  /*83f80*/  LDL.LU.64 R20, [R1+0xc0] ;  /* 0x0000c00001147983 */ /* 0x000ee80000300a00 */
[----:B------:R-:W4:-:S15]  /*83f90*/  LDL.LU R16, [R1+0x2a0] ;  /* 0x0002a00001107983 */ /* 0x000f1e0000300800 */
[----:B------:R-:W-:-:S01]  /*83fa0*/  NOP ;  /* 0x0000000000007918 */ /* 0x000fc20000000000 */
        /* <DEDUP_REMOVED lines=9> */
[----:B--2---:R-:W-:Y:S03]  /*84040*/  HMMA.16816.F32.BF16 R8, R4, R12, R8 ;  /* 0x0000000c0408723c */ /* 0x004fe60000041808 */
[----:B----4-:R-:W-:Y:S04]  /*84050*/  STL.64 [R1+0x3bc0], R26 ;  /* 0x003bc01a01007387 */ /* 0x010fe80000100a00 */
[----:B---3--:R0:W-:Y:S04]  /*84060*/  STL.64 [R1+0x3bb8], R24 ;  /* 0x003bb81801007387 */ /* 0x0081e80000100a00 */
[----:B0-----:R-:W2:Y:S04]  /*84070*/  LDL.LU R24, [R1+0x290] ;  /* 0x0002900001187983 */ /* 0x001ea80000300800 */
[----:B------:R-:W2:Y:S04]  /*84080*/  LDL.LU R25, [R1+0x294] ;  /* 0x0002940001197983 */ /* 0x000ea80000300800 */
[----:B------:R-:W3:Y:S04]  /*84090*/  LDL.LU R26, [R1+0x298] ;  /* 0x00029800011a7983 */ /* 0x000ee80000300800 */
[----:B------:R-:W3:Y:S04]  /*840a0*/  LDL.LU R27, [R1+0x29c] ;  /* 0x00029c00011b7983 */ /* 0x000ee80000300800 */
[----:B---3--:R-:W-:Y:S04]  /*840b0*/  STL.64 [R1+0x3bd0], R26 ;  /* 0x003bd01a01007387 */ /* 0x008fe80000100a00 */
[----:B--2---:R0:W-:Y:S04]  /*840c0*/  STL.64 [R1+0x3bc8], R24 ;  /* 0x003bc81801007387 */ /* 0x0041e80000100a00 */
[----:B0-----:R-:W2:Y:S04]  /*840d0*/  LDL.LU.64 R24, [R1+0xb0] ;  /* 0x0000b00001187983 */ /* 0x001ea80000300a00 */
[----:B------:R0:W-:Y:S04]  /*840e0*/  STL.64 [R1+0x2c0], R8 ;  /* 0x0002c00801007387 */ /* 0x0001e80000100a00 */
[----:B------:R1:W-:Y:S04]  /*840f0*/  STL.64 [R1+0x2c8], R10 ;  /* 0x0002c80a01007387 */ /* 0x0003e80000100a00 */
[----:B0-----:R-:W3:Y:S01]  /*84100*/  LDL.LU.64 R8, [R1+0x3bf0] ;  /* 0x003bf00001087983 */ /* 0x001ee20000300a00 */
[----:B-1----:R-:W-:-:S02]  /*84110*/  IMAD.MOV.U32 R11, RZ, RZ, R12 ;  /* 0x000000ffff0b7224 */ /* 0x002fc400078e000c */
[----:B------:R-:W-:Y:S01]  /*84120*/  IMAD.MOV.U32 R10, RZ, RZ, R13 ;  /* 0x000000ffff0a7224 */ /* 0x000fe200078e000d */
[----:B------:R-:W4:Y:S04]  /*84130*/  LDL.LU.64 R14, [R1+0x3be8] ;  /* 0x003be800010e7983 */ /* 0x000f280000300a00 */
[----:B------:R-:W4:Y:S04]  /*84140*/  LDL.LU.64 R12, [R1+0x3be0] ;  /* 0x003be000010c7983 */ /* 0x000f280000300a00 */
[----:B------:R-:W-:Y:S04]  /*84150*/  STL [R1+0x3af4], R10 ;  /* 0x003af40a01007387 */ /* 0x000fe80000100800 */
[----:B------:R-:W-:Y:S01]  /*84160*/  STL [R1+0x3af0], R11 ;  /* 0x003af00b01007387 */ /* 0x000fe20000100800 */
[----:B----4-:R-:W-:-:S15]  /*84170*/  HMMA.16816.F32.BF16 R12, R4, R20, R12 ;  /* 0x00000014040c723c */ /* 0x010fde000004180c */
[----:B------:R-:W-:-:S08]  /*84180*/  NOP ;  /* 0x0000000000007918 */ /* 0x000fd00000000000 */
[----:B------:R0:W-:Y:S04]  /*84190*/  STL.64 [R1+0x2b0], R12 ;  /* 0x0002b00c01007387 */ /* 0x0001e80000100a00 */
[----:B------:R1:W-:Y:S04]  /*841a0*/  STL.64 [R1+0x2b8], R14 ;  /* 0x0002b80e01007387 */ /* 0x0003e80000100a00 */
[----:B0-----:R-:W4:Y:S01]  /*841b0*/  LDL.LU.64 R12, [R1+0x3bd8] ;  /* 0x003bd800010c7983 */ /* 0x001f220000300a00 */
[----:B-1----:R-:W-:Y:S02]  /*841c0*/  IMAD.MOV.U32 R15, RZ, RZ, R20 ;  /* 0x000000ffff0f7224 */ /* 0x002fe400078e0014 */
[----:B------:R-:W-:-:S02]  /*841d0*/  IMAD.MOV.U32 R14, RZ, RZ, R21 ;  /* 0x000000ffff0e7224 */ /* 0x000fc400078e0015 */
[----:B------:R-:W0:Y:S01]  /*841e0*/  LDSM.16.MT88.4 R20, [R29+UR5+0x43c00] ;  /* 0x043c00051d14783b */ /* 0x000e220008004200 */
[----:B--2---:R-:W-:Y:S03]  /*841f0*/  HMMA.16816.F32.BF16 R16, R4, R24, R16 ;  /* 0x000000180410723c */ /* 0x004fe60000041810 */
[----:B------:R-:W-:Y:S04]  /*84200*/  STL [R1+0x3afc], R14 ;  /* 0x003afc0e01007387 */ /* 0x000fe80000100800 */
[----:B------:R-:W-:Y:S04]  /*84210*/  STL [R1+0x3af8], R15 ;  /* 0x003af80f01007387 */ /* 0x000fe80000100800 */
[----:B----4-:R1:W-:Y:S04]  /*84220*/  STL.64 [R1+0x3bb0], R12 ;  /* 0x003bb00c01007387 */ /* 0x0103e80000100a00 */
[----:B-1----:R-:W2:Y:S04]  /*84230*/  LDL.LU.64 R12, [R1+0x90] ;  /* 0x00009000010c7983 */ /* 0x002ea80000300a00 */
[----:B0-----:R-:W-:Y:S04]  /*84240*/  STL [R1+0x39c4], R20 ;  /* 0x0039c41401007387 */ /* 0x001fe80000100800 */
[----:B------:R0:W-:Y:S04]  /*84250*/  STL [R1+0x39c0], R21 ;  /* 0x0039c01501007387 */ /* 0x0001e80000100800 */
[----:B------:R-:W-:Y:S04]  /*84260*/  STL [R1+0x39bc], R22 ;  /* 0x0039bc1601007387 */ /* 0x000fe80000100800 */
[----:B------:R-:W-:Y:S04]  /*84270*/  STL [R1+0x39b8], R23 ;  /* 0x0039b81701007387 */ /* 0x000fe80000100800 */
[----:B0-----:R-:W4:Y:S04]  /*84280*/  LDL.LU.64 R20, [R1+0xa0] ;  /* 0x0000a00001147983 */ /* 0x001f280000300a00 */
[----:B------:R-:W-:Y:S04]  /*84290*/  STL.64 [R1+0x2a0], R16 ;  /* 0x0002a01001007387 */ /* 0x000fe80000100a00 */
[----:B------:R0:W-:Y:S04]  /*842a0*/  STL.64 [R1+0x2a8], R18 ;  /* 0x0002a81201007387 */ /* 0x0001e80000100a00 */
[----:B------:R-:W4:Y:S01]  /*842b0*/  LDL.LU.64 R26, [R1+0x3bd0] ;  /* 0x003bd000011a7983 */ /* 0x000f220000300a00 */
[----:B0-----:R-:W-:-:S02]  /*842c0*/  IMAD.MOV.U32 R18, RZ, RZ, R24 ;  /* 0x000000ffff127224 */ /* 0x001fc400078e0018 */
[----:B------:R-:W-:Y:S02]  /*842d0*/  IMAD.MOV.U32 R19, RZ, RZ, R25 ;  /* 0x000000ffff137224 */ /* 0x000fe400078e0019 */
[----:B------:R-:W4:Y:S04]  /*842e0*/  LDL.LU.64 R24, [R1+0x3bc8] ;  /* 0x003bc80001187983 */ /* 0x000f280000300a00 */
[----:B------:R-:W-:Y:S04]  /*842f0*/  STL [R1+0x3b04], R19 ;  /* 0x003b041301007387 */ /* 0x000fe80000100800 */
[----:B------:R-:W-:Y:S01]  /*84300*/  STL [R1+0x3b00], R18 ;  /* 0x003b001201007387 */ /* 0x000fe20000100800 */
[----:B----4-:R-:W-:-:S15]  /*84310*/  HMMA.16816.F32.BF16 R24, R4, R20, R24 ;  /* 0x000000140418723c */ /* 0x010fde0000041818 */
[----:B------:R-:W-:-:S08]  /*84320*/  NOP ;  /* 0x0000000000007918 */ /* 0x000fd00000000000 */
[----:B------:R-:W-:Y:S04]  /*84330*/  STL [R1+0x294], R25 ;  /* 0x0002941901007387 */ /* 0x000fe80000100800 */
[----:B------:R0:W-:Y:S01]  /*84340*/  STL [R1+0x298], R26 ;  /* 0x0002981a01007387 */ /* 0x0001e20000100800 */
[----:B------:R-:W-:Y:S02]  /*84350*/  IMAD.MOV.U32 R29, RZ, RZ, R27 ;  /* 0x000000ffff1d7224 */ /* 0x000fe400078e001b */
[----:B------:R-:W-:Y:S01]  /*84360*/  IMAD.MOV.U32 R23, RZ, RZ, R24 ;  /* 0x000000ffff177224 */ /* 0x000fe200078e0018 */
[----:B0-----:R-:W4:Y:S04]  /*84370*/  LDL.LU.64 R26, [R1+0x3bc0] ;  /* 0x003bc000011a7983 */ /* 0x001f280000300a00 */
[----:B------:R-:W4:Y:S01]  /*84380*/  LDL.LU.64 R24, [R1+0x3bb8] ;  /* 0x003bb80001187983 */ /* 0x000f220000300a00 */
[----:B------:R-:W-:-:S02]  /*84390*/  IMAD.MOV.U32 R16, RZ, RZ, R20 ;  /* 0x000000ffff107224 */ /* 0x000fc400078e0014 */
[----:B------:R-:W-:Y:S02]  /*843a0*/  IMAD.MOV.U32 R17, RZ, RZ, R21 ;  /* 0x000000ffff117224 */ /* 0x000fe400078e0015 */
[----:B--2---:R-:W-:Y:S02]  /*843b0*/  IMAD.MOV.U32 R10, RZ, RZ, R12 ;  /* 0x000000ffff0a7224 */ /* 0x004fe400078e000c */
[----:B------:R-:W-:Y:S01]  /*843c0*/  IMAD.MOV.U32 R11, RZ, RZ, R13 ;  /* 0x000000ffff0b7224 */ /* 0x000fe200078e000d */
[----:B------:R0:W-:Y:S04]  /*843d0*/  STL.64 [R1+0x3ba8], R16 ;  /* 0x003ba81001007387 */ /* 0x0001e80000100a00 */
[----:B0-----:R-:W2:Y:S04]  /*843e0*/  LDL.LU.64 R16, [R1+0x80] ;  /* 0x0000800001107983 */ /* 0x001ea80000300a00 */
[----:B------:R-:W-:Y:S01]  /*843f0*/  STL [R1+0x3a40], R29 ;  /* 0x003a401d01007387 */ /* 0x000fe20000100800 */
[----:B----4-:R-:W-:Y:S03]  /*84400*/  HMMA.16816.F32.BF16 R24, R4, R12, R24 ;  /* 0x0000000c0418723c */ /* 0x010fe60000041818 */
[----:B------:R-:W4:-:S15]  /*84410*/  LDL.LU.64 R12, [R1+0x3bb0] ;  /* 0x003bb000010c7983 */ /* 0x000f1e0000300a00 */
[----:B------:R-:W-:-:S05]  /*84420*/  NOP ;  /* 0x0000000000007918 */ /* 0x000fca0000000000 */
[----:B------:R-:W-:Y:S01]  /*84430*/  STL [R1+0x280], R24 ;  /* 0x0002801801007387 */ /* 0x000fe20000100800 */
[----:B------:R-:W-:Y:S02]  /*84440*/  IMAD.MOV.U32 R22, RZ, RZ, R27 ;  /* 0x000000ffff167224 */ /* 0x000fe400078e001b */
[----:B------:R-:W-:Y:S02]  /*84450*/  IMAD.MOV.U32 R20, RZ, RZ, R25 ;  /* 0x000000ffff147224 */ /* 0x000fe400078e0019 */
[----:B------:R-:W-:Y:S01]  /*84460*/  IMAD.MOV.U32 R21, RZ, RZ, R26 ;  /* 0x000000ffff157224 */ /* 0x000fe200078e001a */
[----:B------:R-:W-:Y:S04]  /*84470*/  STL.64 [R1+0x3b10], R10 ;  /* 0x003b100a01007387 */ /* 0x000fe80000100a00 */
[----:B---3--:R0:W-:Y:S04]  /*84480*/  STL.64 [R1+0x3b08], R8 ;  /* 0x003b080801007387 */ /* 0x0081e80000100a00 */
[----:B0-----:R-:W2:Y:S04]  /*84490*/  LDL.LU R8, [R1+0x370] ;  /* 0x0003700001087983 */ /* 0x001ea80000300800 */
[----:B------:R-:W2:Y:S04]  /*844a0*/  LDL.LU R9, [R1+0x374] ;  /* 0x0003740001097983 */ /* 0x000ea80000300800 */
[----:B------:R-:W-:Y:S04]  /*844b0*/  STL.64 [R1+0x39d0], R22 ;  /* 0x0039d01601007387 */ /* 0x000fe80000100a00 */
[----:B------:R0:W-:Y:S02]  /*844c0*/  STL.64 [R1+0x39c8], R20 ;  /* 0x0039c81401007387 */ /* 0x0001e40000100a00 */
[----:B0-----:R-:W-:-:S02]  /*844d0*/  IMAD.MOV.U32 R20, RZ, RZ, R2 ;  /* 0x000000ffff147224 */ /* 0x001fc400078e0002 */
[----:B------:R-:W-:-:S05]  /*844e0*/  IMAD.MOV.U32 R21, RZ, RZ, R0 ;  /* 0x000000ffff157224 */ /* 0x000fca00078e0000 */
[----:B------:R0:W-:Y:S04]  /*844f0*/  STL.64 [R1+0x3b38], R20 ;  /* 0x003b381401007387 */ /* 0x0001e80000100a00 */
[----:B------:R-:W3:Y:S04]  /*84500*/  LDL.LU.64 R24, [R1+0x10] ;  /* 0x0000100001187983 */ /* 0x000ee80000300a00 */
[----:B---3--:R-:W-:Y:S04]  /*84510*/  STL.64 [R1+0x3b30], R24 ;  /* 0x003b301801007387 */ /* 0x008fe80000100a00 */
        /* <DEDUP_REMOVED lines=8> */
[----:B0-----:R-:W3:Y:S04]  /*845a0*/  LDL.LU.64 R20, [R1+0x40] ;  /* 0x0000400001147983 */ /* 0x001ee80000300a00 */
[----:B---3--:R0:W-:Y:S04]  /*845b0*/  STL.64 [R1+0x3b70], R20 ;  /* 0x003b701401007387 */ /* 0x0081e80000100a00 */
[----:B0-----:R-:W3:Y:S04]  /*845c0*/  LDL.64 R20, [R1+0x50] ;  /* 0x0000500001147983 */ /* 0x001ee80000100a00 */
[----:B---3--:R0:W-:Y:S04]  /*845d0*/  STL.64 [R1+0x3b88], R20 ;  /* 0x003b881401007387 */ /* 0x0081e80000100a00 */
[----:B0-----:R-:W3:Y:S04]  /*845e0*/  LDL.LU.64 R20, [R1+0x60] ;  /* 0x0000600001147983 */ /* 0x001ee80000300a00 */
[----:B---3--:R-:W-:Y:S04]  /*845f0*/  STL.64 [R1+0x3ba0], R20 ;  /* 0x003ba01401007387 */ /* 0x008fe80000100a00 */
[----:B------:R-:W3:Y:S01]  /*84600*/  LDL.LU.64 R24, [R1+0x20] ;  /* 0x0000200001187983 */ /* 0x000ee20000300a00 */
[----:B------:R-:W-:-:S02]  /*84610*/  IMAD.MOV.U32 R10, RZ, RZ, R28 ;  /* 0x000000ffff0a7224 */ /* 0x000fc400078e001c */
[----:B------:R-:W-:Y:S01]  /*84620*/  IMAD.MOV.U32 R11, RZ, RZ, R3 ;  /* 0x000000ffff0b7224 */ /* 0x000fe200078e0003 */
[----:B---3--:R0:W-:Y:S04]  /*84630*/  STL.64 [R1+0x3b50], R24 ;  /* 0x003b501801007387 */ /* 0x0081e80000100a00 */
[----:B0-----:R-:W3:Y:S04]  /*84640*/  LDL.LU R24, [R1+0x320] ;  /* 0x0003200001187983 */ /* 0x001ee80000300800 */
[----:B------:R-:W3:Y:S04]  /*84650*/  LDL.LU R25, [R1+0x324] ;  /* 0x0003240001197983 */ /* 0x000ee80000300800 */
[----:B------:R-:W4:Y:S04]  /*84660*/  LDL.LU R26, [R1+0x328] ;  /* 0x00032800011a7983 */ /* 0x000f280000300800 */
[----:B------:R-:W4:Y:S01]  /*84670*/  LDL.LU R27, [R1+0x32c] ;  /* 0x00032c00011b7983 */ /* 0x000f220000300800 */
[----:B--2---:R-:W-:Y:S06]  /*84680*/  HMMA.16816.F32.BF16 R8, R4, R16, R8 ;  /* 0x000000100408723c */ /* 0x004fec0000041808 */
[----:B------:R-:W-:-:S02]  /*84690*/  IMAD.MOV.U32 R14, RZ, RZ, R16 ;  /* 0x000000ffff0e7224 */ /* 0x000fc400078e0010 */
[----:B------:R-:W-:Y:S01]  /*846a0*/  IMAD.MOV.U32 R15, RZ, RZ, R17 ;  /* 0x000000ffff0f7224 */ /* 0x000fe200078e0011 */
[----:B------:R-:W2:Y:S04]  /*846b0*/  LDL.LU R16, [R1+0x360] ;  /* 0x0003600001107983 */ /* 0x000ea80000300800 */
[----:B------:R-:W2:Y:S04]  /*846c0*/  LDL.LU R17, [R1+0x364] ;  /* 0x0003640001117983 */ /* 0x000ea80000300800 */
[----:B------:R-:W2:Y:S04]  /*846d0*/  LDL.LU R18, [R1+0x368] ;  /* 0x0003680001127983 */ /* 0x000ea80000300800 */
[----:B------:R-:W2:Y:S04]  /*846e0*/  LDL.LU R19, [R1+0x36c] ;  /* 0x00036c0001137983 */ /* 0x000ea80000300800 */
[----:B------:R-:W2:Y:S04]  /*846f0*/  LDL.LU.64 R20, [R1+0x70] ;  /* 0x0000700001147983 */ /* 0x000ea80000300a00 */
        /* <DEDUP_REMOVED lines=11> */
[----:B------:R-:W4:Y:S01]  /*847b0*/  LDL.LU R27, [R1+0x34c] ;  /* 0x00034c00011b7983 */ /* 0x000f220000300800 */
[----:B--2---:R-:W-:Y:S01]  /*847c0*/  HMMA.16816.F32.BF16 R16, R4, R20, R16 ;  /* 0x000000140410723c */ /* 0x004fe20000041810 */
[----:B------:R-:W-:-:S02]  /*847d0*/  IMAD.MOV.U32 R28, RZ, RZ, R8 ;  /* 0x000000ffff1c7224 */ /* 0x000fc400078e0008 */
[----:B------:R-:W-:Y:S02]  /*847e0*/  IMAD.MOV.U32 R0, RZ, RZ, R11 ;  /* 0x000000ffff007224 */ /* 0x000fe400078e000b */
[----:B------:R-:W-:Y:S02]  /*847f0*/  IMAD.MOV.U32 R3, RZ, RZ, R9 ;  /* 0x000000ffff037224 */ /* 0x000fe400078e0009 */
[----:B------:R-:W-:Y:S01]  /*84800*/  IMAD.MOV.U32 R2, RZ, RZ, R10 ;  /* 0x000000ffff027224 */ /* 0x000fe200078e000a */
[----:B----4-:R-:W-:Y:S04]  /*84810*/  STL.64 [R1+0x3b98], R26 ;  /* 0x003b981a01007387 */ /* 0x010fe80000100a00 */
[----:B---3--:R0:W-:Y:S04]  /*84820*/  STL.64 [R1+0x3b90], R24 ;  /* 0x003b901801007387 */ /* 0x0081e80000100a00 */
        /* <DEDUP_REMOVED lines=18> */
[----:B------:R0:W-:Y:S04]  /*84950*/  STL.64 [R1+0x260], R16 ;  /* 0x0002601001007387 */ /* 0x0001e80000100a00 */
[----:B------:R1:W-:Y:S04]  /*84960*/  STL.64 [R1+0x268], R18 ;  /* 0x0002681201007387 */ /* 0x0003e80000100a00 */
[----:B0-----:R-:W4:Y:S01]  /*84970*/  LDL.LU.64 R16, [R1+0x3ba8] ;  /* 0x003ba80001107983 */ /* 0x001f220000300a00 */
[----:B-1----:R-:W-:-:S02]  /*84980*/  IMAD.MOV.U32 R19, RZ, RZ, R20 ;  /* 0x000000ffff137224 */ /* 0x002fc400078e0014 */
        /* <DEDUP_REMOVED lines=13> */
[----:B------:R-:W-:-:S15]  /*84a60*/  IMAD.MOV.U32 R0, RZ, RZ, R21 ;  /* 0x000000ffff007224 */ /* 0x000fde00078e0015 */
[----:B------:R-:W-:-:S02]  /*84a70*/  NOP ;  /* 0x0000000000007918 */ /* 0x000fc40000000000 */
        /* <DEDUP_REMOVED lines=22> */
[----:B------:R-:W2:Y:S02]  /*84be0*/  LDL.LU.64 R20, [R1+0x3b40] ;  /* 0x003b400001147983 */ /* 0x000ea40000300a00 */
[----:B--2---:R-:W-:-:S15]  /*84bf0*/  HMMA.16816.F32.BF16 R20, R4, R24, R20 ;  /* 0x000000180414723c */ /* 0x004fde0000041814 */
[----:B------:R-:W-:-:S08]  /*84c00*/  NOP ;  /* 0x0000000000007918 */ /* 0x000fd00000000000 */
[----:B------:R0:W-:Y:S04]  /*84c10*/  STL.64 [R1+0x210], R20 ;  /* 0x0002101401007387 */ /* 0x0001e80000100a00 */
[----:B------:R1:W-:Y:S04]  /*84c20*/  STL.64 [R1+0x218], R22 ;  /* 0x0002181601007387 */ /* 0x0003e80000100a00 */
[----:B0-----:R-:W4:Y:S01]  /*84c30*/  LDL.LU.64 R20, [R1+0x3b38] ;  /* 0x003b380001147983 */ /* 0x001f220000300a00 */
[----:B-1----:R-:W-:Y:S02]  /*84c40*/  IMAD.MOV.U32 R23, RZ, RZ, R24 ;  /* 0x000000ffff177224 */ /* 0x002fe400078e0018 */
[----:B------:R-:W-:-:S02]  /*84c50*/  IMAD.MOV.U32 R22, RZ, RZ, R25 ;  /* 0x000000ffff167224 */ /* 0x000fc400078e0019 */
[----:B------:R-:W3:Y:S02]  /*84c60*/  LDL.LU.64 R24, [R1+0x3b30] ;  /* 0x003b300001187983 */ /* 0x000ee40000300a00 */
[----:B---3--:R-:W-:-:S15]  /*84c70*/  HMMA.16816.F32.BF16 R12, R4, R24, R12 ;  /* 0x00000018040c723c */ /* 0x008fde000004180c */
[----:B------:R-:W-:-:S08]  /*84c80*/  NOP ;  /* 0x0000000000007918 */ /* 0x000fd00000000000 */
[----:B------:R-:W-:Y:S04]  /*84c90*/  STL.64 [R1+0x200], R12 ;  /* 0x0002000c01007387 */ /* 0x000fe80000100a00 */
[----:B------:R0:W-:Y:S04]  /*84ca0*/  STL.64 [R1+0x208], R14 ;  /* 0x0002080e01007387 */ /* 0x0001e80000100a00 */
[----:B0-----:R-:W2:Y:S04]  /*84cb0*/  LDL.LU.64 R14, [R1+0x3b28] ;  /* 0x003b2800010e7983 */ /* 0x001ea80000300a00 */
[----:B------:R-:W3:Y:S04]  /*84cc0*/  LDL.LU.64 R12, [R1+0x3b20] ;  /* 0x003b2000010c7983 */ /* 0x000ee80000300a00 */
[----:B------:R-:W2:Y:S01]  /*84cd0*/  LDL.LU R27, [R1+0x3b18] ;  /* 0x003b1800011b7983 */ /* 0x000ea20000300800 */
[----:B------:R-:W-:-:S02]  /*84ce0*/  IMAD.MOV.U32 R3, RZ, RZ, R24 ;  /* 0x000000ffff037224 */ /* 0x000fc400078e0018 */
[----:B------:R-:W-:Y:S01]  /*84cf0*/  IMAD.MOV.U32 R0, RZ, RZ, R25 ;  /* 0x000000ffff007224 */ /* 0x000fe200078e0019 */
[C---:B----4-:R-:W-:Y:S01]  /*84d00*/  HMMA.16816.F32.BF16 R8, R4.reuse, R20, R8 ;  /* 0x000000140408723c */ /* 0x050fe20000041808 */
[----:B--2---:R-:W0:Y:S04]  /*84d10*/  LDSM.16.MT88.4 R24, [R27+UR5+0x43c00] ;  /* 0x043c00051b18783b */ /* 0x004e280008004200 */
[----:B0-----:R-:W-:Y:S04]  /*84d20*/  STL.64 [R1+0x3858], R26 ;  /* 0x0038581a01007387 */ /* 0x001fe80000100a00 */
[----:B------:R0:W-:Y:S04]  /*84d30*/  STL.64 [R1+0x3850], R24 ;  /* 0x0038501801007387 */ /* 0x0001e80000100a00 */
[----:B0-----:R-:W3:Y:S04]  /*84d40*/  LDL.LU R24, [R1+0x2f0] ;  /* 0x0002f00001187983 */ /* 0x001ee80000300800 */
[----:B------:R-:W3:Y:S04]  /*84d50*/  LDL.LU R25, [R1+0x2f4] ;  /* 0x0002f40001197983 */ /* 0x000ee80000300800 */
[----:B------:R-:W3:Y:S04]  /*84d60*/  LDL.LU R26, [R1+0x2f8] ;  /* 0x0002f800011a7983 */ /* 0x000ee80000300800 */
[----:B------:R-:W3:Y:S04]  /*84d70*/  LDL.LU R27, [R1+0x2fc] ;  /* 0x0002fc00011b7983 */ /* 0x000ee80000300800 */
[----:B------:R-:W-:Y:S04]  /*84d80*/  STL.64 [R1+0x1f0], R8 ;  /* 0x0001f00801007387 */ /* 0x000fe80000100a00 */
[----:B------:R0:W-:Y:S04]  /*84d90*/  STL.64 [R1+0x1f8], R10 ;  /* 0x0001f80a01007387 */ /* 0x0001e80000100a00 */
[----:B0-----:R-:W2:Y:S04]  /*84da0*/  LDL.LU.64 R10, [R1+0x3b10] ;  /* 0x003b1000010a7983 */ /* 0x001ea80000300a00 */
[----:B------:R-:W4:Y:S04]  /*84db0*/  LDL.LU.64 R8, [R1+0x3b08] ;  /* 0x003b080001087983 */ /* 0x000f280000300a00 */
[----:B------:R0:W-:Y:S04]  /*84dc0*/  STL.64 [R1+0x39e8], R20 ;  /* 0x0039e81401007387 */ /* 0x0001e80000100a00 */
[----:B------:R1:W-:Y:S04]  /*84dd0*/  STL.64 [R1+0x3a78], R22 ;  /* 0x003a781601007387 */ /* 0x0003e80000100a00 */
[----:B0-----:R-:W4:Y:S04]  /*84de0*/  LDL.LU R20, [R1+0x3d0] ;  /* 0x0003d00001147983 */ /* 0x001f280000300800 */
[----:B------:R-:W4:Y:S04]  /*84df0*/  LDL.LU R21, [R1+0x3d4] ;  /* 0x0003d40001157983 */ /* 0x000f280000300800 */
[----:B-1----:R-:W4:Y:S04]  /*84e00*/  LDL.LU R22, [R1+0x3d8] ;  /* 0x0003d80001167983 */ /* 0x002f280000300800 */
[----:B------:R-:W4:Y:S01]  /*84e10*/  LDL.LU R23, [R1+0x3dc] ;  /* 0x0003dc0001177983 */ /* 0x000f220000300800 */
[C---:B---3--:R-:W-:Y:S06]  /*84e20*/  HMMA.16816.F32.BF16 R24, R4.reuse, R12, R24 ;  /* 0x0000000c0418723c */ /* 0x048fec0000041818 */
[----:B----4-:R-:W-:Y:S06]  /*84e30*/  HMMA.16816.F32.BF16 R20, R4, R8, R20 ;  /* 0x000000080414723c */ /* 0x010fec0000041814 */
[----:B------:R-:W-:Y:S01]  /*84e40*/  STL.64 [R1+0x3ac0], R8 ;  /* 0x003ac00801007387 */ /* 0x000fe20000100a00 */
[----:B------:R-:W-:-:S02]  /*84e50*/  IMAD.MOV.U32 R4, RZ, RZ, R19 ;  /* 0x000000ffff047224 */ /* 0x000fc400078e0013 */
[----:B------:R-:W-:-:S14]  /*84e60*/  IMAD.MOV.U32 R5, RZ, RZ, R18 ;  /* 0x000000ffff057224 */ /* 0x000fdc00078e0012 */
[----:B------:R0:W-:Y:S04]  /*84e70*/  STL.64 [R1+0x1e0], R20 ;  /* 0x0001e01401007387 */ /* 0x0001e80000100a00 */
[----:B------:R-:W-:Y:S04]  /*84e80*/  STL.64 [R1+0x1e8], R22 ;  /* 0x0001e81601007387 */ /* 0x000fe80000100a00 */
[----:B------:R-:W-:Y:S04]  /*84e90*/  STL.64 [R1+0x3ac8], R12 ;  /* 0x003ac80c01007387 */ /* 0x000fe80000100a00 */
[----:B------:R-:W3:Y:S04]  /*84ea0*/  LDL.LU R19, [R1+0x3b04] ;  /* 0x003b040001137983 */ /* 0x000ee80000300800 */
[----:B------:R-:W4:Y:S04]  /*84eb0*/  LDL.LU R18, [R1+0x3b00] ;  /* 0x003b000001127983 */ /* 0x000f280000300800 */
[----:B------:R-:W-:Y:S01]  /*84ec0*/  STL.64 [R1+0x3a80], R4 ;  /* 0x003a800401007387 */ /* 0x000fe20000100a00 */
[----:B0-----:R-:W-:-:S02]  /*84ed0*/  IMAD.MOV.U32 R20, RZ, RZ, R14 ;  /* 0x000000ffff147224 */ /* 0x001fc400078e000e */
[----:B------:R-:W-:Y:S01]  /*84ee0*/  IMAD.MOV.U32 R21, RZ, RZ, R15 ;  /* 0x000000ffff157224 */ /* 0x000fe200078e000f */
[----:B------:R-:W4:Y:S04]  /*84ef0*/  LDL.LU R14, [R1+0x3afc] ;  /* 0x003afc00010e7983 */ /* 0x000f280000300800 */
[----:B------:R-:W4:Y:S04]  /*84f00*/  LDL.LU R15, [R1+0x3af8] ;  /* 0x003af800010f7983 */ /* 0x000f280000300800 */
[----:B------:R2:W-:Y:S02]  /*84f10*/  STL.64 [R1+0x3a88], R20 ;  /* 0x003a881401007387 */ /* 0x0005e40000100a00 */
[----:B--2---:R-:W-:-:S02]  /*84f20*/  IMAD.MOV.U32 R20, RZ, RZ, R10 ;  /* 0x000000ffff147224 */ /* 0x004fc400078e000a */
[----:B------:R-:W-:Y:S01]  /*84f30*/  IMAD.MOV.U32 R21, RZ, RZ, R11 ;  /* 0x000000ffff157224 */ /* 0x000fe200078e000b */
[----:B------:R-:W2:Y:S04]  /*84f40*/  LDL.LU R10, [R1+0x3af4] ;  /* 0x003af400010a7983 */ /* 0x000ea80000300800 */
[----:B------:R-:W2:Y:S04]  /*84f50*/  LDL.LU R11, [R1+0x3af0] ;  /* 0x003af000010b7983 */ /* 0x000ea80000300800 */
[----:B------:R0:W-:Y:S04]  /*84f60*/  STL.64 [R1+0x3aa0], R20 ;  /* 0x003aa01401007387 */ /* 0x0001e80000100a00 */
[----:B------:R-:W2:Y:S04]  /*84f70*/  LDL.LU R4, [R1+0x160] ;  /* 0x0001600001047983 */ /* 0x000ea80000300800 */
[----:B------:R-:W2:Y:S04]  /*84f80*/  LDL.LU R5, [R1+0x164] ;  /* 0x0001640001057983 */ /* 0x000ea80000300800 */
[----:B------:R-:W2:Y:S04]  /*84f90*/  LDL.LU R6, [R1+0x168] ;  /* 0x0001680001067983 */ /* 0x000ea80000300800 */
[----:B------:R-:W2:Y:S01]  /*84fa0*/  LDL.LU R7, [R1+0x16c] ;  /* 0x00016c0001077983 */ /* 0x000ea20000300800 */
[----:B0-----:R-:W-:-:S02]  /*84fb0*/  IMAD.MOV.U32 R20, RZ, RZ, R16 ;  /* 0x000000ffff147224 */ /* 0x001fc400078e0010 */
[----:B------:R-:W-:Y:S01]  /*84fc0*/  IMAD.MOV.U32 R21, RZ, RZ, R17 ;  /* 0x000000ffff157224 */ /* 0x000fe200078e0011 */
[----:B------:R-:W2:Y:S04]  /*84fd0*/  LDL.LU R16, [R1+0x3aec] ;  /* 0x003aec0001107983 */ /* 0x000ea80000300800 */
[----:B------:R-:W2:Y:S04]  /*84fe0*/  LDL.LU R17, [R1+0x3ae8] ;  /* 0x003ae80001117983 */ /* 0x000ea80000300800 */
[----:B------:R3:W-:Y:S02]  /*84ff0*/  STL.64 [R1+0x3ab8], R20 ;  /* 0x003ab81401007387 */ /* 0x0007e40000100a00 */
[----:B---3--:R-:W-:-:S02]  /*85000*/  IMAD.MOV.U32 R21, RZ, RZ, R19 ;  /* 0x000000ffff157224 */ /* 0x008fc400078e0013 */
[----:B----4-:R-:W-:Y:S02]  /*85010*/  IMAD.MOV.U32 R20, RZ, RZ, R18 ;  /* 0x000000ffff147224 */ /* 0x010fe400078e0012 */
[----:B------:R-:W3:Y:S04]  /*85020*/  LDL.LU R18, [R1+0x3ae4] ;  /* 0x003ae40001127983 */ /* 0x000ee80000300800 */
[----:B------:R-:W3:Y:S04]  /*85030*/  LDL.LU R19, [R1+0x3ae0] ;  /* 0x003ae00001137983 */ /* 0x000ee80000300800 */
[----:B------:R0:W-:Y:S01]  /*85040*/  STL.64 [R1+0x3ad0], R20 ;  /* 0x003ad01401007387 */ /* 0x0001e20000100a00 */
[----:B------:R-:W-:-:S02]  /*85050*/  IMAD.MOV.U32 R13, RZ, RZ, R14 ;  /* 0x000000ffff0d7224 */ /* 0x000fc400078e000e */
[----:B------:R-:W-:-:S05]  /*85060*/  IMAD.MOV.U32 R12, RZ, RZ, R15 ;  /* 0x000000ffff0c7224 */ /* 0x000fca00078e000f */
[----:B------:R2:W-:Y:S04]  /*85070*/  STL.64 [R1+0x3ad8], R12 ;  /* 0x003ad80c01007387 */ /* 0x0005e80000100a00 */
[----:B0-----:R-:W4:Y:S04]  /*85080*/  LDL.LU R20, [R1+0x1a0] ;  /* 0x0001a00001147983 */ /* 0x001f280000300800 */
[----:B------:R-:W4:Y:S04]  /*85090*/  LDL.LU R21, [R1+0x1a4] ;  /* 0x0001a40001157983 */ /* 0x000f280000300800 */
[----:B------:R-:W4:Y:S04]  /*850a0*/  LDL.LU R22, [R1+0x1a8] ;  /* 0x0001a80001167983 */ /* 0x000f280000300800 */
[----:B------:R-:W4:Y:S04]  /*850b0*/  LDL.LU R23, [R1+0x1ac] ;  /* 0x0001ac0001177983 */ /* 0x000f280000300800 */
[----:B------:R-:W4:Y:S04]  /*850c0*/  LDL.LU R8, [R1+0x190] ;  /* 0x0001900001087983 */ /* 0x000f280000300800 */
[----:B------:R-:W4:Y:S01]  /*850d0*/  LDL.LU R9, [R1+0x194] ;  /* 0x0001940001097983 */ /* 0x000f220000300800 */
[----:B--2---:R-:W-:-:S02]  /*850e0*/  IMAD.MOV.U32 R13, RZ, RZ, R10 ;  /* 0x000000ffff0d7224 */ /* 0x004fc400078e000a */
[----:B------:R-:W-:Y:S01]  /*850f0*/  IMAD.MOV.U32 R12, RZ, RZ, R11 ;  /* 0x000000ffff0c7224 */ /* 0x000fe200078e000b */
        /* <DEDUP_REMOVED lines=19> */
[----:B------:R-:W4:Y:S02]  /*85230*/  LDL.LU R27, [R1+0x2ec] ;  /* 0x0002ec00011b7983 */ /* 0x000f240000300800 */
[----:B----4-:R-:W-:-:S15]  /*85240*/  HMMA.16816.F32.BF16 R12, R16, R12, R24 ;  /* 0x0000000c100c723c */ /* 0x010fde0000041818 */
[----:B------:R-:W-:-:S09]  /*85250*/  NOP ;  /* 0x0000000000007918 */ /* 0x000fd20000000000 */
[----:B------:R-:W-:Y:S02]  /*85260*/  IMAD.MOV.U32 R27, RZ, RZ, R12 ;  /* 0x000000ffff1b7224 */ /* 0x000fe400078e000c */
[----:B------:R-:W-:Y:S02]  /*85270*/  IMAD.MOV.U32 R26, RZ, RZ, R13 ;  /* 0x000000ffff1a7224 */ /* 0x000fe400078e000d */
[----:B------:R-:W4:Y:S01]  /*85280*/  LDL.LU.64 R12, [R1+0x3ad8] ;  /* 0x003ad800010c7983 */ /* 0x000f220000300a00 */
[----:B------:R-:W-:Y:S02]  /*85290*/  IMAD.MOV.U32 R24, RZ, RZ, R15 ;  /* 0x000000ffff187224 */ /* 0x000fe400078e000f */
[----:B------:R-:W-:-:S03]  /*852a0*/  IMAD.MOV.U32 R25, RZ, RZ, R14 ;  /* 0x000000ffff197224 */ /* 0x000fc600078e000e */
[----:B------:R0:W-:Y:S04]  /*852b0*/  STL [R1+0x38a4], R24 ;  /* 0x0038a41801007387 */ /* 0x0001e80000100800 */
[----:B------:R-:W-:Y:S04]  /*852c0*/  STL [R1+0x38a0], R26 ;  /* 0x0038a01a01007387 */ /* 0x000fe80000100800 */
[----:B------:R-:W-:Y:S04]  /*852d0*/  STL [R1+0x389c], R27 ;  /* 0x00389c1b01007387 */ /* 0x000fe80000100800 */
[----:B------:R1:W-:Y:S04]  /*852e0*/  STL [R1+0x3898], R25 ;  /* 0x0038981901007387 */ /* 0x0003e80000100800 */
[----:B0-----:R-:W3:Y:S04]  /*852f0*/  LDL.LU R24, [R1+0x150] ;  /* 0x0001500001187983 */ /* 0x001ee80000300800 */
[----:B-1----:R-:W3:Y:S04]  /*85300*/  LDL.LU R25, [R1+0x154] ;  /* 0x0001540001197983 */ /* 0x002ee80000300800 */
[----:B------:R-:W3:Y:S04]  /*85310*/  LDL.LU R26, [R1+0x158] ;  /* 0x00015800011a7983 */ /* 0x000ee80000300800 */
[----:B------:R-:W3:Y:S01]  /*85320*/  LDL.LU R27, [R1+0x15c] ;  /* 0x00015c00011b7983 */ /* 0x000ee20000300800 */
[----:B----4-:R-:W-:Y:S03]  /*85330*/  HMMA.16816.F32.BF16 R12, R16, R12, R20 ;  /* 0x0000000c100c723c */ /* 0x010fe60000041814 */
[----:B------:R-:W2:-:S15]  /*85340*/  LDL.LU.64 R20, [R1+0x3ad0] ;  /* 0x003ad00001147983 */ /* 0x000e9e0000300a00 */
[----:B------:R-:W-:-:S05]  /*85350*/  NOP ;  /* 0x0000000000007918 */ /* 0x000fca0000000000 */
[----:B------:R-:W-:Y:S04]  /*85360*/  STL [R1+0x1a4], R13 ;  /* 0x0001a40d01007387 */ /* 0x000fe80000100800 */
[----:B------:R0:W-:Y:S02]  /*85370*/  STL.64 [R1+0x1a8], R14 ;  /* 0x0001a80e01007387 */ /* 0x0001e40000100a00 */
[----:B0-----:R-:W-:Y:S02]  /*85380*/  IMAD.MOV.U32 R15, RZ, RZ, R12 ;  /* 0x000000ffff0f7224 */ /* 0x001fe400078e000c */
[----:B------:R-:W4:Y:S04]  /*85390*/  LDL.LU.64 R12, [R1+0x3ac8] ;  /* 0x003ac800010c7983 */ /* 0x000f280000300a00 */
[----:B------:R-:W-:Y:S01]  /*853a0*/  STL [R1+0x3880], R15 ;  /* 0x0038800f01007387 */ /* 0x000fe20000100800 */
[----:B--2---:R-:W-:Y:S03]  /*853b0*/  HMMA.16816.F32.BF16 R20, R16, R20, R8 ;  /* 0x000000141014723c */ /* 0x004fe60000041808 */
[----:B------:R-:W2:-:S15]  /*853c0*/  LDL.LU.64 R8, [R1+0x3ac0] ;  /* 0x003ac00001087983 */ /* 0x000e9e0000300a00 */
[----:B------:R-:W-:-:S05]  /*853d0*/  NOP ;  /* 0x0000000000007918 */ /* 0x000fca0000000000 */
[----:B------:R0:W-:Y:S01]  /*853e0*/  STL [R1+0x190], R20 ;  /* 0x0001901401007387 */ /* 0x0001e20000100800 */
[----:B------:R-:W-:-:S03]  /*853f0*/  IMAD.MOV.U32 R14, RZ, RZ, R21 ;  /* 0x000000ffff0e7224 */ /* 0x000fc600078e0015 */
[----:B0-----:R-:W3:Y:S01]  /*85400*/  LDL.LU.64 R20, [R1+0x3ab8] ;  /* 0x003ab80001147983 */ /* 0x001ee20000300a00 */
[----:B------:R-:W-:Y:S02]  /*85410*/  IMAD.MOV.U32 R10, RZ, RZ, R22 ;  /* 0x000000ffff0a7224 */ /* 0x000fe400078e0016 */
[----:B------:R-:W-:-:S05]  /*85420*/  IMAD.MOV.U32 R11, RZ, RZ, R23 ;  /* 0x000000ffff0b7224 */ /* 0x000fca00078e0017 */
[----:B------:R-:W-:Y:S04]  /*85430*/  STL [R1+0x388c], R11 ;  /* 0x00388c0b01007387 */ /* 0x000fe80000100800 */
[----:B------:R-:W-:Y:S04]  /*85440*/  STL [R1+0x3888], R10 ;  /* 0x0038880a01007387 */ /* 0x000fe80000100800 */
[----:B------:R-:W-:Y:S01]  /*85450*/  STL [R1+0x3884], R14 ;  /* 0x0038840e01007387 */ /* 0x000fe20000100800 */
[----:B---3--:R-:W-:Y:S03]  /*85460*/  HMMA.16816.F32.BF16 R20, R16, R20, R4 ;  /* 0x000000141014723c */ /* 0x008fe60000041804 */
[----:B------:R-:W3:Y:S04]  /*85470*/  LDL.LU.64 R6, [R1+0x3ab0] ;  /* 0x003ab00001067983 */ /* 0x000ee80000300a00 */
[----:B------:R-:W3:-:S15]  /*85480*/  LDL.LU.64 R4, [R1+0x3aa8] ;  /* 0x003aa80001047983 */ /* 0x000ede0000300a00 */
[----:B------:R-:W-:-:S01]  /*85490*/  NOP ;  /* 0x0000000000007918 */ /* 0x000fc20000000000 */
[----:B------:R0:W-:Y:S04]  /*854a0*/  STL.64 [R1+0x180], R20 ;  /* 0x0001801401007387 */ /* 0x0001e80000100a00 */
[----:B------:R3:W-:Y:S04]  /*854b0*/  STL [R1+0x188], R22 ;  /* 0x0001881601007387 */ /* 0x0007e80000100800 */
[----:B0-----:R-:W3:Y:S01]  /*854c0*/  LDL.LU.64 R20, [R1+0x3aa0] ;  /* 0x003aa00001147983 */ /* 0x001ee20000300a00 */
[----:B------:R-:W-:-:S05]  /*854d0*/  IMAD.MOV.U32 R15, RZ, RZ, R23 ;  /* 0x000000ffff0f7224 */ /* 0x000fca00078e0017 */
[----:B------:R-:W-:Y:S01]  /*854e0*/  STL [R1+0x3890], R15 ;  /* 0x0038900f01007387 */ /* 0x000fe20000100800 */
[----:B---3--:R-:W-:Y:S03]  /*854f0*/  HMMA.16816.F32.BF16 R20, R16, R20, R4 ;  /* 0x000000141014723c */ /* 0x008fe60000041804 */
[----:B------:R-:W3:Y:S04]  /*85500*/  LDL.LU.64 R6, [R1+0x3a98] ;  /* 0x003a980001067983 */ /* 0x000ee80000300a00 */
[----:B------:R-:W3:-:S15]  /*85510*/  LDL.LU.64 R4, [R1+0x3a90] ;  /* 0x003a900001047983 */ /* 0x000ede0000300a00 */
[----:B------:R-:W-:-:S01]  /*85520*/  NOP ;  /* 0x0000000000007918 */ /* 0x000fc20000000000 */
[----:B------:R0:W-:Y:S01]  /*85530*/  STL [R1+0x170], R20 ;  /* 0x0001701401007387 */ /* 0x0001e20000100800 */
[----:B------:R-:W-:-:S03]  /*85540*/  IMAD.MOV.U32 R11, RZ, RZ, R21 ;  /* 0x000000ffff0b7224 */ /* 0x000fc600078e0015 */
[----:B0-----:R-:W3:Y:S01]  /*85550*/  LDL.LU.64 R20, [R1+0x3a88] ;  /* 0x003a880001147983 */ /* 0x001ee20000300a00 */
[----:B------:R-:W-:Y:S02]  /*85560*/  IMAD.MOV.U32 R14, RZ, RZ, R23 ;  /* 0x000000ffff0e7224 */ /* 0x000fe400078e0017 */
[----:B------:R-:W-:-:S03]  /*85570*/  IMAD.MOV.U32 R10, RZ, RZ, R22 ;  /* 0x000000ffff0a7224 */ /* 0x000fc600078e0016 */
[----:B------:R-:W-:Y:S04]  /*85580*/  STL [R1+0x38ac], R14 ;  /* 0x0038ac0e01007387 */ /* 0x000fe80000100800 */
[----:B------:R-:W-:Y:S04]  /*85590*/  STL [R1+0x38a8], R10 ;  /* 0x0038a80a01007387 */ /* 0x000fe80000100800 */
[----:B------:R-:W-:Y:S01]  /*855a0*/  STL [R1+0x3894], R11 ;  /* 0x0038940b01007387 */ /* 0x000fe20000100800 */
[----:B---3--:R-:W-:Y:S03]  /*855b0*/  HMMA.16816.F32.BF16 R20, R16, R20, R4 ;  /* 0x000000141014723c */ /* 0x008fe60000041804 */
[----:B------:R-:W3:-:S15]  /*855c0*/  LDL.LU.64 R4, [R1+0x3a80] ;  /* 0x003a800001047983 */ /* 0x000ede0000300a00 */
[----:B------:R-:W-:-:S06]  /*855d0*/  NOP ;  /* 0x0000000000007918 */ /* 0x000fcc0000000000 */
[----:B------:R-:W-:Y:S01]  /*855e0*/  IMAD.MOV.U32 R15, RZ, RZ, R23 ;  /* 0x000000ffff0f7224 */ /* 0x000fe200078e0017 */
[----:B------:R-:W-:Y:S04]  /*855f0*/  STL.64 [R1+0x160], R20 ;  /* 0x0001601401007387 */ /* 0x000fe80000100a00 */
[----:B------:R0:W-:Y:S04]  /*85600*/  STL [R1+0x168], R22 ;  /* 0x0001681601007387 */ /* 0x0001e80000100800 */
[----:B0-----:R-:W2:Y:S04]  /*85610*/  LDL.LU.64 R22, [R1+0x3a78] ;  /* 0x003a780001167983 */ /* 0x001ea80000300a00 */
[----:B------:R-:W-:Y:S04]  /*85620*/  STL [R1+0x38b0], R15 ;  /* 0x0038b00f01007387 */ /* 0x000fe80000100800 */
[----:B----4-:R-:W-:Y:S01]  /*85630*/  STL.64 [R1+0x3a50], R12 ;  /* 0x003a500c01007387 */ /* 0x010fe20000100a00 */
[----:B---3--:R-:W-:-:S15]  /*85640*/  HMMA.16816.F32.BF16 R4, R16, R4, R24 ;  /* 0x000000041004723c */ /* 0x008fde0000041818 */
[----:B------:R-:W-:-:S09]  /*85650*/  NOP ;  /* 0x0000000000007918 */ /* 0x000fd20000000000 */
[----:B------:R-:W-:Y:S02]  /*85660*/  IMAD.MOV.U32 R26, RZ, RZ, R4 ;  /* 0x000000ffff1a7224 */ /* 0x000fe400078e0004 */
[----:B------:R-:W-:Y:S01]  /*85670*/  IMAD.MOV.U32 R27, RZ, RZ, R5 ;  /* 0x000000ffff1b7224 */ /* 0x000fe200078e0005 */
[----:B------:R-:W3:Y:S01]  /*85680*/  LDL.LU R4, [R1+0x2d0] ;  /* 0x0002d00001047983 */ /* 0x000ee20000300800 */
[----:B------:R-:W-:-:S03]  /*85690*/  IMAD.MOV.U32 R25, RZ, RZ, R6 ;  /* 0x000000ffff197224 */ /* 0x000fc600078e0006 */
[----:B------:R-:W3:Y:S01]  /*856a0*/  LDL.LU R5, [R1+0x2d4] ;  /* 0x0002d40001057983 */ /* 0x000ee20000300800 */
[----:B------:R-:W-:-:S03]  /*856b0*/  IMAD.MOV.U32 R11, RZ, RZ, R7 ;  /* 0x000000ffff0b7224 */ /* 0x000fc600078e0007 */
[----:B------:R-:W4:Y:S04]  /*856c0*/  LDL.LU R6, [R1+0x2d8] ;  /* 0x0002d80001067983 */ /* 0x000f280000300800 */
[----:B------:R-:W4:Y:S01]  /*856d0*/  LDL.LU R7, [R1+0x2dc] ;  /* 0x0002dc0001077983 */ /* 0x000f220000300800 */
[----:B------:R-:W-:Y:S02]  /*856e0*/  IMAD.MOV.U32 R20, RZ, RZ, R3 ;  /* 0x000000ffff147224 */ /* 0x000fe400078e0003 */
[----:B------:R-:W-:Y:S01]  /*856f0*/  IMAD.MOV.U32 R21, RZ, RZ, R0 ;  /* 0x000000ffff157224 */ /* 0x000fe200078e0000 */
[----:B------:R-:W3:Y:S04]  /*85700*/  LDL.LU R3, [R1+0x3a70] ;  /* 0x003a700001037983 */ /* 0x000ee80000300800 */
[----:B------:R-:W3:Y:S04]  /*85710*/  LDL.LU R0, [R1+0x3a6c] ;  /* 0x003a6c0001007983 */ /* 0x000ee80000300800 */
[----:B------:R2:W-:Y:S02]  /*85720*/  STL.64 [R1+0x3a00], R20 ;  /* 0x003a001401007387 */ /* 0x0005e40000100a00 */
[----:B--2---:R-:W-:-:S02]  /*85730*/  IMAD.MOV.U32 R20, RZ, RZ, R23 ;  /* 0x000000ffff147224 */ /* 0x004fc400078e0017 */
[----:B------:R-:W-:Y:S01]  /*85740*/  IMAD.MOV.U32 R21, RZ, RZ, R22 ;  /* 0x000000ffff157224 */ /* 0x000fe200078e0016 */
[----:B----4-:R-:W-:Y:S04]  /*85750*/  STL.64 [R1+0x39e0], R6 ;  /* 0x0039e00601007387 */ /* 0x010fe80000100a00 */
[----:B---3--:R0:W-:Y:S04]  /*85760*/  STL.64 [R1+0x39d8], R4 ;  /* 0x0039d80401007387 */ /* 0x0081e80000100a00 */
[----:B0-----:R-:W2:Y:S04]  /*85770*/  LDL.LU R4, [R1+0xe0] ;  /* 0x0000e00001047983 */ /* 0x001ea80000300800 */
[----:B------:R-:W2:Y:S04]  /*85780*/  LDL.LU R5, [R1+0xe4] ;  /* 0x0000e40001057983 */ /* 0x000ea80000300800 */
[----:B------:R-:W3:Y:S04]  /*85790*/  LDL.LU R6, [R1+0xe8] ;  /* 0x0000e80001067983 */ /* 0x000ee80000300800 */
[----:B------:R-:W3:Y:S04]  /*857a0*/  LDL.LU R7, [R1+0xec] ;  /* 0x0000ec0001077983 */ /* 0x000ee80000300800 */
[----:B------:R0:W-:Y:S04]  /*857b0*/  STL.64 [R1+0x3a18], R20 ;  /* 0x003a181401007387 */ /* 0x0001e80000100a00 */
[----:B0-----:R-:W4:Y:S04]  /*857c0*/  LDL.LU R20, [R1+0x110] ;  /* 0x0001100001147983 */ /* 0x001f280000300800 */
[----:B------:R-:W4:Y:S04]  /*857d0*/  LDL.LU R21, [R1+0x114] ;  /* 0x0001140001157983 */ /* 0x000f280000300800 */
[----:B------:R-:W2:Y:S04]  /*857e0*/  LDL.LU R22, [R1+0x118] ;  /* 0x0001180001167983 */ /* 0x000ea80000300800 */
[----:B------:R-:W2:Y:S04]  /*857f0*/  LDL.LU R23, [R1+0x11c] ;  /* 0x00011c0001177983 */ /* 0x000ea80000300800 */
[----:B------:R-:W3:Y:S04]  /*85800*/  LDL.LU R12, [R1+0x140] ;  /* 0x00014000010c7983 */ /* 0x000ee80000300800 */
[----:B------:R-:W3:Y:S04]  /*85810*/  LDL.LU R13, [R1+0x144] ;  /* 0x00014400010d7983 */ /* 0x000ee80000300800 */
[----:B------:R-:W3:Y:S04]  /*85820*/  LDL.LU R14, [R1+0x148] ;  /* 0x00014800010e7983 */ /* 0x000ee80000300800 */
[----:B------:R-:W3:Y:S04]  /*85830*/  LDL.LU R15, [R1+0x14c] ;  /* 0x00014c00010f7983 */ /* 0x000ee80000300800 */
[----:B--2---:R-:W-:Y:S04]  /*85840*/  STL.64 [R1+0x3a28], R22 ;  /* 0x003a281601007387 */ /* 0x004fe80000100a00 */
[----:B----4-:R0:W-:Y:S02]  /*85850*/  STL.64 [R1+0x3a20], R20 ;  /* 0x003a201401007387 */ /* 0x0101e40000100a00 */
[----:B0-----:R-:W-:-:S02]  /*85860*/  IMAD.MOV.U32 R20, RZ, RZ, R3 ;  /* 0x000000ffff147224 */ /* 0x001fc400078e0003 */
[----:B------:R-:W-:Y:S01]  /*85870*/  IMAD.MOV.U32 R21, RZ, RZ, R2 ;  /* 0x000000ffff157224 */ /* 0x000fe200078e0002 */
[----:B------:R-:W2:Y:S04]  /*85880*/  LDL.LU R3, [R1+0x3a68] ;  /* 0x003a680001037983 */ /* 0x000ea80000300800 */
[----:B------:R-:W4:Y:S04]  /*85890*/  LDL.LU R2, [R1+0x3a64] ;  /* 0x003a640001027983 */ /* 0x000f280000300800 */
[----:B------:R0:W-:Y:S04]  /*858a0*/  STL.64 [R1+0x3a48], R20 ;  /* 0x003a481401007387 */ /* 0x0001e80000100a00 */
[----:B0-----:R-:W2:Y:S01]  /*858b0*/  LDL.LU R20, [R1+0x50] ;  /* 0x0000500001147983 */ /* 0x001ea20000300800 */
[----:B------:R-:W-:-:S03]  /*858c0*/  IMAD.MOV.U32 R21, RZ, RZ, R0 ;  /* 0x000000ffff157224 */ /* 0x000fc600078e0000 */
        /* <DEDUP_REMOVED lines=13> */
[----:B------:R-:W-:-:S03]  /*859a0*/  IMAD.MOV.U32 R24, RZ, RZ, R2 ;  /* 0x000000ffff187224 */ /* 0x000fc600078e0002 */
[----:B----4-:R-:W-:Y:S04]  /*859b0*/  STL.64 [R1+0x3a38], R6 ;  /* 0x003a380601007387 */ /* 0x010fe80000100a00 */
[----:B---3--:R0:W-:Y:S04]  /*859c0*/  STL.64 [R1+0x3a30], R4 ;  /* 0x003a300401007387 */ /* 0x0081e80000100a00 */
[----:B0-----:R-:W3:Y:S04]  /*859d0*/  LDL.LU R4, [R1+0x120] ;  /* 0x0001200001047983 */ /* 0x001ee80000300800 */
[----:B------:R-:W3:Y:S04]  /*859e0*/  LDL.LU R5, [R1+0x124] ;  /* 0x0001240001057983 */ /* 0x000ee80000300800 */
[----:B------:R-:W3:Y:S04]  /*859f0*/  LDL.LU R6, [R1+0x128] ;  /* 0x0001280001067983 */ /* 0x000ee80000300800 */
[----:B------:R-:W3:Y:S04]  /*85a00*/  LDL.LU R7, [R1+0x12c] ;  /* 0x00012c0001077983 */ /* 0x000ee80000300800 */
[----:B------:R-:W-:Y:S04]  /*85a10*/  STL [R1+0x38c0], R11 ;  /* 0x0038c00b01007387 */ /* 0x000fe80000100800 */
[----:B------:R2:W-:Y:S04]  /*85a20*/  STL [R1+0x38bc], R25 ;  /* 0x0038bc1901007387 */ /* 0x0005e80000100800 */
[----:B------:R-:W-:Y:S04]  /*85a30*/  STL [R1+0x38b8], R27 ;  /* 0x0038b81b01007387 */ /* 0x000fe80000100800 */
[----:B------:R0:W-:Y:S04]  /*85a40*/  STL [R1+0x38b4], R26 ;  /* 0x0038b41a01007387 */ /* 0x0001e80000100800 */
[----:B------:R-:W4:Y:S01]  /*85a50*/  LDL.LU R2, [R1+0x3a5c] ;  /* 0x003a5c0001027983 */ /* 0x000f220000300800 */
[----:B--2---:R-:W-:-:S03]  /*85a60*/  IMAD.MOV.U32 R25, RZ, RZ, R3 ;  /* 0x000000ffff197224 */ /* 0x004fc600078e0003 */
[----:B------:R-:W2:Y:S04]  /*85a70*/  LDL.LU R3, [R1+0x3a58] ;  /* 0x003a580001037983 */ /* 0x000ea80000300800 */
[----:B0-----:R-:W-:Y:S01]  /*85a80*/  HMMA.16816.F32.BF16 R24, R16, R24, R12 ;  /* 0x000000181018723c */ /* 0x001fe2000004180c */
[----:B------:R-:W4:-:S15]  /*85a90*/  LDL.LU.64 R12, [R1+0x3a50] ;  /* 0x003a5000010c7983 */ /* 0x000f1e0000300a00 */
[----:B------:R-:W-:-:S08]  /*85aa0*/  NOP ;  /* 0x0000000000007918 */ /* 0x000fd00000000000 */
[----:B------:R-:W-:Y:S02]  /*85ab0*/  IMAD.MOV.U32 R15, RZ, RZ, R24 ;  /* 0x000000ffff0f7224 */ /* 0x000fe400078e0018 */
[----:B------:R-:W-:Y:S02]  /*85ac0*/  IMAD.MOV.U32 R24, RZ, RZ, R27 ;  /* 0x000000ffff187224 */ /* 0x000fe400078e001b */
[----:B------:R-:W-:Y:S02]  /*85ad0*/  IMAD.MOV.U32 R14, RZ, RZ, R25 ;  /* 0x000000ffff0e7224 */ /* 0x000fe400078e0019 */
[----:B------:R-:W-:Y:S01]  /*85ae0*/  IMAD.MOV.U32 R10, RZ, RZ, R26 ;  /* 0x000000ffff0a7224 */ /* 0x000fe200078e001a */
[----:B------:R0:W-:Y:S04]  /*85af0*/  STL [R1+0x38d0], R24 ;  /* 0x0038d01801007387 */ /* 0x0001e80000100800 */
[----:B0-----:R-:W3:Y:S04]  /*85b00*/  LDL.LU R24, [R1+0x130] ;  /* 0x0001300001187983 */ /* 0x001ee80000300800 */
[----:B------:R-:W3:Y:S04]  /*85b10*/  LDL.LU R25, [R1+0x134] ;  /* 0x0001340001197983 */ /* 0x000ee80000300800 */
[----:B------:R-:W3:Y:S04]  /*85b20*/  LDL.LU R26, [R1+0x138] ;  /* 0x00013800011a7983 */ /* 0x000ee80000300800 */
[----:B------:R-:W3:Y:S04]  /*85b30*/  LDL.LU R27, [R1+0x13c] ;  /* 0x00013c00011b7983 */ /* 0x000ee80000300800 */
[----:B------:R-:W-:Y:S04]  /*85b40*/  STL [R1+0x38cc], R10 ;  /* 0x0038cc0a01007387 */ /* 0x000fe80000100800 */
[----:B------:R-:W-:Y:S04]  /*85b50*/  STL [R1+0x38c8], R14 ;  /* 0x0038c80e01007387 */ /* 0x000fe80000100800 */
[----:B------:R-:W-:Y:S01]  /*85b60*/  STL [R1+0x38c4], R15 ;  /* 0x0038c40f01007387 */ /* 0x000fe20000100800 */
[----:B---3--:R-:W-:-:S15]  /*85b70*/  HMMA.16816.F32.BF16 R20, R16, R20, R24 ;  /* 0x000000141014723c */ /* 0x008fde0000041818 */
[----:B------:R-:W-:-:S08]  /*85b80*/  NOP ;  /* 0x0000000000007918 */ /* 0x000fd00000000000 */
[----:B------:R0:W-:Y:S01]  /*85b90*/  STL [R1+0x130], R20 ;  /* 0x0001301401007387 */ /* 0x0001e20000100800 */
[----:B------:R-:W-:-:S03]  /*85ba0*/  IMAD.MOV.U32 R11, RZ, RZ, R21 ;  /* 0x000000ffff0b7224 */ /* 0x000fc600078e0015 */
[----:B0-----:R-:W3:Y:S01]  /*85bb0*/  LDL.LU.64 R20, [R1+0x3a48] ;  /* 0x003a480001147983 */ /* 0x001ee20000300a00 */
[----:B------:R-:W-:Y:S02]  /*85bc0*/  IMAD.MOV.U32 R25, RZ, RZ, R22 ;  /* 0x000000ffff197224 */ /* 0x000fe400078e0016 */
[----:B------:R-:W-:Y:S02]  /*85bd0*/  IMAD.MOV.U32 R27, RZ, RZ, R23 ;  /* 0x000000ffff1b7224 */ /* 0x000fe400078e0017 */
[----:B------:R-:W-:-:S03]  /*85be0*/  IMAD.MOV.U32 R24, RZ, RZ, R28 ;  /* 0x000000ffff187224 */ /* 0x000fc600078e001c */
[----:B------:R-:W-:Y:S04]  /*85bf0*/  STL [R1+0x38dc], R27 ;  /* 0x0038dc1b01007387 */ /* 0x000fe80000100800 */
[----:B------:R0:W-:Y:S04]  /*85c00*/  STL [R1+0x38d8], R25 ;  /* 0x0038d81901007387 */ /* 0x0001e80000100800 */
[----:B------:R-:W2:Y:S01]  /*85c10*/  LDL.LU R28, [R1+0x3a44] ;  /* 0x003a4400011c7983 */ /* 0x000ea20000300800 */
[----:B0-----:R-:W-:-:S03]  /*85c20*/  IMAD.MOV.U32 R25, RZ, RZ, R29 ;  /* 0x000000ffff197224 */ /* 0x001fc600078e001d */
[----:B------:R-:W2:Y:S04]  /*85c30*/  LDL.LU R29, [R1+0x3a40] ;  /* 0x003a4000011d7983 */ /* 0x000ea80000300800 */
[----:B------:R-:W-:Y:S01]  /*85c40*/  STL [R1+0x38d4], R11 ;  /* 0x0038d40b01007387 */ /* 0x000fe20000100800 */
[----:B---3--:R-:W-:Y:S03]  /*85c50*/  HMMA.16816.F32.BF16 R20, R16, R20, R4 ;  /* 0x000000141014723c */ /* 0x008fe60000041804 */
[----:B------:R-:W3:Y:S04]  /*85c60*/  LDL.LU.64 R6, [R1+0x3a38] ;  /* 0x003a380001067983 */ /* 0x000ee80000300a00 */
[----:B------:R-:W3:-:S15]  /*85c70*/  LDL.LU.64 R4, [R1+0x3a30] ;  /* 0x003a300001047983 */ /* 0x000ede0000300a00 */
[----:B------:R-:W-:-:S01]  /*85c80*/  NOP ;  /* 0x0000000000007918 */ /* 0x000fc20000000000 */
[----:B------:R-:W-:Y:S04]  /*85c90*/  STL.64 [R1+0x120], R20 ;  /* 0x0001201401007387 */ /* 0x000fe80000100a00 */
[----:B------:R0:W-:Y:S04]  /*85ca0*/  STL.64 [R1+0x128], R22 ;  /* 0x0001281601007387 */ /* 0x0001e80000100a00 */
[----:B0-----:R-:W4:Y:S04]  /*85cb0*/  LDL.LU.64 R22, [R1+0x3a28] ;  /* 0x003a280001167983 */ /* 0x001f280000300a00 */
[----:B------:R-:W4:Y:S02]  /*85cc0*/  LDL.LU.64 R20, [R1+0x3a20] ;  /* 0x003a200001147983 */ /* 0x000f240000300a00 */
[----:B----4-:R-:W-:Y:S02]  /*85cd0*/  HMMA.16816.F32.BF16 R24, R16, R24, R20 ;  /* 0x000000181018723c */ /* 0x010fe40000041814 */
[----:B------:R-:W3:-:S15]  /*85ce0*/  LDL.LU.64 R20, [R1+0x3a18] ;  /* 0x003a180001147983 */ /* 0x000ede0000300a00 */
[----:B------:R-:W-:-:S06]  /*85cf0*/  NOP ;  /* 0x0000000000007918 */ /* 0x000fcc0000000000 */
[----:B------:R0:W-:Y:S04]  /*85d00*/  STL.64 [R1+0x110], R24 ;  /* 0x0001101801007387 */ /* 0x0001e80000100a00 */
[----:B------:R1:W-:Y:S04]  /*85d10*/  STL [R1+0x118], R26 ;  /* 0x0001181a01007387 */ /* 0x0003e80000100800 */
[----:B------:R4:W-:Y:S04]  /*85d20*/  STL [R1+0x38e4], R27 ;  /* 0x0038e41b01007387 */ /* 0x0009e80000100800 */
[----:B0-----:R-:W2:Y:S04]  /*85d30*/  LDL.LU R24, [R1+0x1d0] ;  /* 0x0001d00001187983 */ /* 0x001ea80000300800 */
[----:B------:R-:W2:Y:S04]  /*85d40*/  LDL.LU R25, [R1+0x1d4] ;  /* 0x0001d40001197983 */ /* 0x000ea80000300800 */
[----:B-1----:R-:W2:Y:S04]  /*85d50*/  LDL.LU R26, [R1+0x1d8] ;  /* 0x0001d800011a7983 */ /* 0x002ea80000300800 */
[----:B----4-:R-:W2:Y:S01]  /*85d60*/  LDL.LU R27, [R1+0x1dc] ;  /* 0x0001dc00011b7983 */ /* 0x010ea20000300800 */
        /* <DEDUP_REMOVED lines=21> */
[----:B------:R-:W4:Y:S01]  /*85ec0*/  LDL.LU.64 R20, [R1+0x39c8] ;  /* 0x0039c80001147983 */ /* 0x000f220000300a00 */
[----:B---3--:R-:W-:-:S15]  /*85ed0*/  HMMA.16816.F32.BF16 R4, R16, R8, R4 ;  /* 0x000000081004723c */ /* 0x008fde0000041804 */
[----:B------:R-:W-:-:S08]  /*85ee0*/  NOP ;  /* 0x0000000000007918 */ /* 0x000fd00000000000 */
[----:B------:R0:W-:Y:S04]  /*85ef0*/  STL.64 [R1+0x3710], R6 ;  /* 0x0037100601007387 */ /* 0x0001e80000100a00 */
[----:B------:R-:W-:Y:S04]  /*85f00*/  STL.64 [R1+0x3708], R4 ;  /* 0x0037080401007387 */ /* 0x000fe80000100a00 */
[----:B0-----:R-:W3:Y:S04]  /*85f10*/  LDL.LU R6, [R1+0x8] ;  /* 0x0000080001067983 */ /* 0x001ee80000300800 */
[----:B------:R-:W3:Y:S01]  /*85f20*/  LDL.LU R7, [R1+0xc] ;  /* 0x00000c0001077983 */ /* 0x000ee20000300800 */
[----:B--2---:R-:W-:Y:S07]  /*85f30*/  HMMA.16816.F32.BF16 R16, R16, R12, R24 ;  /* 0x0000000c1010723c */ /* 0x004fee0000041818 */
[----:B----4-:R-:W-:-:S02]  /*85f40*/  IMAD.MOV.U32 R25, RZ, RZ, R20 ;  /* 0x000000ffff197224 */ /* 0x010fc400078e0014 */
[----:B------:R-:W-:Y:S02]  /*85f50*/  IMAD.MOV.U32 R26, RZ, RZ, R21 ;  /* 0x000000ffff1a7224 */ /* 0x000fe400078e0015 */
[----:B------:R-:W-:Y:S01]  /*85f60*/  IMAD.MOV.U32 R27, RZ, RZ, R22 ;  /* 0x000000ffff1b7224 */ /* 0x000fe200078e0016 */
[----:B---3--:R-:W-:Y:S04]  /*85f70*/  STL.64 [R1+0x3928], R6 ;  /* 0x0039280601007387 */ /* 0x008fe80000100a00 */
[----:B------:R-:W2:Y:S04]  /*85f80*/  LDL.LU.64 R14, [R1+0xd8] ;  /* 0x0000d800010e7983 */ /* 0x000ea80000300a00 */
[----:B------:R-:W3:Y:S04]  /*85f90*/  LDL.LU R24, [R1+0x280] ;  /* 0x0002800001187983 */ /* 0x000ee80000300800 */
[----:B------:R-:W2:Y:S04]  /*85fa0*/  LDL.LU R20, [R1+0x39c4] ;  /* 0x0039c40001147983 */ /* 0x000ea80000300800 */
[----:B------:R-:W2:Y:S04]  /*85fb0*/  LDL.LU R21, [R1+0x39c0] ;  /* 0x0039c00001157983 */ /* 0x000ea80000300800 */
[----:B------:R-:W2:Y:S04]  /*85fc0*/  LDL.LU R22, [R1+0x39bc] ;  /* 0x0039bc0001167983 */ /* 0x000ea80000300800 */
[----:B------:R-:W4:Y:S04]  /*85fd0*/  LDL.LU R8, [R1+0x2b0] ;  /* 0x0002b00001087983 */ /* 0x000f280000300800 */
[----:B------:R-:W4:Y:S04]  /*85fe0*/  LDL.LU R9, [R1+0x2b4] ;  /* 0x0002b40001097983 */ /* 0x000f280000300800 */
[----:B------:R-:W3:Y:S04]  /*85ff0*/  LDL.LU R10, [R1+0x2b8] ;  /* 0x0002b800010a7983 */ /* 0x000ee80000300800 */
[----:B------:R-:W3:Y:S04]  /*86000*/  LDL.LU R11, [R1+0x2bc] ;  /* 0x0002bc00010b7983 */ /* 0x000ee80000300800 */
[----:B---3--:R-:W-:Y:S04]  /*86010*/  STL.64 [R1+0x39b0], R10 ;  /* 0x0039b00a01007387 */ /* 0x008fe80000100a00 */
[----:B----4-:R0:W-:Y:S04]  /*86020*/  STL.64 [R1+0x39a8], R8 ;  /* 0x0039a80801007387 */ /* 0x0101e80000100a00 */
[----:B0-----:R-:W2:Y:S04]  /*86030*/  LDL.LU R8, [R1+0x2c0] ;  /* 0x0002c00001087983 */ /* 0x001ea80000300800 */
[----:B------:R-:W2:Y:S04]  /*86040*/  LDL.LU R9, [R1+0x2c4] ;  /* 0x0002c40001097983 */ /* 0x000ea80000300800 */
[----:B------:R-:W2:Y:S04]  /*86050*/  LDL.LU R10, [R1+0x2c8] ;  /* 0x0002c800010a7983 */ /* 0x000ea80000300800 */
[----:B------:R-:W2:Y:S04]  /*86060*/  LDL.LU R11, [R1+0x2cc] ;  /* 0x0002cc00010b7983 */ /* 0x000ea80000300800 */
[----:B------:R0:W-:Y:S04]  /*86070*/  STL.64 [R1+0x3980], R26 ;  /* 0x0039801a01007387 */ /* 0x0001e80000100a00 */
[----:B------:R1:W-:Y:S04]  /*86080*/  STL.64 [R1+0x3978], R24 ;  /* 0x0039781801007387 */ /* 0x0003e80000100a00 */
[----:B0-----:R-:W3:Y:S04]  /*86090*/  LDL.LU.64 R26, [R1+0xa8] ;  /* 0x0000a800011a7983 */ /* 0x001ee80000300a00 */
[----:B---3--:R0:W-:Y:S04]  /*860a0*/  STL.64 [R1+0x3990], R26 ;  /* 0x0039901a01007387 */ /* 0x0081e80000100a00 */
[----:B-1----:R-:W3:Y:S04]  /*860b0*/  LDL.LU R24, [R1+0x2a0] ;  /* 0x0002a00001187983 */ /* 0x002ee80000300800 */
[----:B------:R-:W3:Y:S04]  /*860c0*/  LDL.LU R25, [R1+0x2a4] ;  /* 0x0002a40001197983 */ /* 0x000ee80000300800 */
[----:B0-----:R-:W4:Y:S04]  /*860d0*/  LDL.LU R26, [R1+0x2a8] ;  /* 0x0002a800011a7983 */ /* 0x001f280000300800 */
[----:B------:R-:W4:Y:S04]  /*860e0*/  LDL.LU R27, [R1+0x2ac] ;  /* 0x0002ac00011b7983 */ /* 0x000f280000300800 */
[----:B----4-:R0:W-:Y:S04]  /*860f0*/  STL.64 [R1+0x39a0], R26 ;  /* 0x0039a01a01007387 */ /* 0x0101e80000100a00 */
[----:B---3--:R-:W-:Y:S04]  /*86100*/  STL.64 [R1+0x3998], R24 ;  /* 0x0039981801007387 */ /* 0x008fe80000100a00 */
[----:B0-----:R-:W3:Y:S04]  /*86110*/  LDL.LU.64 R26, [R1+0xc8] ;  /* 0x0000c800011a7983 */ /* 0x001ee80000300a00 */
[----:B------:R-:W4:Y:S01]  /*86120*/  LDL.LU.64 R6, [R1+0x88] ;  /* 0x0000880001067983 */ /* 0x000f220000300a00 */
[----:B------:R-:W-:-:S03]  /*86130*/  IMAD.MOV.U32 R4, RZ, RZ, R23 ;  /* 0x000000ffff047224 */ /* 0x000fc600078e0017 */
[----:B----4-:R0:W-:Y:S04]  /*86140*/  STL.64 [R1+0x3988], R6 ;  /* 0x0039880601007387 */ /* 0x0101e80000100a00 */
[----:B------:R-:W2:Y:S04]  /*86150*/  LDL.LU R23, [R1+0x39b8] ;  /* 0x0039b80001177983 */ /* 0x000ea80000300800 */
[----:B------:R-:W4:Y:S04]  /*86160*/  LDL.LU R5, [R1+0x294] ;  /* 0x0002940001057983 */ /* 0x000f280000300800 */
[----:B0-----:R-:W4:Y:S04]  /*86170*/  LDL.LU R6, [R1+0x298] ;  /* 0x0002980001067983 */ /* 0x001f280000300800 */
[----:B------:R-:W-:Y:S04]  /*86180*/  STL.64 [R1+0x3720], R18 ;  /* 0x0037201201007387 */ /* 0x000fe80000100a00 */
[----:B------:R0:W-:Y:S02]  /*86190*/  STL.64 [R1+0x3718], R16 ;  /* 0x0037181001007387 */ /* 0x0001e40000100a00 */
[----:B0-----:R-:W-:Y:S01]  /*861a0*/  IMAD.MOV.U32 R17, RZ, RZ, R3 ;  /* 0x000000ffff117224 */ /* 0x001fe200078e0003 */
[----:B--2---:R-:W-:-:S15]  /*861b0*/  HMMA.16816.F32.BF16 R8, R20, R14, R8 ;  /* 0x0000000e1408723c */ /* 0x004fde0000041808 */
[----:B------:R-:W-:-:S08]  /*861c0*/  NOP ;  /* 0x0000000000007918 */ /* 0x000fd00000000000 */
[----:B------:R-:W-:Y:S01]  /*861d0*/  STL.64 [R1+0x720], R8 ;  /* 0x0007200801007387 */ /* 0x000fe20000100a00 */
[----:B------:R-:W-:-:S03]  /*861e0*/  IMAD.MOV.U32 R12, RZ, RZ, R11 ;  /* 0x000000ffff0c7224 */ /* 0x000fc600078e000b */
[----:B------:R0:W-:Y:S01]  /*861f0*/  STL.64 [R1+0x728], R10 ;  /* 0x0007280a01007387 */ /* 0x0001e20000100a00 */
[----:B------:R-:W-:-:S03]  /*86200*/  IMAD.MOV.U32 R3, RZ, RZ, R8 ;  /* 0x000000ffff037224 */ /* 0x000fc600078e0008 */
[----:B0-----:R-:W2:Y:S04]  /*86210*/  LDL.LU.64 R10, [R1+0x39b0] ;  /* 0x0039b000010a7983 */ /* 0x001ea80000300a00 */
[----:B------:R-:W2:Y:S01]  /*86220*/  LDL.LU.64 R8, [R1+0x39a8] ;  /* 0x0039a80001087983 */ /* 0x000ea20000300a00 */
[----:B------:R-:W-:Y:S02]  /*86230*/  IMAD.MOV.U32 R19, RZ, RZ, R0 ;  /* 0x000000ffff137224 */ /* 0x000fe400078e0000 */
[----:B------:R-:W-:Y:S02]  /*86240*/  IMAD.MOV.U32 R18, RZ, RZ, R2 ;  /* 0x000000ffff127224 */ /* 0x000fe400078e0002 */
[----:B------:R-:W-:Y:S02]  /*86250*/  IMAD.MOV.U32 R0, RZ, RZ, R15 ;  /* 0x000000ffff007224 */ /* 0x000fe400078e000f */
[----:B------:R-:W-:-:S03]  /*86260*/  IMAD.MOV.U32 R2, RZ, RZ, R14 ;  /* 0x000000ffff027224 */ /* 0x000fc600078e000e */
[----:B------:R-:W-:Y:S04]  /*86270*/  STL [R1+0x38e8], R0 ;  /* 0x0038e80001007387 */ /* 0x000fe80000100800 */
[----:B------:R-:W-:Y:S04]  /*86280*/  STL [R1+0x38e0], R2 ;  /* 0x0038e00201007387 */ /* 0x000fe80000100800 */
[----:B------:R3:W-:Y:S04]  /*86290*/  STL [R1+0x32c8], R3 ;  /* 0x0032c80301007387 */ /* 0x0007e80000100800 */
[----:B------:R2:W-:Y:S01]  /*862a0*/  STL [R1+0x32c4], R12 ;  /* 0x0032c40c01007387 */ /* 0x0005e20000100800 */
[----:B---3--:R-:W-:Y:S01]  /*862b0*/  IMAD.MOV.U32 R3, RZ, RZ, R27 ;  /* 0x000000ffff037224 */ /* 0x008fe200078e001b */
[----:B--2---:R-:W-:Y:S07]  /*862c0*/  HMMA.16816.F32.BF16 R12, R20, R26, R8 ;  /* 0x0000001a140c723c */ /* 0x004fee0000041808 */
[----:B------:R-:W-:-:S02]  /*862d0*/  IMAD.MOV.U32 R8, RZ, RZ, R26 ;  /* 0x000000ffff087224 */ /* 0x000fc400078e001a */
[----:B------:R-:W2:Y:S04]  /*862e0*/  LDL.LU.64 R26, [R1+0x39a0] ;  /* 0x0039a000011a7983 */ /* 0x000ea80000300a00 */
[----:B------:R-:W2:Y:S10]  /*862f0*/  LDL.LU.64 R24, [R1+0x3998] ;  /* 0x0039980001187983 */ /* 0x000eb40000300a00 */
[----:B------:R0:W-:Y:S04]  /*86300*/  STL.64 [R1+0x710], R12 ;  /* 0x0007100c01007387 */ /* 0x0001e80000100a00 */
[----:B------:R-:W-:Y:S04]  /*86310*/  STL.64 [R1+0x718], R14 ;  /* 0x0007180e01007387 */ /* 0x000fe80000100a00 */
[----:B------:R-:W-:Y:S04]  /*86320*/  STL [R1+0x38ec], R8 ;  /* 0x0038ec0801007387 */ /* 0x000fe80000100800 */
[----:B------:R-:W2:Y:S01]  /*86330*/  LDL.LU.64 R10, [R1+0xb8] ;  /* 0x0000b800010a7983 */ /* 0x000ea20000300a00 */
[----:B------:R-:W-:-:S02]  /*86340*/  IMAD.MOV.U32 R16, RZ, RZ, R28 ;  /* 0x000000ffff107224 */ /* 0x000fc400078e001c */
[----:B------:R-:W-:-:S05]  /*86350*/  IMAD.MOV.U32 R28, RZ, RZ, R12 ;  /* 0x000000ffff1c7224 */ /* 0x000fca00078e000c */
[----:B------:R-:W-:Y:S01]  /*86360*/  STL [R1+0x32cc], R28 ;  /* 0x0032cc1c01007387 */ /* 0x000fe20000100800 */
[----:B--2---:R-:W-:-:S15]  /*86370*/  HMMA.16816.F32.BF16 R24, R20, R10, R24 ;  /* 0x0000000a1418723c */ /* 0x004fde0000041818 */
[----:B------:R-:W-:-:S08]  /*86380*/  NOP ;  /* 0x0000000000007918 */ /* 0x000fd00000000000 */
[----:B------:R-:W-:Y:S01]  /*86390*/  STL.64 [R1+0x780], R24 ;  /* 0x0007801801007387 */ /* 0x000fe20000100a00 */
[----:B0-----:R-:W-:-:S03]  /*863a0*/  IMAD.MOV.U32 R13, RZ, RZ, R27 ;  /* 0x000000ffff0d7224 */ /* 0x001fc600078e001b */
[----:B------:R0:W-:Y:S04]  /*863b0*/  STL.64 [R1+0x788], R26 ;  /* 0x0007881a01007387 */ /* 0x0001e80000100a00 */
[----:B0-----:R-:W4:Y:S01]  /*863c0*/  LDL.LU.64 R26, [R1+0x3990] ;  /* 0x00399000011a7983 */ /* 0x001f220000300a00 */
[----:B------:R-:W-:Y:S02]  /*863d0*/  IMAD.MOV.U32 R7, RZ, RZ, R29 ;  /* 0x000000ffff077224 */ /* 0x000fe400078e001d */
[----:B------:R-:W-:Y:S02]  /*863e0*/  IMAD.MOV.U32 R9, RZ, RZ, R11 ;  /* 0x000000ffff097224 */ /* 0x000fe400078e000b */
[----:B------:R-:W-:Y:S02]  /*863f0*/  IMAD.MOV.U32 R29, RZ, RZ, R24 ;  /* 0x000000ffff1d7224 */ /* 0x000fe400078e0018 */
[----:B------:R-:W-:Y:S01]  /*86400*/  IMAD.MOV.U32 R12, RZ, RZ, R10 ;  /* 0x000000ffff0c7224 */ /* 0x000fe200078e000a */
[----:B------:R-:W-:Y:S04]  /*86410*/  STL [R1+0x3970], R9 ;  /* 0x0039700901007387 */ /* 0x000fe80000100800 */
[----:B------:R-:W2:Y:S04]  /*86420*/  LDL.LU.64 R10, [R1+0x98] ;  /* 0x00009800010a7983 */ /* 0x000ea80000300a00 */
[----:B------:R-:W-:Y:S04]  /*86430*/  STL [R1+0x32d4], R29 ;  /* 0x0032d41d01007387 */ /* 0x000fe80000100800 */
[----:B------:R0:W-:Y:S01]  /*86440*/  STL [R1+0x32d0], R13 ;  /* 0x0032d00d01007387 */ /* 0x0001e20000100800 */
[----:B----4-:R-:W-:Y:S06]  /*86450*/  HMMA.16816.F32.BF16 R4, R20, R26, R4 ;  /* 0x0000001a1404723c */ /* 0x010fec0000041804 */
[----:B------:R-:W-:-:S02]  /*86460*/  IMAD.MOV.U32 R28, RZ, RZ, R26 ;  /* 0x000000ffff1c7224 */ /* 0x000fc400078e001a */
[----:B0-----:R-:W-:-:S15]  /*86470*/  IMAD.MOV.U32 R13, RZ, RZ, R27 ;  /* 0x000000ffff0d7224 */ /* 0x001fde00078e001b */
[----:B------:R-:W-:Y:S04]  /*86480*/  STL.64 [R1+0x770], R4 ;  /* 0x0007700401007387 */ /* 0x000fe80000100a00 */
[----:B------:R0:W-:Y:S04]  /*86490*/  STL.64 [R1+0x778], R6 ;  /* 0x0007780601007387 */ /* 0x0001e80000100a00 */
[----:B0-----:R-:W3:Y:S04]  /*864a0*/  LDL.LU.64 R6, [R1+0x3988] ;  /* 0x0039880001067983 */ /* 0x001ee80000300a00 */
[----:B------:R-:W4:Y:S04]  /*864b0*/  LDL.LU.64 R26, [R1+0x3980] ;  /* 0x00398000011a7983 */ /* 0x000f280000300a00 */
[----:B------:R-:W4:Y:S01]  /*864c0*/  LDL.LU.64 R24, [R1+0x3978] ;  /* 0x0039780001187983 */ /* 0x000f220000300a00 */
[----:B--2---:R-:W-:Y:S01]  /*864d0*/  IMAD.MOV.U32 R29, RZ, RZ, R11 ;  /* 0x000000ffff1d7224 */ /* 0x004fe200078e000b */
[----:B----4-:R-:W-:-:S15]  /*864e0*/  HMMA.16816.F32.BF16 R24, R20, R10, R24 ;  /* 0x0000000a1418723c */ /* 0x010fde0000041818 */
[----:B------:R-:W-:-:S08]  /*864f0*/  NOP ;  /* 0x0000000000007918 */ /* 0x000fd00000000000 */
[----:B------:R-:W-:Y:S04]  /*86500*/  STL.64 [R1+0x760], R24 ;  /* 0x0007601801007387 */ /* 0x000fe80000100a00 */
[----:B------:R0:W-:Y:S02]  /*86510*/  STL.64 [R1+0x768], R26 ;  /* 0x0007681a01007387 */ /* 0x0001e40000100a00 */
[----:B0-----:R-:W-:Y:S02]  /*86520*/  IMAD.MOV.U32 R26, RZ, RZ, R10 ;  /* 0x000000ffff1a7224 */ /* 0x001fe400078e000a */
[----:B---3--:R-:W-:Y:S03]  /*86530*/  HMMA.16816.F32.BF16 R8, R20, R6, R16 ;  /* 0x000000061408723c */ /* 0x008fe60000041810 */
[----:B------:R0:W-:-:S15]  /*86540*/  STL [R1+0x3974], R26 ;  /* 0x0039741a01007387 */ /* 0x0001de0000100800 */
[----:B------:R-:W-:-:S05]  /*86550*/  NOP ;  /* 0x0000000000007918 */ /* 0x000fca0000000000 */
[----:B------:R-:W-:Y:S04]  /*86560*/  STL.64 [R1+0x750], R8 ;  /* 0x0007500801007387 */ /* 0x000fe80000100a00 */
[----:B------:R1:W-:Y:S04]  /*86570*/  STL.64 [R1+0x758], R10 ;  /* 0x0007580a01007387 */ /* 0x0003e80000100a00 */
[----:B------:R-:W2:Y:S04]  /*86580*/  LDL.LU R24, [R1+0x260] ;  /* 0x0002600001187983 */ /* 0x000ea80000300800 */
[----:B------:R-:W2:Y:S04]  /*86590*/  LDL.LU R25, [R1+0x264] ;  /* 0x0002640001197983 */ /* 0x000ea80000300800 */
[----:B0-----:R-:W2:Y:S04]  /*865a0*/  LDL.LU R26, [R1+0x268] ;  /* 0x00026800011a7983 */ /* 0x001ea80000300800 */
[----:B------:R-:W2:Y:S04]  /*865b0*/  LDL.LU R27, [R1+0x26c] ;  /* 0x00026c00011b7983 */ /* 0x000ea80000300800 */
[----:B-1----:R-:W2:Y:S04]  /*865c0*/  LDL.LU.64 R10, [R1+0x78] ;  /* 0x00007800010a7983 */ /* 0x002ea80000300a00 */
[----:B------:R-:W3:Y:S01]  /*865d0*/  LDL.LU.64 R18, [R1+0x48] ;  /* 0x0000480001127983 */ /* 0x000ee20000300a00 */
[----:B------:R-:W-:-:S02]  /*865e0*/  IMAD.MOV.U32 R14, RZ, RZ, R6 ;  /* 0x000000ffff0e7224 */ /* 0x000fc400078e0006 */
[----:B------:R-:W-:Y:S01]  /*865f0*/  IMAD.MOV.U32 R15, RZ, RZ, R7 ;  /* 0x000000ffff0f7224 */ /* 0x000fe200078e0007 */
[----:B---3--:R0:W-:Y:S04]  /*86600*/  STL.64 [R1+0x3940], R18 ;  /* 0x0039401201007387 */ /* 0x0081e80000100a00 */
[----:B0-----:R-:W3:Y:S04]  /*86610*/  LDL.LU.64 R18, [R1+0x58] ;  /* 0x0000580001127983 */ /* 0x001ee80000300a00 */
[----:B---3--:R0:W-:Y:S04]  /*86620*/  STL.64 [R1+0x3958], R18 ;  /* 0x0039581201007387 */ /* 0x0081e80000100a00 */
[----:B0-----:R-:W3:Y:S04]  /*86630*/  LDL.LU.64 R18, [R1+0x68] ;  /* 0x0000680001127983 */ /* 0x001ee80000300a00 */
[----:B------:R-:W-:Y:S04]  /*86640*/  STL.64 [R1+0x38f8], R14 ;  /* 0x0038f80e01007387 */ /* 0x000fe80000100a00 */
[----:B------:R0:W-:Y:S04]  /*86650*/  STL.64 [R1+0x38f0], R12 ;  /* 0x0038f00c01007387 */ /* 0x0001e80000100a00 */
[----:B0-----:R-:W4:Y:S04]  /*86660*/  LDL.LU R12, [R1+0x200] ;  /* 0x00020000010c7983 */ /* 0x001f280000300800 */
[----:B------:R-:W4:Y:S04]  /*86670*/  LDL.LU R13, [R1+0x204] ;  /* 0x00020400010d7983 */ /* 0x000f280000300800 */
        /* <DEDUP_REMOVED lines=24> */
[----:B--2---:R0:W-:Y:S04]  /*86800*/  STL.64 [R1+0x3908], R14 ;  /* 0x0039080e01007387 */ /* 0x0041e80000100a00 */
[----:B------:R-:W-:Y:S04]  /*86810*/  STL.64 [R1+0x3900], R12 ;  /* 0x0039000c01007387 */ /* 0x000fe80000100a00 */
[----:B0-----:R-:W2:Y:S01]  /*86820*/  LDL.LU.64 R14, [R1+0x28] ;  /* 0x00002800010e7983 */ /* 0x001ea20000300a00 */
[C---:B------:R-:W-:Y:S06]  /*86830*/  HMMA.16816.F32.BF16 R24, R20.reuse, R10, R24 ;  /* 0x0000000a1418723c */ /* 0x040fec0000041818 */
[----:B---3--:R-:W-:Y:S01]  /*86840*/  HMMA.16816.F32.BF16 R4, R20, R18, R4 ;  /* 0x000000121404723c */ /* 0x008fe20000041804 */
[----:B--2---:R0:W-:Y:S04]  /*86850*/  STL.64 [R1+0x3920], R14 ;  /* 0x0039200e01007387 */ /* 0x0041e80000100a00 */
[----:B0-----:R-:W2:-:S12]  /*86860*/  LDL.LU.64 R14, [R1+0x38] ;  /* 0x00003800010e7983 */ /* 0x001e980000300a00 */
[----:B------:R-:W-:Y:S04]  /*86870*/  STL.64 [R1+0x740], R24 ;  /* 0x0007401801007387 */ /* 0x000fe80000100a00 */
[----:B------:R0:W-:Y:S04]  /*86880*/  STL.64 [R1+0x748], R26 ;  /* 0x0007481a01007387 */ /* 0x0001e80000100a00 */
[----:B0-----:R-:W3:Y:S04]  /*86890*/  LDL.LU R26, [R1+0x3974] ;  /* 0x00397400011a7983 */ /* 0x001ee80000300800 */
[----:B------:R-:W4:Y:S04]  /*868a0*/  LDL.LU R9, [R1+0x3970] ;  /* 0x0039700001097983 */ /* 0x000f280000300800 */
[----:B------:R-:W-:Y:S01]  /*868b0*/  STL.64 [R1+0x730], R4 ;  /* 0x0007300401007387 */ /* 0x000fe20000100a00 */
[----:B------:R-:W-:-:S03]  /*868c0*/  IMAD.MOV.U32 R24, RZ, RZ, R10 ;  /* 0x000000ffff187224 */ /* 0x000fc600078e000a */
[----:B------:R0:W-:Y:S01]  /*868d0*/  STL.64 [R1+0x738], R6 ;  /* 0x0007380601007387 */ /* 0x0001e20000100a00 */
[----:B------:R-:W-:Y:S02]  /*868e0*/  IMAD.MOV.U32 R10, RZ, RZ, R11 ;  /* 0x000000ffff0a7224 */ /* 0x000fe400078e000b */
[----:B------:R-:W-:Y:S02]  /*868f0*/  IMAD.MOV.U32 R25, RZ, RZ, R18 ;  /* 0x000000ffff197224 */ /* 0x000fe400078e0012 */
[----:B------:R-:W-:Y:S01]  /*86900*/  IMAD.MOV.U32 R11, RZ, RZ, R19 ;  /* 0x000000ffff0b7224 */ /* 0x000fe200078e0013 */
        /* <DEDUP_REMOVED lines=11> */
[----:B---3--:R-:W-:Y:S04]  /*869c0*/  STL.64 [R1+0x3918], R26 ;  /* 0x0039181a01007387 */ /* 0x008fe80000100a00 */
[----:B------:R0:W-:Y:S04]  /*869d0*/  STL.64 [R1+0x3910], R24 ;  /* 0x0039101801007387 */ /* 0x0001e80000100a00 */
[----:B0-----:R-:W3:Y:S04]  /*869e0*/  LDL.LU R24, [R1+0x210] ;  /* 0x0002100001187983 */ /* 0x001ee80000300800 */
[----:B------:R-:W3:Y:S04]  /*869f0*/  LDL.LU R25, [R1+0x214] ;  /* 0x0002140001197983 */ /* 0x000ee80000300800 */
[----:B------:R-:W3:Y:S04]  /*86a00*/  LDL.LU R26, [R1+0x218] ;  /* 0x00021800011a7983 */ /* 0x000ee80000300800 */
[----:B------:R-:W3:Y:S01]  /*86a10*/  LDL.LU R27, [R1+0x21c] ;  /* 0x00021c00011b7983 */ /* 0x000ee20000300800 */
[----:B--2---:R-:W-:Y:S06]  /*86a20*/  HMMA.16816.F32.BF16 R4, R20, R18, R4 ;  /* 0x000000121404723c */ /* 0x004fec0000041804 */
[----:B------:R-:W-:-:S02]  /*86a30*/  IMAD.MOV.U32 R8, RZ, RZ, R18 ;  /* 0x000000ffff087224 */ /* 0x000fc400078e0012 */
[----:B------:R-:W-:-:S15]  /*86a40*/  IMAD.MOV.U32 R0, RZ, RZ, R19 ;  /* 0x000000ffff007224 */ /* 0x000fde00078e0013 */
[----:B------:R-:W-:Y:S04]  /*86a50*/  STL.64 [R1+0x6a0], R4 ;  /* 0x0006a00401007387 */ /* 0x000fe80000100a00 */
[----:B------:R0:W-:Y:S04]  /*86a60*/  STL.64 [R1+0x6a8], R6 ;  /* 0x0006a80601007387 */ /* 0x0001e80000100a00 */
[----:B0-----:R-:W2:Y:S04]  /*86a70*/  LDL.LU.64 R6, [R1+0x3938] ;  /* 0x0039380001067983 */ /* 0x001ea80000300a00 */
[----:B------:R-:W2:Y:S04]  /*86a80*/  LDL.LU.64 R4, [R1+0x3930] ;  /* 0x0039300001047983 */ /* 0x000ea80000300a00 */
[----:B------:R-:W4:Y:S04]  /*86a90*/  LDL.LU R16, [R1+0xe0] ;  /* 0x0000e00001107983 */ /* 0x000f280000300800 */
[----:B------:R-:W4:Y:S04]  /*86aa0*/  LDL.LU R17, [R1+0xe4] ;  /* 0x0000e40001117983 */ /* 0x000f280000300800 */
[----:B------:R-:W3:Y:S04]  /*86ab0*/  LDL.LU R18, [R1+0xe8] ;  /* 0x0000e80001127983 */ /* 0x000ee80000300800 */
[----:B------:R-:W3:Y:S01]  /*86ac0*/  LDL.LU R19, [R1+0xec] ;  /* 0x0000ec0001137983 */ /* 0x000ee20000300800 */
[----:B--2---:R-:W-:Y:S03]  /*86ad0*/  HMMA.16816.F32.BF16 R4, R20, R14, R4 ;  /* 0x0000000e1404723c */ /* 0x004fe60000041804 */
[----:B---3--:R0:W-:Y:S04]  /*86ae0*/  STL.64 [R1+0x3730], R18 ;  /* 0x0037301201007387 */ /* 0x0081e80000100a00 */
[----:B----4-:R-:W-:Y:S04]  /*86af0*/  STL.64 [R1+0x3728], R16 ;  /* 0x0037281001007387 */ /* 0x010fe80000100a00 */
[----:B0-----:R-:W2:Y:S04]  /*86b00*/  LDL.LU R18, [R1+0x18] ;  /* 0x0000180001127983 */ /* 0x001ea80000300800 */
[----:B------:R-:W2:Y:S08]  /*86b10*/  LDL.LU R19, [R1+0x1c] ;  /* 0x00001c0001137983 */ /* 0x000eb00000300800 */
[----:B------:R0:W-:Y:S04]  /*86b20*/  STL.64 [R1+0x690], R4 ;  /* 0x0006900401007387 */ /* 0x0001e80000100a00 */
[----:B------:R1:W-:Y:S01]  /*86b30*/  STL.64 [R1+0x698], R6 ;  /* 0x0006980601007387 */ /* 0x0003e20000100a00 */
[----:B0-----:R-:W-:-:S03]  /*86b40*/  IMAD.MOV.U32 R5, RZ, RZ, R14 ;  /* 0x000000ffff057224 */ /* 0x001fc600078e000e */
[----:B-1----:R-:W3:Y:S01]  /*86b50*/  LDL.LU.64 R6, [R1+0x3928] ;  /* 0x0039280001067983 */ /* 0x002ee20000300a00 */
[----:B------:R-:W-:-:S03]  /*86b60*/  IMAD.MOV.U32 R4, RZ, RZ, R15 ;  /* 0x000000ffff047224 */ /* 0x000fc600078e000f */
[----:B------:R-:W4:Y:S02]  /*86b70*/  LDL.LU.64 R14, [R1+0x3920] ;  /* 0x00392000010e7983 */ /* 0x000f240000300a00 */
[----:B----4-:R-:W-:Y:S06]  /*86b80*/  HMMA.16816.F32.BF16 R24, R20, R14, R24 ;  /* 0x0000000e1418723c */ /* 0x010fec0000041818 */
[----:B------:R-:W-:Y:S02]  /*86b90*/  IMAD.MOV.U32 R17, RZ, RZ, R14 ;  /* 0x000000ffff117224 */ /* 0x000fe400078e000e */
[----:B------:R-:W-:-:S15]  /*86ba0*/  IMAD.MOV.U32 R16, RZ, RZ, R15 ;  /* 0x000000ffff107224 */ /* 0x000fde00078e000f */
[----:B------:R-:W-:Y:S04]  /*86bb0*/  STL.64 [R1+0x680], R24 ;  /* 0x0006801801007387 */ /* 0x000fe80000100a00 */
[----:B------:R0:W-:Y:S04]  /*86bc0*/  STL.64 [R1+0x688], R26 ;  /* 0x0006881a01007387 */ /* 0x0001e80000100a00 */
[----:B0-----:R-:W4:Y:S04]  /*86bd0*/  LDL.LU.64 R26, [R1+0x3918] ;  /* 0x00391800011a7983 */ /* 0x001f280000300a00 */
[----:B------:R-:W4:Y:S04]  /*86be0*/  LDL.LU.64 R24, [R1+0x3910] ;  /* 0x0039100001187983 */ /* 0x000f280000300a00 */
[----:B------:R-:W2:Y:S04]  /*86bf0*/  LDL.LU.64 R14, [R1+0x3908] ;  /* 0x00390800010e7983 */ /* 0x000ea80000300a00 */
[----:B------:R-:W2:Y:S02]  /*86c00*/  LDL.LU.64 R12, [R1+0x3900] ;  /* 0x00390000010c7983 */ /* 0x000ea40000300a00 */
[----:B--2---:R-:W-:-:S15]  /*86c10*/  HMMA.16816.F32.BF16 R12, R20, R18, R12 ;  /* 0x00000012140c723c */ /* 0x004fde000004180c */
[----:B------:R-:W-:-:S08]  /*86c20*/  NOP ;  /* 0x0000000000007918 */ /* 0x000fd00000000000 */
[----:B------:R-:W-:Y:S04]  /*86c30*/  STL.64 [R1+0x670], R12 ;  /* 0x0006700c01007387 */ /* 0x000fe80000100a00 */
[----:B------:R0:W-:Y:S04]  /*86c40*/  STL.64 [R1+0x678], R14 ;  /* 0x0006780e01007387 */ /* 0x0001e80000100a00 */
[----:B0-----:R-:W2:Y:S04]  /*86c50*/  LDL.LU.64 R14, [R1+0x38f8] ;  /* 0x0038f800010e7983 */ /* 0x001ea80000300a00 */
[----:B------:R-:W2:Y:S04]  /*86c60*/  LDL.LU.64 R12, [R1+0x38f0] ;  /* 0x0038f000010c7983 */ /* 0x000ea80000300a00 */
[----:B------:R0:W-:Y:S02]  /*86c70*/  STL.64 [R1+0x3740], R18 ;  /* 0x0037401201007387 */ /* 0x0001e40000100a00 */
[----:B0-----:R-:W-:-:S02]  /*86c80*/  IMAD.MOV.U32 R18, RZ, RZ, R17 ;  /* 0x000000ffff127224 */ /* 0x001fc400078e0011 */
[----:B------:R-:W-:-:S05]  /*86c90*/  IMAD.MOV.U32 R19, RZ, RZ, R16 ;  /* 0x000000ffff137224 */ /* 0x000fca00078e0010 */
[----:B------:R0:W-:Y:S04]  /*86ca0*/  STL.64 [R1+0x3758], R18 ;  /* 0x0037581201007387 */ /* 0x0001e80000100a00 */
[----:B------:R-:W3:Y:S04]  /*86cb0*/  LDL.LU R16, [R1+0x1f0] ;  /* 0x0001f00001107983 */ /* 0x000ee80000300800 */
[----:B------:R-:W3:Y:S04]  /*86cc0*/  LDL.LU R17, [R1+0x1f4] ;  /* 0x0001f40001117983 */ /* 0x000ee80000300800 */
[----:B0-----:R-:W3:Y:S04]  /*86cd0*/  LDL.LU R18, [R1+0x1f8] ;  /* 0x0001f80001127983 */ /* 0x001ee80000300800 */
[----:B------:R-:W3:Y:S02]  /*86ce0*/  LDL.LU R19, [R1+0x1fc] ;  /* 0x0001fc0001137983 */ /* 0x000ee40000300800 */
[----:B---3--:R-:W-:-:S15]  /*86cf0*/  HMMA.16816.F32.BF16 R16, R20, R6, R16 ;  /* 0x000000061410723c */ /* 0x008fde0000041810 */
[----:B------:R-:W-:-:S08]  /*86d00*/  NOP ;  /* 0x0000000000007918 */ /* 0x000fd00000000000 */
[----:B------:R-:W-:Y:S04]  /*86d10*/  STL.64 [R1+0x6e0], R16 ;  /* 0x0006e01001007387 */ /* 0x000fe80000100a00 */
[----:B------:R0:W-:Y:S02]  /*86d20*/  STL.64 [R1+0x6e8], R18 ;  /* 0x0006e81201007387 */ /* 0x0001e40000100a00 */
[----:B0-----:R-:W-:Y:S02]  /*86d30*/  IMAD.MOV.U32 R18, RZ, RZ, R5 ;  /* 0x000000ffff127224 */ /* 0x001fe400078e0005 */
[----:B------:R-:W-:-:S05]  /*86d40*/  IMAD.MOV.U32 R19, RZ, RZ, R4 ;  /* 0x000000ffff137224 */ /* 0x000fca00078e0004 */
[----:B------:R-:W-:Y:S04]  /*86d50*/  STL.64 [R1+0x3770], R18 ;  /* 0x0037701201007387 */ /* 0x000fe80000100a00 */
[----:B------:R0:W-:Y:S04]  /*86d60*/  STL.64 [R1+0x3738], R6 ;  /* 0x0037380601007387 */ /* 0x0001e80000100a00 */
[----:B------:R-:W3:Y:S04]  /*86d70*/  LDL.LU R4, [R1+0xf0] ;  /* 0x0000f00001047983 */ /* 0x000ee80000300800 */
[----:B------:R-:W3:Y:S04]  /*86d80*/  LDL.LU R5, [R1+0xf4] ;  /* 0x0000f40001057983 */ /* 0x000ee80000300800 */
[----:B0-----:R-:W4:Y:S04]  /*86d90*/  LDL.LU R6, [R1+0xf8] ;  /* 0x0000f80001067983 */ /* 0x001f280000300800 */
        /* <DEDUP_REMOVED lines=21> */
[----:B------:R-:W4:Y:S01]  /*86ef0*/  LDL.LU R6, [R1+0x118] ;  /* 0x0001180001067983 */ /* 0x000f220000300800 */
[----:B------:R-:W-:-:S02]  /*86f00*/  IMAD.MOV.U32 R18, RZ, RZ, R25 ;  /* 0x000000ffff127224 */ /* 0x000fc400078e0019 */
[----:B------:R-:W-:Y:S02]  /*86f10*/  IMAD.MOV.U32 R19, RZ, RZ, R11 ;  /* 0x000000ffff137224 */ /* 0x000fe400078e000b */
[----:B--2---:R-:W-:Y:S02]  /*86f20*/  IMAD.MOV.U32 R7, RZ, RZ, R27 ;  /* 0x000000ffff077224 */ /* 0x004fe400078e001b */
[----:B------:R-:W2:Y:S04]  /*86f30*/  LDL.LU R27, [R1+0x38dc] ;  /* 0x0038dc00011b7983 */ /* 0x000ea80000300800 */
        /* <DEDUP_REMOVED lines=13> */
[----:B------:R0:W-:Y:S02]  /*87010*/  STL.64 [R1+0x37d0], R18 ;  /* 0x0037d01201007387 */ /* 0x0001e40000100a00 */
[----:B0-----:R-:W-:-:S02]  /*87020*/  IMAD.MOV.U32 R18, RZ, RZ, R14 ;  /* 0x000000ffff127224 */ /* 0x001fc400078e000e */
[----:B------:R-:W-:Y:S01]  /*87030*/  IMAD.MOV.U32 R19, RZ, RZ, R15 ;  /* 0x000000ffff137224 */ /* 0x000fe200078e000f */
[----:B------:R-:W2:Y:S04]  /*87040*/  LDL.LU R14, [R1+0x38c8] ;  /* 0x0038c800010e7983 */ /* 0x000ea80000300800 */
[----:B------:R-:W2:Y:S04]  /*87050*/  LDL.LU R15, [R1+0x38c4] ;  /* 0x0038c400010f7983 */ /* 0x000ea80000300800 */
[----:B------:R0:W-:Y:S02]  /*87060*/  STL.64 [R1+0x37e8], R18 ;  /* 0x0037e81201007387 */ /* 0x0001e40000100a00 */
[----:B0-----:R-:W-:-:S02]  /*87070*/  IMAD.MOV.U32 R18, RZ, RZ, R26 ;  /* 0x000000ffff127224 */ /* 0x001fc400078e001a */
[----:B----4-:R-:W-:Y:S04]  /*87080*/  STL.64 [R1+0x3798], R6 ;  /* 0x0037980601007387 */ /* 0x010fe80000100a00 */
[----:B---3--:R0:W-:Y:S04]  /*87090*/  STL.64 [R1+0x3790], R4 ;  /* 0x0037900401007387 */ /* 0x0081e80000100a00 */
[----:B0-----:R-:W3:Y:S01]  /*870a0*/  LDL.LU R4, [R1+0x130] ;  /* 0x0001300001047983 */ /* 0x001ee20000300800 */
[----:B--2---:R-:W-:-:S03]  /*870b0*/  IMAD.MOV.U32 R5, RZ, RZ, R11 ;  /* 0x000000ffff057224 */ /* 0x004fc600078e000b */
[----:B------:R-:W2:Y:S01]  /*870c0*/  LDL.LU R11, [R1+0x38c0] ;  /* 0x0038c000010b7983 */ /* 0x000ea20000300800 */
[----:B------:R-:W-:Y:S02]  /*870d0*/  IMAD.MOV.U32 R6, RZ, RZ, R25 ;  /* 0x000000ffff067224 */ /* 0x000fe400078e0019 */
[----:B------:R-:W-:Y:S01]  /*870e0*/  IMAD.MOV.U32 R7, RZ, RZ, R27 ;  /* 0x000000ffff077224 */ /* 0x000fe200078e001b */
[----:B------:R-:W4:Y:S04]  /*870f0*/  LDL.LU R25, [R1+0x38bc] ;  /* 0x0038bc0001197983 */ /* 0x000f280000300800 */
[----:B------:R-:W2:Y:S04]  /*87100*/  LDL.LU R27, [R1+0x38b8] ;  /* 0x0038b800011b7983 */ /* 0x000ea80000300800 */
[----:B------:R-:W4:Y:S01]  /*87110*/  LDL.LU R26, [R1+0x38b4] ;  /* 0x0038b400011a7983 */ /* 0x000f220000300800 */
[----:B------:R-:W-:-:S05]  /*87120*/  IMAD.MOV.U32 R19, RZ, RZ, R29 ;  /* 0x000000ffff137224 */ /* 0x000fca00078e001d */
[----:B------:R0:W-:Y:S04]  /*87130*/  STL.64 [R1+0x3800], R18 ;  /* 0x0038001201007387 */ /* 0x0001e80000100a00 */
[----:B------:R1:W-:Y:S01]  /*87140*/  STL.64 [R1+0x37b0], R6 ;  /* 0x0037b00601007387 */ /* 0x0003e20000100a00 */
[----:B0-----:R-:W-:Y:S02]  /*87150*/  IMAD.MOV.U32 R18, RZ, RZ, R28 ;  /* 0x000000ffff127224 */ /* 0x001fe400078e001c */
[----:B------:R-:W-:Y:S02]  /*87160*/  IMAD.MOV.U32 R19, RZ, RZ, R13 ;  /* 0x000000ffff137224 */ /* 0x000fe400078e000d */
[----:B-1----:R-:W-:Y:S02]  /*87170*/  IMAD.MOV.U32 R6, RZ, RZ, R10 ;  /* 0x000000ffff067224 */ /* 0x002fe400078e000a */
[----:B------:R-:W-:Y:S01]  /*87180*/  IMAD.MOV.U32 R7, RZ, RZ, R24 ;  /* 0x000000ffff077224 */ /* 0x000fe200078e0018 */
[----:B---3--:R0:W-:Y:S02]  /*87190*/  STL.64 [R1+0x37a8], R4 ;  /* 0x0037a80401007387 */ /* 0x0081e40000100a00 */
[----:B0-----:R-:W-:-:S02]  /*871a0*/  IMAD.MOV.U32 R4, RZ, RZ, R15 ;  /* 0x000000ffff047224 */ /* 0x001fc400078e000f */
[----:B------:R-:W-:Y:S01]  /*871b0*/  IMAD.MOV.U32 R5, RZ, RZ, R14 ;  /* 0x000000ffff057224 */ /* 0x000fe200078e000e */
[----:B------:R-:W3:Y:S04]  /*871c0*/  LDL.LU R15, [R1+0x38b0] ;  /* 0x0038b000010f7983 */ /* 0x000ee80000300800 */
[----:B------:R-:W3:Y:S04]  /*871d0*/  LDL.LU R14, [R1+0x38ac] ;  /* 0x0038ac00010e7983 */ /* 0x000ee80000300800 */
[----:B------:R-:W3:Y:S04]  /*871e0*/  LDL.LU R10, [R1+0x38a8] ;  /* 0x0038a800010a7983 */ /* 0x000ee80000300800 */
[----:B------:R-:W3:Y:S04]  /*871f0*/  LDL.LU R24, [R1+0x38a4] ;  /* 0x0038a40001187983 */ /* 0x000ee80000300800 */
[----:B------:R-:W-:Y:S04]  /*87200*/  STL.64 [R1+0x3818], R18 ;  /* 0x0038181201007387 */ /* 0x000fe80000100a00 */
[----:B------:R-:W-:Y:S04]  /*87210*/  STL.64 [R1+0x37c8], R6 ;  /* 0x0037c80601007387 */ /* 0x000fe80000100a00 */
[----:B------:R4:W-:Y:S02]  /*87220*/  STL.64 [R1+0x37c0], R4 ;  /* 0x0037c00401007387 */ /* 0x0009e40000100a00 */
[----:B----4-:R-:W-:-:S02]  /*87230*/  IMAD.MOV.U32 R4, RZ, RZ, R26 ;  /* 0x000000ffff047224 */ /* 0x010fc400078e001a */
[----:B--2---:R-:W-:Y:S01]  /*87240*/  IMAD.MOV.U32 R5, RZ, RZ, R27 ;  /* 0x000000ffff057224 */ /* 0x004fe200078e001b */
[----:B------:R-:W2:Y:S04]  /*87250*/  LDL.LU R26, [R1+0x38a0] ;  /* 0x0038a000011a7983 */ /* 0x000ea80000300800 */
[----:B------:R-:W4:Y:S01]  /*87260*/  LDL.LU R27, [R1+0x389c] ;  /* 0x00389c00011b7983 */ /* 0x000f220000300800 */
[----:B------:R-:W-:-:S03]  /*87270*/  IMAD.MOV.U32 R6, RZ, RZ, R25 ;  /* 0x000000ffff067224 */ /* 0x000fc600078e0019 */
[----:B------:R-:W4:Y:S01]  /*87280*/  LDL.LU R25, [R1+0x3898] ;  /* 0x0038980001197983 */ /* 0x000f220000300800 */
[----:B------:R-:W-:Y:S02]  /*87290*/  IMAD.MOV.U32 R18, RZ, RZ, R12 ;  /* 0x000000ffff127224 */ /* 0x000fe400078e000c */
[----:B------:R-:W-:Y:S02]  /*872a0*/  IMAD.MOV.U32 R19, RZ, RZ, R9 ;  /* 0x000000ffff137224 */ /* 0x000fe400078e0009 */
[----:B------:R-:W-:Y:S02]  /*872b0*/  IMAD.MOV.U32 R7, RZ, RZ, R11 ;  /* 0x000000ffff077224 */ /* 0x000fe400078e000b */
[----:B------:R-:W4:Y:S04]  /*872c0*/  LDL.LU R11, [R1+0x3894] ;  /* 0x00389400010b7983 */ /* 0x000f280000300800 */
[----:B------:R0:W-:Y:S02]  /*872d0*/  STL.64 [R1+0x3830], R18 ;  /* 0x0038301201007387 */ /* 0x0001e40000100a00 */
[----:B0-----:R-:W-:-:S02]  /*872e0*/  IMAD.MOV.U32 R18, RZ, RZ, R8 ;  /* 0x000000ffff127224 */ /* 0x001fc400078e0008 */
[----:B------:R-:W-:-:S05]  /*872f0*/  IMAD.MOV.U32 R19, RZ, RZ, R3 ;  /* 0x000000ffff137224 */ /* 0x000fca00078e0003 */
[----:B------:R3:W-:Y:S02]  /*87300*/  STL.64 [R1+0x3848], R18 ;  /* 0x0038481201007387 */ /* 0x0007e40000100a00 */
[----:B---3--:R-:W-:Y:S02]  /*87310*/  IMAD.MOV.U32 R19, RZ, RZ, R24 ;  /* 0x000000ffff137224 */ /* 0x008fe400078e0018 */
[----:B------:R-:W3:Y:S01]  /*87320*/  LDL.LU R24, [R1+0x1e0] ;  /* 0x0001e00001187983 */ /* 0x000ee20000300800 */
[----:B--2---:R-:W-:Y:S02]  /*87330*/  IMAD.MOV.U32 R17, RZ, RZ, R26 ;  /* 0x000000ffff117224 */ /* 0x004fe400078e001a */
[----:B----4-:R-:W-:Y:S02]  /*87340*/  IMAD.MOV.U32 R16, RZ, RZ, R27 ;  /* 0x000000ffff107224 */ /* 0x010fe400078e001b */
[----:B------:R-:W-:Y:S02]  /*87350*/  IMAD.MOV.U32 R18, RZ, RZ, R25 ;  /* 0x000000ffff127224 */ /* 0x000fe400078e0019 */
[----:B------:R-:W3:Y:S04]  /*87360*/  LDL.LU R25, [R1+0x1e4] ;  /* 0x0001e40001197983 */ /* 0x000ee80000300800 */
[----:B------:R-:W3:Y:S04]  /*87370*/  LDL.LU R26, [R1+0x1e8] ;  /* 0x0001e800011a7983 */ /* 0x000ee80000300800 */
[----:B------:R-:W3:Y:S04]  /*87380*/  LDL.LU R27, [R1+0x1ec] ;  /* 0x0001ec00011b7983 */ /* 0x000ee80000300800 */
[----:B------:R-:W-:Y:S04]  /*87390*/  STL.64 [R1+0x37e0], R6 ;  /* 0x0037e00601007387 */ /* 0x000fe80000100a00 */
[----:B------:R0:W-:Y:S04]  /*873a0*/  STL.64 [R1+0x37d8], R4 ;  /* 0x0037d80401007387 */ /* 0x0001e80000100a00 */
[----:B0-----:R-:W2:Y:S04]  /*873b0*/  LDL.LU R4, [R1+0x160] ;  /* 0x0001600001047983 */ /* 0x001ea80000300800 */
[----:B------:R-:W2:Y:S04]  /*873c0*/  LDL.LU R5, [R1+0x164] ;  /* 0x0001640001057983 */ /* 0x000ea80000300800 */
[----:B------:R-:W4:Y:S01]  /*873d0*/  LDL.LU R6, [R1+0x168] ;  /* 0x0001680001067983 */ /* 0x000f220000300800 */
[----:B------:R-:W-:-:S03]  /*873e0*/  IMAD.MOV.U32 R7, RZ, RZ, R15 ;  /* 0x000000ffff077224 */ /* 0x000fc600078e000f */
[----:B------:R-:W3:Y:S04]  /*873f0*/  LDL.LU R15, [R1+0x3890] ;  /* 0x00389000010f7983 */ /* 0x000ee80000300800 */
[----:B----4-:R-:W-:Y:S04]  /*87400*/  STL.64 [R1+0x37f8], R6 ;  /* 0x0037f80601007387 */ /* 0x010fe80000100a00 */
[----:B--2---:R0:W-:Y:S04]  /*87410*/  STL.64 [R1+0x37f0], R4 ;  /* 0x0037f00401007387 */ /* 0x0041e80000100a00 */
[----:B0-----:R-:W2:Y:S01]  /*87420*/  LDL.LU R4, [R1+0x170] ;  /* 0x0001700001047983 */ /* 0x001ea20000300800 */
[----:B------:R-:W-:-:S02]  /*87430*/  IMAD.MOV.U32 R6, RZ, RZ, R10 ;  /* 0x000000ffff067224 */ /* 0x000fc400078e000a */
[----:B------:R-:W-:Y:S02]  /*87440*/  IMAD.MOV.U32 R7, RZ, RZ, R14 ;  /* 0x000000ffff077224 */ /* 0x000fe400078e000e */
[----:B------:R-:W-:Y:S02]  /*87450*/  IMAD.MOV.U32 R5, RZ, RZ, R11 ;  /* 0x000000ffff057224 */ /* 0x000fe400078e000b */
[----:B------:R-:W4:Y:S04]  /*87460*/  LDL.LU R11, [R1+0x388c] ;  /* 0x00388c00010b7983 */ /* 0x000f280000300800 */
[----:B------:R-:W4:Y:S04]  /*87470*/  LDL.LU R10, [R1+0x3888] ;  /* 0x00388800010a7983 */ /* 0x000f280000300800 */
[----:B------:R-:W4:Y:S04]  /*87480*/  LDL.LU R14, [R1+0x3884] ;  /* 0x00388400010e7983 */ /* 0x000f280000300800 */
[----:B------:R-:W-:Y:S04]  /*87490*/  STL.64 [R1+0x3810], R6 ;  /* 0x0038100601007387 */ /* 0x000fe80000100a00 */
[----:B--2---:R0:W-:Y:S04]  /*874a0*/  STL.64 [R1+0x3808], R4 ;  /* 0x0038080401007387 */ /* 0x0041e80000100a00 */
[----:B0-----:R-:W2:Y:S04]  /*874b0*/  LDL.LU R4, [R1+0x180] ;  /* 0x0001800001047983 */ /* 0x001ea80000300800 */
[----:B------:R-:W2:Y:S04]  /*874c0*/  LDL.LU R5, [R1+0x184] ;  /* 0x0001840001057983 */ /* 0x000ea80000300800 */
[----:B------:R-:W4:Y:S01]  /*874d0*/  LDL.LU R6, [R1+0x188] ;  /* 0x0001880001067983 */ /* 0x000f220000300800 */
[----:B---3--:R-:W-:-:S03]  /*874e0*/  IMAD.MOV.U32 R7, RZ, RZ, R15 ;  /* 0x000000ffff077224 */ /* 0x008fc600078e000f */
[----:B------:R-:W3:Y:S04]  /*874f0*/  LDL.LU R15, [R1+0x3880] ;  /* 0x00388000010f7983 */ /* 0x000ee80000300800 */
[----:B----4-:R0:W-:Y:S04]  /*87500*/  STL.64 [R1+0x3828], R6 ;  /* 0x0038280601007387 */ /* 0x0101e80000100a00 */
[----:B--2---:R1:W-:Y:S01]  /*87510*/  STL.64 [R1+0x3820], R4 ;  /* 0x0038200401007387 */ /* 0x0043e20000100a00 */
[----:B0-----:R-:W-:-:S03]  /*87520*/  IMAD.MOV.U32 R6, RZ, RZ, R10 ;  /* 0x000000ffff067224 */ /* 0x001fc600078e000a */
[----:B-1----:R-:W2:Y:S01]  /*87530*/  LDL.LU R4, [R1+0x190] ;  /* 0x0001900001047983 */ /* 0x002ea20000300800 */
[----:B------:R-:W-:-:S03]  /*87540*/  IMAD.MOV.U32 R5, RZ, RZ, R14 ;  /* 0x000000ffff057224 */ /* 0x000fc600078e000e */
[----:B------:R-:W4:Y:S04]  /*87550*/  LDL.LU R14, [R1+0x387c] ;  /* 0x00387c00010e7983 */ /* 0x000f280000300800 */
[----:B------:R-:W3:Y:S01]  /*87560*/  LDL.LU R10, [R1+0x3878] ;  /* 0x00387800010a7983 */ /* 0x000ee20000300800 */
[----:B------:R-:W-:-:S03]  /*87570*/  IMAD.MOV.U32 R7, RZ, RZ, R11 ;  /* 0x000000ffff077224 */ /* 0x000fc600078e000b */
[----:B------:R-:W3:Y:S04]  /*87580*/  LDL.LU R11, [R1+0x3874] ;  /* 0x00387400010b7983 */ /* 0x000ee80000300800 */
[----:B------:R-:W-:Y:S01]  /*87590*/  STL.64 [R1+0x3840], R6 ;  /* 0x0038400601007387 */ /* 0x000fe20000100a00 */
[----:B---3--:R-:W-:Y:S03]  /*875a0*/  HMMA.16816.F32.BF16 R24, R20, R10, R24 ;  /* 0x0000000a1418723c */ /* 0x008fe60000041818 */
[----:B--2---:R0:W-:Y:S02]  /*875b0*/  STL.64 [R1+0x3838], R4 ;  /* 0x0038380401007387 */ /* 0x0041e40000100a00 */
[----:B0-----:R-:W-:-:S02]  /*875c0*/  IMAD.MOV.U32 R4, RZ, RZ, R15 ;  /* 0x000000ffff047224 */ /* 0x001fc400078e000f */
[----:B------:R-:W4:Y:S04]  /*875d0*/  LDL.LU R15, [R1+0x3870] ;  /* 0x00387000010f7983 */ /* 0x000f280000300800 */
[----:B------:R-:W2:Y:S04]  /*875e0*/  LDL.LU R5, [R1+0x1a4] ;  /* 0x0001a40001057983 */ /* 0x000ea80000300800 */
[----:B------:R-:W2:Y:S04]  /*875f0*/  LDL.LU R6, [R1+0x1a8] ;  /* 0x0001a80001067983 */ /* 0x000ea80000300800 */
[----:B------:R-:W2:Y:S04]  /*87600*/  LDL.LU R7, [R1+0x1ac] ;  /* 0x0001ac0001077983 */ /* 0x000ea80000300800 */
[----:B------:R-:W-:Y:S04]  /*87610*/  STL.64 [R1+0x6d0], R24 ;  /* 0x0006d01801007387 */ /* 0x000fe80000100a00 */
[----:B------:R0:W-:Y:S04]  /*87620*/  STL.64 [R1+0x6d8], R26 ;  /* 0x0006d81a01007387 */ /* 0x0001e80000100a00 */
[----:B0-----:R-:W4:Y:S04]  /*87630*/  LDL.LU.64 R26, [R1+0x3868] ;  /* 0x00386800011a7983 */ /* 0x001f280000300a00 */
[----:B------:R-:W4:Y:S02]  /*87640*/  LDL.LU.64 R24, [R1+0x3860] ;  /* 0x0038600001187983 */ /* 0x000f240000300a00 */
[----:B----4-:R-:W-:Y:S02]  /*87650*/  HMMA.16816.F32.BF16 R20, R20, R14, R24 ;  /* 0x0000000e1414723c */ /* 0x010fe40000041818 */
[----:B------:R-:W3:Y:S04]  /*87660*/  LDL.LU.64 R26, [R1+0x3858] ;  /* 0x00385800011a7983 */ /* 0x000ee80000300a00 */
[----:B------:R-:W3:-:S15]  /*87670*/  LDL.LU.64 R24, [R1+0x3850] ;  /* 0x0038500001187983 */ /* 0x000ede0000300a00 */
[----:B------:R-:W-:-:S02]  /*87680*/  NOP ;  /* 0x0000000000007918 */ /* 0x000fc40000000000 */
[----:B------:R-:W-:Y:S04]  /*87690*/  STL.64 [R1+0x660], R20 ;  /* 0x0006601401007387 */ /* 0x000fe80000100a00 */
[----:B------:R0:W-:Y:S02]  /*876a0*/  STL.64 [R1+0x668], R22 ;  /* 0x0006681601007387 */ /* 0x0001e40000100a00 */
[----:B0-----:R-:W-:Y:S02]  /*876b0*/  IMAD.MOV.U32 R22, RZ, RZ, R2 ;  /* 0x000000ffff167224 */ /* 0x001fe400078e0002 */
[----:B------:R-:W-:-:S07]  /*876c0*/  IMAD.MOV.U32 R23, RZ, RZ, R0 ;  /* 0x000000ffff177224 */ /* 0x000fce00078e0000 */
[----:B---3--:R-:W-:Y:S01]  /*876d0*/  HMMA.16816.F32.BF16 R20, R24, R22, R16 ;  /* 0x000000161814723c */ /* 0x008fe20000041810 */
[----:B------:R-:W2:-:S15]  /*876e0*/  LDL.LU.64 R18, [R1+0x3848] ;  /* 0x0038480001127983 */ /* 0x000e9e0000300a00 */
[----:B------:R-:W-:-:S07]  /*876f0*/  NOP ;  /* 0x0000000000007918 */ /* 0x000fce0000000000 */
[----:B------:R-:W-:Y:S04]  /*87700*/  STL.64 [R1+0x700], R20 ;  /* 0x0007001401007387 */ /* 0x000fe80000100a00 */
[----:B------:R0:W-:Y:S01]  /*87710*/  STL.64 [R1+0x708], R22 ;  /* 0x0007081601007387 */ /* 0x0001e20000100a00 */
[----:B------:R-:W-:-:S03]  /*87720*/  IMAD.MOV.U32 R8, RZ, RZ, R20 ;  /* 0x000000ffff087224 */ /* 0x000fc600078e0014 */
[----:B0-----:R-:W3:Y:S04]  /*87730*/  LDL.LU R23, [R1+0x2fc4] ;  /* 0x002fc40001177983 */ /* 0x001ee80000300800 */
[----:B------:R-:W4:Y:S04]  /*87740*/  LDL.LU R13, [R1+0x2fd0] ;  /* 0x002fd000010d7983 */ /* 0x000f280000300800 */
[----:B------:R-:W4:Y:S04]  /*87750*/  LDL.LU R29, [R1+0x2fcc] ;  /* 0x002fcc00011d7983 */ /* 0x000f280000300800 */
[----:B------:R-:W4:Y:S04]  /*87760*/  LDL.LU R28, [R1+0x2fc8] ;  /* 0x002fc800011c7983 */ /* 0x000f280000300800 */
[----:B------:R-:W4:Y:S04]  /*87770*/  LDL.LU R12, [R1+0x2ff0] ;  /* 0x002ff000010c7983 */ /* 0x000f280000300800 */
[----:B------:R-:W4:Y:S04]  /*87780*/  LDL.LU R3, [R1+0x2fe8] ;  /* 0x002fe80001037983 */ /* 0x000f280000300800 */
[----:B------:R-:W-:Y:S01]  /*87790*/  STL [R1+0x32d8], R8 ;  /* 0x0032d80801007387 */ /* 0x000fe20000100800 */
[----:B------:R-:W0:Y:S01]  /*877a0*/  LDC R22, c[0x0][0x230] ;  /* 0x00008c00ff167b82 */ /* 0x000e220000000800 */
[----:B--2---:R-:W-:Y:S02]  /*877b0*/  HMMA.16816.F32.BF16 R16, R24, R18, R4 ;  /* 0x000000121810723c */ /* 0x004fe40000041804 */
[----:B------:R-:W2:Y:S04]  /*877c0*/  LDL.LU.64 R6, [R1+0x3840] ;  /* 0x0038400001067983 */ /* 0x000ea80000300a00 */
[----:B------:R-:W2:-:S15]  /*877d0*/  LDL.LU.64 R4, [R1+0x3838] ;  /* 0x0038380001047983 */ /* 0x000e9e0000300a00 */
[----:B------:R-:W-:-:S02]  /*877e0*/  NOP ;  /* 0x0000000000007918 */ /* 0x000fc40000000000 */
[----:B------:R-:W-:Y:S04]  /*877f0*/  STL.64 [R1+0x6f0], R16 ;  /* 0x0006f01001007387 */ /* 0x000fe80000100a00 */
[----:B------:R1:W-:Y:S04]  /*87800*/  STL.64 [R1+0x6f8], R18 ;  /* 0x0006f81201007387 */ /* 0x0003e80000100a00 */
[----:B-1----:R-:W2:Y:S02]  /*87810*/  LDL.LU.64 R18, [R1+0x3830] ;  /* 0x0038300001127983 */ /* 0x002ea40000300a00 */
[----:B--2---:R-:W-:Y:S02]  /*87820*/  HMMA.16816.F32.BF16 R16, R24, R18, R4 ;  /* 0x000000121810723c */ /* 0x004fe40000041804 */
[----:B------:R-:W2:Y:S04]  /*87830*/  LDL.LU.64 R6, [R1+0x3828] ;  /* 0x0038280001067983 */ /* 0x000ea80000300a00 */
[----:B------:R-:W2:-:S15]  /*87840*/  LDL.LU.64 R4, [R1+0x3820] ;  /* 0x0038200001047983 */ /* 0x000e9e0000300a00 */
[----:B------:R-:W-:-:S02]  /*87850*/  NOP ;  /* 0x0000000000007918 */ /* 0x000fc40000000000 */
[----:B------:R-:W-:Y:S04]  /*87860*/  STL.64 [R1+0x6c0], R16 ;  /* 0x0006c01001007387 */ /* 0x000fe80000100a00 */
[----:B------:R1:W-:Y:S04]  /*87870*/  STL.64 [R1+0x6c8], R18 ;  /* 0x0006c81201007387 */ /* 0x0003e80000100a00 */
[----:B-1----:R-:W2:Y:S01]  /*87880*/  LDL.LU.64 R18, [R1+0x3818] ;  /* 0x0038180001127983 */ /* 0x002ea20000300a00 */
[----:B------:R-:W-:-:S05]  /*87890*/  IMAD.MOV.U32 R9, RZ, RZ, R16 ;  /* 0x000000ffff097224 */ /* 0x000fca00078e0010 */
[----:B------:R-:W-:Y:S01]  /*878a0*/  STL [R1+0x32dc], R9 ;  /* 0x0032dc0901007387 */ /* 0x000fe20000100800 */
[----:B--2---:R-:W-:Y:S03]  /*878b0*/  HMMA.16816.F32.BF16 R16, R24, R18, R4 ;  /* 0x000000121810723c */ /* 0x004fe60000041804 */
[----:B------:R-:W2:Y:S04]  /*878c0*/  LDL.LU.64 R6, [R1+0x3810] ;  /* 0x0038100001067983 */ /* 0x000ea80000300a00 */
[----:B------:R-:W2:-:S15]  /*878d0*/  LDL.LU.64 R4, [R1+0x3808] ;  /* 0x0038080001047983 */ /* 0x000e9e0000300a00 */
[----:B------:R-:W-:-:S01]  /*878e0*/  NOP ;  /* 0x0000000000007918 */ /* 0x000fc20000000000 */
        /* <DEDUP_REMOVED lines=60> */
[----:B------:R-:W2:-:S15]  /*87cb0*/  LDL.LU.64 R6, [R1+0x3738] ;  /* 0x0037380001067983 */ /* 0x000e9e0000300a00 */
[----:B------:R-:W-:-:S06]  /*87cc0*/  NOP ;  /* 0x0000000000007918 */ /* 0x000fcc0000000000 */
[----:B------:R-:W-:Y:S04]  /*87cd0*/  STL.64 [R1+0x5c0], R16 ;  /* 0x0005c01001007387 */ /* 0x000fe80000100a00 */
[----:B------:R1:W-:Y:S04]  /*87ce0*/  STL.64 [R1+0x5c8], R18 ;  /* 0x0005c81201007387 */ /* 0x0003e80000100a00 */
[----:B-1----:R-:W2:Y:S04]  /*87cf0*/  LDL.LU.64 R18, [R1+0x3730] ;  /* 0x0037300001127983 */ /* 0x002ea80000300a00 */
[----:B------:R-:W2:Y:S04]  /*87d00*/  LDL.LU.64 R16, [R1+0x3728] ;  /* 0x0037280001107983 */ /* 0x000ea80000300a00 */
[----:B------:R-:W4:Y:S01]  /*87d10*/  LDL.LU R0, [R1+0x2fb4] ;  /* 0x002fb40001007983 */ /* 0x000f220000300800 */
[----:B--2---:R-:W-:Y:S03]  /*87d20*/  HMMA.16816.F32.BF16 R4, R24, R6, R16 ;  /* 0x000000061804723c */ /* 0x004fe60000041810 */
[----:B------:R-:W2:Y:S04]  /*87d30*/  LDL.LU.64 R18, [R1+0x3720] ;  /* 0x0037200001127983 */ /* 0x000ea80000300a00 */
[----:B------:R-:W2:-:S15]  /*87d40*/  LDL.LU.64 R16, [R1+0x3718] ;  /* 0x0037180001107983 */ /* 0x000e9e0000300a00 */
[----:B------:R-:W-:-:S01]  /*87d50*/  NOP ;  /* 0x0000000000007918 */ /* 0x000fc20000000000 */
[----:B------:R-:W-:Y:S04]  /*87d60*/  STL.64 [R1+0x5b0], R4 ;  /* 0x0005b00401007387 */ /* 0x000fe80000100a00 */
[----:B------:R1:W-:Y:S04]  /*87d70*/  STL.64 [R1+0x5b8], R6 ;  /* 0x0005b80601007387 */ /* 0x0003e80000100a00 */
[----:B-1----:R-:W2:Y:S04]  /*87d80*/  LDL.LU.64 R6, [R1+0x3710] ;  /* 0x0037100001067983 */ /* 0x002ea80000300a00 */
[----:B------:R-:W2:Y:S01]  /*87d90*/  LDL.LU.64 R4, [R1+0x3708] ;  /* 0x0037080001047983 */ /* 0x000ea20000300a00 */
[----:B---3--:R-:W-:-:S02]  /*87da0*/  IADD3 R23, P1, R23, UR10, RZ ;  /* 0x0000000a17177c10 */ /* 0x008fc4000ff3e0ff */
[----:B----4-:R-:W-:Y:S02]  /*87db0*/  IADD3 R13, P6, R13, UR10, RZ ;  /* 0x0000000a0d0d7c10 */ /* 0x010fe4000ffde0ff */
[----:B------:R-:W-:Y:S02]  /*87dc0*/  IADD3 R29, P5, R29, UR10, RZ ;  /* 0x0000000a1d1d7c10 */ /* 0x000fe4000ffbe0ff */
[----:B------:R-:W-:Y:S02]  /*87dd0*/  IADD3 R28, P4, R28, UR10, RZ ;  /* 0x0000000a1c1c7c10 */ /* 0x000fe4000ff9e0ff */
[----:B------:R-:W-:Y:S02]  /*87de0*/  IADD3 R12, P3, R12, UR10, RZ ;  /* 0x0000000a0c0c7c10 */ /* 0x000fe4000ff7e0ff */
[----:B------:R-:W-:Y:S01]  /*87df0*/  IADD3 R3, P2, R3, UR10, RZ ;  /* 0x0000000a03037c10 */ /* 0x000fe2000ff5e0ff */
[----:B--2---:R-:W-:-:S15]  /*87e00*/  HMMA.16816.F32.BF16 R4, R24, R10, R4 ;  /* 0x0000000a1804723c */ /* 0x004fde0000041804 */
[----:B------:R-:W-:-:S08]  /*87e10*/  NOP ;  /* 0x0000000000007918 */ /* 0x000fd00000000000 */
[----:B------:R1:W-:Y:S04]  /*87e20*/  STL.64 [R1+0x2a0], R4 ;  /* 0x0002a00401007387 */ /* 0x0003e80000100a00 */
[----:B------:R-:W-:Y:S04]  /*87e30*/  STL.64 [R1+0x2a8], R6 ;  /* 0x0002a80601007387 */ /* 0x000fe80000100a00 */
[----:B------:R-:W2:Y:S01]  /*87e40*/  LDL.LU R2, [R1+0x2fe0] ;  /* 0x002fe00001027983 */ /* 0x000ea20000300800 */
[----:B-1----:R-:W-:-:S05]  /*87e50*/  IMAD.MOV.U32 R5, RZ, RZ, R7 ;  /* 0x000000ffff057224 */ /* 0x002fca00078e0007 */
[----:B------:R1:W-:Y:S02]  /*87e60*/  STL [R1+0x32e0], R5 ;  /* 0x0032e00501007387 */ /* 0x0003e40000100800 */
[----:B-1----:R-:W-:-:S15]  /*87e70*/  HMMA.16816.F32.BF16 R4, R24, R14, R16 ;  /* 0x0000000e1804723c */ /* 0x002fde0000041810 */
[----:B------:R-:W-:-:S08]  /*87e80*/  NOP ;  /* 0x0000000000007918 */ /* 0x000fd00000000000 */
[----:B------:R1:W-:Y:S04]  /*87e90*/  STL.64 [R1+0x290], R4 ;  /* 0x0002900401007387 */ /* 0x0003e80000100a00 */
[----:B------:R-:W-:Y:S01]  /*87ea0*/  STL.64 [R1+0x298], R6 ;  /* 0x0002980601007387 */ /* 0x000fe20000100a00 */
[----:B-1----:R-:W-:-:S05]  /*87eb0*/  IMAD.MOV.U32 R4, RZ, RZ, R7 ;  /* 0x000000ffff047224 */ /* 0x002fca00078e0007 */
[----:B------:R1:W-:Y:S04]  /*87ec0*/  STL [R1+0x32e4], R4 ;  /* 0x0032e40401007387 */ /* 0x0003e80000100800 */
[----:B------:R-:W-:Y:S04]  /*87ed0*/  STL [R1+0x2fc4], R23 ;  /* 0x002fc41701007387 */ /* 0x000fe80000100800 */
[----:B------:R-:W-:Y:S04]  /*87ee0*/  STL [R1+0x2fd0], R13 ;  /* 0x002fd00d01007387 */ /* 0x000fe80000100800 */
[----:B------:R-:W-:Y:S04]  /*87ef0*/  STL [R1+0x2fcc], R29 ;  /* 0x002fcc1d01007387 */ /* 0x000fe80000100800 */
[----:B-1----:R-:W3:Y:S04]  /*87f00*/  LDL.LU R4, [R1+0x2fc0] ;  /* 0x002fc00001047983 */ /* 0x002ee80000300800 */
[----:B------:R-:W-:Y:S04]  /*87f10*/  STL [R1+0x2fc8], R28 ;  /* 0x002fc81c01007387 */ /* 0x000fe80000100800 */
[----:B------:R-:W4:Y:S04]  /*87f20*/  LDL.LU R24, [R1+0x3004] ;  /* 0x0030040001187983 */ /* 0x000f280000300800 */
[----:B------:R-:W-:Y:S04]  /*87f30*/  STL [R1+0x2ff0], R12 ;  /* 0x002ff00c01007387 */ /* 0x000fe80000100800 */
[----:B------:R-:W4:Y:S04]  /*87f40*/  LDL.LU R25, [R1+0x2fbc] ;  /* 0x002fbc0001197983 */ /* 0x000f280000300800 */
[----:B------:R1:W-:Y:S04]  /*87f50*/  STL [R1+0x2fe8], R3 ;  /* 0x002fe80301007387 */ /* 0x0003e80000100800 */
        /* <DEDUP_REMOVED lines=10> */
[----:B-1----:R-:W4:Y:S01]  /*88000*/  LDL.LU R3, [R1+0x3034] ;  /* 0x0030340001037983 */ /* 0x002f220000300800 */
[----:B0-----:R-:W-:Y:S01]  /*88010*/  VIADD R22, R22, 0xff ;  /* 0x000000ff16167836 */ /* 0x001fe20000000000 */
[----:B------:R-:W-:-:S02]  /*88020*/  IADD3.X R0, R0, UR7, RZ, P1, !PT ;  /* 0x0000000700007c10 */ /* 0x000fc40008ffe4ff */
[----:B------:R-:W4:Y:S01]  /*88030*/  LDL.LU R11, [R1+0x2fd4] ;  /* 0x002fd400010b7983 */ /* 0x000f220000300800 */
[----:B------:R-:W-:-:S03]  /*88040*/  UIADD3 UR4, UR4, 0x1, URZ ;  /* 0x0000000104047890 */ /* 0x000fc6000fffe03f */
[----:B------:R-:W4:Y:S01]  /*88050*/  LDL.LU R6, [R1+0x3030] ;  /* 0x0030300001067983 */ /* 0x000f220000300800 */
[----:B------:R-:W-:-:S04]  /*88060*/  SHF.R.S32.HI R8, RZ, 0x1f, R22 ;  /* 0x0000001fff087819 */ /* 0x000fc80000011416 */
[----:B------:R-:W-:Y:S01]  /*88070*/  LEA.HI R8, R8, R22, RZ, 0x8 ;  /* 0x0000001608087211 */ /* 0x000fe200078f40ff */
[----:B------:R0:W-:Y:S03]  /*88080*/  STL [R1+0x2fb4], R0 ;  /* 0x002fb40001007387 */ /* 0x0001e60000100800 */
[----:B------:R-:W-:Y:S01]  /*88090*/  SHF.R.S32.HI R8, RZ, 0x8, R8 ;  /* 0x00000008ff087819 */ /* 0x000fe20000011408 */
[----:B0-----:R-:W4:Y:S04]  /*880a0*/  LDL.LU R0, [R1+0x2ff4] ;  /* 0x002ff40001007983 */ /* 0x001f280000300800 */
[----:B------:R-:W4:Y:S01]  /*880b0*/  LDL.LU R7, [R1+0x302c] ;  /* 0x00302c0001077983 */ /* 0x000f220000300800 */
[----:B------:R-:W-:-:S03]  /*880c0*/  ISETP.NE.U32.AND P0, PT, R8, UR4, PT ;  /* 0x0000000408007c0c */ /* 0x000fc6000bf05070 */
[----:B------:R-:W4:Y:S04]  /*880d0*/  LDL.LU R9, [R1+0x2ff8] ;  /* 0x002ff80001097983 */ /* 0x000f280000300800 */
[----:B------:R-:W4:Y:S01]  /*880e0*/  LDL.LU R8, [R1+0x304c] ;  /* 0x00304c0001087983 */ /* 0x000f220000300800 */
[----:B--2---:R-:W-:-:S05]  /*880f0*/  IADD3 R2, P1, R2, UR10, RZ ;  /* 0x0000000a02027c10 */ /* 0x004fca000ff3e0ff */
        /* <DEDUP_REMOVED lines=10> */
[----:B---3--:R-:W-:-:S02]  /*881a0*/  IADD3.X R4, R4, UR7, RZ, P6, !PT ;  /* 0x0000000704047c10 */ /* 0x008fc4000b7fe4ff */
[----:B----4-:R-:W-:Y:S02]  /*881b0*/  IADD3 R24, P6, R24, UR10, RZ ;  /* 0x0000000a18187c10 */ /* 0x010fe4000ffde0ff */
[----:B------:R-:W-:Y:S02]  /*881c0*/  IADD3.X R25, R25, UR7, RZ, P5, !PT ;  /* 0x0000000719197c10 */ /* 0x000fe4000affe4ff */
[----:B------:R-:W-:Y:S02]  /*881d0*/  IADD3 R26, P5, R26, UR10, RZ ;  /* 0x0000000a1a1a7c10 */ /* 0x000fe4000ffbe0ff */
[----:B------:R-:W-:Y:S01]  /*881e0*/  IADD3.X R27, R27, UR7, RZ, P4, !PT ;  /* 0x000000071b1b7c10 */ /* 0x000fe2000a7fe4ff */
[----:B------:R-:W-:Y:S01]  /*881f0*/  STL [R1+0x2fc0], R4 ;  /* 0x002fc00401007387 */ /* 0x000fe20000100800 */
[----:B------:R-:W-:-:S03]  /*88200*/  IADD3 R14, P4, R14, UR10, RZ ;  /* 0x0000000a0e0e7c10 */ /* 0x000fc6000ff9e0ff */
[----:B------:R-:W-:Y:S01]  /*88210*/  STL [R1+0x3004], R24 ;  /* 0x0030041801007387 */ /* 0x000fe20000100800 */
[----:B------:R-:W-:-:S03]  /*88220*/  IADD3.X R15, R15, UR7, RZ, P3, !PT ;  /* 0x000000070f0f7c10 */ /* 0x000fc60009ffe4ff */
[----:B------:R-:W-:Y:S01]  /*88230*/  STL [R1+0x2fbc], R25 ;  /* 0x002fbc1901007387 */ /* 0x000fe20000100800 */
[----:B------:R-:W-:-:S03]  /*88240*/  IADD3 R16, P3, R16, UR10, RZ ;  /* 0x0000000a10107c10 */ /* 0x000fc6000ff7e0ff */
[----:B------:R-:W-:Y:S01]  /*88250*/  STL [R1+0x3000], R26 ;  /* 0x0030001a01007387 */ /* 0x000fe20000100800 */
[----:B------:R-:W-:-:S03]  /*88260*/  IADD3.X R17, R17, UR7, RZ, P2, !PT ;  /* 0x0000000711117c10 */ /* 0x000fc600097fe4ff */
[----:B------:R-:W-:Y:S01]  /*88270*/  STL [R1+0x2fb8], R27 ;  /* 0x002fb81b01007387 */ /* 0x000fe20000100800 */
[----:B------:R-:W-:-:S03]  /*88280*/  IADD3 R18, P2, R18, UR10, RZ ;  /* 0x0000000a12127c10 */ /* 0x000fc6000ff5e0ff */
[----:B------:R-:W-:Y:S01]  /*88290*/  STL [R1+0x2ffc], R14 ;  /* 0x002ffc0e01007387 */ /* 0x000fe20000100800 */
[----:B------:R-:W-:Y:S02]  /*882a0*/  IADD3.X R19, R19, UR7, RZ, P1, !PT ;  /* 0x0000000713137c10 */ /* 0x000fe40008ffe4ff */
[----:B------:R-:W-:Y:S01]  /*882b0*/  IADD3.X R10, R10, UR7, RZ, P6, !PT ;  /* 0x000000070a0a7c10 */ /* 0x000fe2000b7fe4ff */
[----:B------:R-:W-:Y:S01]  /*882c0*/  STL [R1+0x2fec], R15 ;  /* 0x002fec0f01007387 */ /* 0x000fe20000100800 */
[----:B------:R-:W-:-:S03]  /*882d0*/  IADD3 R3, P6, R3, UR10, RZ ;  /* 0x0000000a03037c10 */ /* 0x000fc6000ffde0ff */
[----:B------:R-:W-:Y:S01]  /*882e0*/  STL [R1+0x301c], R16 ;  /* 0x00301c1001007387 */ /* 0x000fe20000100800 */
[----:B------:R-:W-:-:S03]  /*882f0*/  IADD3 R5, P1, R5, UR10, RZ ;  /* 0x0000000a05057c10 */ /* 0x000fc6000ff3e0ff */
[----:B------:R-:W-:Y:S04]  /*88300*/  STL [R1+0x2fe4], R17 ;  /* 0x002fe41101007387 */ /* 0x000fe80000100800 */
[----:B------:R-:W-:Y:S04]  /*88310*/  STL [R1+0x3018], R18 ;  /* 0x0030181201007387 */ /* 0x000fe80000100800 */
[----:B------:R-:W-:Y:S04]  /*88320*/  STL [R1+0x2fdc], R19 ;  /* 0x002fdc1301007387 */ /* 0x000fe80000100800 */
[----:B------:R0:W-:Y:S04]  /*88330*/  STL [R1+0x3034], R3 ;  /* 0x0030340301007387 */ /* 0x0001e80000100800 */
[----:B------:R-:W-:Y:S04]  /*88340*/  STL [R1+0x3014], R5 ;  /* 0x0030140501007387 */ /* 0x000fe80000100800 */
[----:B0-----:R-:W3:Y:S01]  /*88350*/  LDL.LU R3, [R1+0x305c] ;  /* 0x00305c0001037983 */ /* 0x001ee20000300800 */
[----:B------:R-:W-:-:S02]  /*88360*/  IADD3.X R0, R0, UR7, RZ, P4, !PT ;  /* 0x0000000700007c10 */ /* 0x000fc4000a7fe4ff */
[----:B------:R-:W-:Y:S02]  /*88370*/  IADD3.X R11, R11, UR7, RZ, P5, !PT ;  /* 0x000000070b0b7c10 */ /* 0x000fe4000affe4ff */
[----:B------:R-:W-:Y:S01]  /*88380*/  IADD3 R6, P5, R6, UR10, RZ ;  /* 0x0000000a06067c10 */ /* 0x000fe2000ffbe0ff */
[----:B------:R-:W-:Y:S01]  /*88390*/  STL [R1+0x2fd8], R10 ;  /* 0x002fd80a01007387 */ /* 0x000fe20000100800 */
[----:B------:R-:W-:-:S03]  /*883a0*/  IADD3 R7, P4, R7, UR10, RZ ;  /* 0x0000000a07077c10 */ /* 0x000fc6000ff9e0ff */
[----:B------:R0:W-:Y:S01]  /*883b0*/  STL [R1+0x2ff4], R0 ;  /* 0x002ff40001007387 */ /* 0x0001e20000100800 */
[----:B------:R-:W-:-:S03]  /*883c0*/  IADD3.X R9, R9, UR7, RZ, P3, !PT ;  /* 0x0000000709097c10 */ /* 0x000fc60009ffe4ff */
[----:B------:R-:W-:Y:S01]  /*883d0*/  STL [R1+0x2fd4], R11 ;  /* 0x002fd40b01007387 */ /* 0x000fe20000100800 */
[----:B------:R-:W-:-:S03]  /*883e0*/  IADD3 R8, P3, R8, UR10, RZ ;  /* 0x0000000a08087c10 */ /* 0x000fc6000ff7e0ff */
[----:B0-----:R-:W4:Y:S04]  /*883f0*/  LDL.LU R0, [R1+0x3028] ;  /* 0x0030280001007983 */ /* 0x001f280000300800 */
[----:B------:R-:W-:Y:S04]  /*88400*/  STL [R1+0x3030], R6 ;  /* 0x0030300601007387 */ /* 0x000fe80000100800 */
[----:B------:R-:W-:Y:S04]  /*88410*/  STL [R1+0x302c], R7 ;  /* 0x00302c0701007387 */ /* 0x000fe80000100800 */
[----:B------:R-:W-:Y:S04]  /*88420*/  STL [R1+0x2ff8], R9 ;  /* 0x002ff80901007387 */ /* 0x000fe80000100800 */
[----:B------:R-:W-:Y:S01]  /*88430*/  STL [R1+0x304c], R8 ;  /* 0x00304c0801007387 */ /* 0x000fe20000100800 */
[----:B--2---:R-:W-:-:S02]  /*88440*/  IADD3.X R20, R20, UR7, RZ, P2, !PT ;  /* 0x0000000714147c10 */ /* 0x004fc400097fe4ff */
[----:B------:R-:W-:Y:S02]  /*88450*/  IADD3 R21, P2, R21, UR10, RZ ;  /* 0x0000000a15157c10 */ /* 0x000fe4000ff5e0ff */
[----:B------:R-:W-:Y:S02]  /*88460*/  IADD3.X R22, R22, UR7, RZ, P1, !PT ;  /* 0x0000000716167c10 */ /* 0x000fe40008ffe4ff */
[----:B------:R-:W-:Y:S02]  /*88470*/  IADD3 R23, P1, R23, UR10, RZ ;  /* 0x0000000a17177c10 */ /* 0x000fe4000ff3e0ff */
[----:B------:R-:W-:Y:S01]  /*88480*/  IADD3.X R13, R13, UR7, RZ, P6, !PT ;  /* 0x000000070d0d7c10 */ /* 0x000fe2000b7fe4ff */
[----:B------:R-:W-:Y:S01]  /*88490*/  STL [R1+0x3008], R20 ;  /* 0x0030081401007387 */ /* 0x000fe20000100800 */
[----:B------:R-:W-:-:S03]  /*884a0*/  IADD3 R29, P6, R29, UR10, RZ ;  /* 0x0000000a1d1d7c10 */ /* 0x000fc6000ffde0ff */
[----:B------:R-:W-:Y:S04]  /*884b0*/  STL [R1+0x3048], R21 ;  /* 0x0030481501007387 */ /* 0x000fe80000100800 */
[----:B------:R-:W-:Y:S01]  /*884c0*/  STL [R1+0x300c], R22 ;  /* 0x00300c1601007387 */ /* 0x000fe20000100800 */
[----:B------:R-:W-:-:S03]  /*884d0*/  IADD3.X R28, R28, UR7, RZ, P5, !PT ;  /* 0x000000071c1c7c10 */ /* 0x000fc6000affe4ff */
[----:B------:R-:W-:Y:S01]  /*884e0*/  STL [R1+0x3044], R23 ;  /* 0x0030441701007387 */ /* 0x000fe20000100800 */
[----:B------:R-:W-:-:S03]  /*884f0*/  IADD3 R12, P5, R12, UR10, RZ ;  /* 0x0000000a0c0c7c10 */ /* 0x000fc6000ffbe0ff */
[----:B------:R-:W-:Y:S04]  /*88500*/  STL [R1+0x3010], R13 ;  /* 0x0030100d01007387 */ /* 0x000fe80000100800 */
[----:B------:R-:W-:Y:S01]  /*88510*/  STL [R1+0x3064], R29 ;  /* 0x0030641d01007387 */ /* 0x000fe20000100800 */
[----:B------:R-:W-:-:S03]  /*88520*/  IADD3.X R2, R2, UR7, RZ, P4, !PT ;  /* 0x0000000702027c10 */ /* 0x000fc6000a7fe4ff */
[----:B------:R-:W2:Y:S04]  /*88530*/  LDL.LU R4, [R1+0x307c] ;  /* 0x00307c0001047983 */ /* 0x000ea80000300800 */
[----:B------:R-:W-:Y:S04]  /*88540*/  STL [R1+0x3020], R28 ;  /* 0x0030201c01007387 */ /* 0x000fe80000100800 */
        /* <DEDUP_REMOVED lines=14> */
[----:B0-----:R-:W2:Y:S04]  /*88630*/  LDL.LU R2, [R1+0x3068] ;  /* 0x0030680001027983 */ /* 0x001ea80000300800 */
[----:B------:R-:W2:Y:S04]  /*88640*/  LDL.LU R11, [R1+0x30a8] ;  /* 0x0030a800010b7983 */ /* 0x000ea80000300800 */
[----:B------:R-:W2:Y:S01]  /*88650*/  LDL.LU R6, [R1+0x306c] ;  /* 0x00306c0001067983 */ /* 0x000ea20000300800 */
[----:B---3--:R-:W-:-:S05]  /*88660*/  IADD3 R3, P4, R3, UR10, RZ ;  /* 0x0000000a03037c10 */ /* 0x008fca000ff9e0ff */
[----:B------:R0:W-:Y:S04]  /*88670*/  STL [R1+0x305c], R3 ;  /* 0x00305c0301007387 */ /* 0x0001e80000100800 */
[----:B0-----:R-:W3:Y:S01]  /*88680*/  LDL.LU R3, [R1+0x30a4] ;  /* 0x0030a40001037983 */ /* 0x001ee20000300800 */
[----:B----4-:R-:W-:-:S03]  /*88690*/  IADD3.X R0, R0, UR7, RZ, P3, !PT ;  /* 0x0000000700007c10 */ /* 0x010fc60009ffe4ff */
[----:B------:R-:W4:Y:S04]  /*886a0*/  LDL.LU R7, [R1+0x3070] ;  /* 0x0030700001077983 */ /* 0x000f280000300800 */
[----:B------:R-:W4:Y:S04]  /*886b0*/  LDL.LU R9, [R1+0x30c4] ;  /* 0x0030c40001097983 */ /* 0x000f280000300800 */
        /* <DEDUP_REMOVED lines=10> */
[----:B0-----:R-:W4:Y:S01]  /*88760*/  LDL.LU R0, [R1+0x30d4] ;  /* 0x0030d40001007983 */ /* 0x001f220000300800 */
[----:B--2---:R-:W-:-:S02]  /*88770*/  IADD3 R4, P3, R4, UR10, RZ ;  /* 0x0000000a04047c10 */ /* 0x004fc4000ff7e0ff */
[----:B------:R-:W-:Y:S02]  /*88780*/  IADD3.X R24, R24, UR7, RZ, P2, !PT ;  /* 0x0000000718187c10 */ /* 0x000fe400097fe4ff */
[----:B------:R-:W-:Y:S02]  /*88790*/  IADD3 R25, P2, R25, UR10, RZ ;  /* 0x0000000a19197c10 */ /* 0x000fe4000ff5e0ff */
[----:B------:R-:W-:Y:S02]  /*887a0*/  IADD3.X R26, R26, UR7, RZ, P1, !PT ;  /* 0x000000071a1a7c10 */ /* 0x000fe40008ffe4ff */
[----:B------:R-:W-:Y:S01]  /*887b0*/  IADD3 R27, P1, R27, UR10, RZ ;  /* 0x0000000a1b1b7c10 */ /* 0x000fe2000ff3e0ff */
        /* <DEDUP_REMOVED lines=15> */
[----:B------:R-:W-:-:S03]  /*888b0*/  IADD3.X R5, R5, UR7, RZ, P3, !PT ;  /* 0x0000000705057c10 */ /* 0x000fc60009ffe4ff */
[----:B------:R-:W-:Y:S04]  /*888c0*/  STL [R1+0x3090], R17 ;  /* 0x0030901101007387 */ /* 0x000fe80000100800 */
[----:B------:R-:W-:Y:S04]  /*888d0*/  STL [R1+0x3054], R18 ;  /* 0x0030541201007387 */ /* 0x000fe80000100800 */
[----:B------:R-:W-:Y:S04]  /*888e0*/  STL [R1+0x308c], R19 ;  /* 0x00308c1301007387 */ /* 0x000fe80000100800 */
[----:B------:R0:W-:Y:S04]  /*888f0*/  STL [R1+0x3068], R2 ;  /* 0x0030680201007387 */ /* 0x0001e80000100800 */
[----:B------:R-:W-:Y:S04]  /*88900*/  STL [R1+0x3058], R5 ;  /* 0x0030580501007387 */ /* 0x000fe80000100800 */
[----:B0-----:R-:W2:Y:S01]  /*88910*/  LDL.LU R2, [R1+0x30a0] ;  /* 0x0030a00001027983 */ /* 0x001ea20000300800 */
[----:B------:R-:W-:-:S02]  /*88920*/  IADD3 R10, P3, R10, UR10, RZ ;  /* 0x0000000a0a0a7c10 */ /* 0x000fc4000ff7e0ff */
[----:B------:R-:W-:Y:S02]  /*88930*/  IADD3.X R6, R6, UR7, RZ, P1, !PT ;  /* 0x0000000706067c10 */ /* 0x000fe40008ffe4ff */
[----:B------:R-:W-:Y:S01]  /*88940*/  IADD3 R11, P2, R11, UR10, RZ ;  /* 0x0000000a0b0b7c10 */ /* 0x000fe2000ff5e0ff */
[----:B------:R-:W-:Y:S01]  /*88950*/  STL [R1+0x30ac], R10 ;  /* 0x0030ac0a01007387 */ /* 0x000fe20000100800 */
[----:B---3--:R-:W-:-:S05]  /*88960*/  IADD3 R3, P1, R3, UR10, RZ ;  /* 0x0000000a03037c10 */ /* 0x008fca000ff3e0ff */
[----:B------:R0:W-:Y:S04]  /*88970*/  STL [R1+0x30a4], R3 ;  /* 0x0030a40301007387 */ /* 0x0001e80000100800 */
[----:B------:R-:W-:Y:S04]  /*88980*/  STL [R1+0x30a8], R11 ;  /* 0x0030a80b01007387 */ /* 0x000fe80000100800 */
[----:B0-----:R-:W3:Y:S01]  /*88990*/  LDL.LU R3, [R1+0x30f4] ;  /* 0x0030f40001037983 */ /* 0x001ee20000300800 */
[----:B----4-:R-:W-:Y:S02]  /*889a0*/  IADD3.X R7, R7, UR7, RZ, P6, !PT ;  /* 0x0000000707077c10 */ /* 0x010fe4000b7fe4ff */
[----:B------:R-:W-:-:S02]  /*889b0*/  IADD3 R9, P6, R9, UR10, RZ ;  /* 0x0000000a09097c10 */ /* 0x000fc4000ffde0ff */
        /* <DEDUP_REMOVED lines=12> */
[----:B------:R-:W-:Y:S04]  /*88a80*/  STL [R1+0x3084], R21 ;  /* 0x0030841501007387 */ /* 0x000fe80000100800 */
[----:B------:R-:W-:Y:S01]  /*88a90*/  STL [R1+0x30bc], R22 ;  /* 0x0030bc1601007387 */ /* 0x000fe20000100800 */
[----:B------:R-:W-:-:S03]  /*88aa0*/  IADD3 R28, P2, R28, UR10, RZ ;  /* 0x0000000a1c1c7c10 */ /* 0x000fc6000ff5e0ff */
[----:B------:R-:W-:Y:S01]  /*88ab0*/  STL [R1+0x3088], R23 ;  /* 0x0030881701007387 */ /* 0x000fe20000100800 */
[----:B------:R-:W-:-:S03]  /*88ac0*/  IADD3.X R12, R12, UR7, RZ, P1, !PT ;  /* 0x000000070c0c7c10 */ /* 0x000fc60008ffe4ff */
[----:B------:R-:W-:Y:S04]  /*88ad0*/  STL [R1+0x30dc], R13 ;  /* 0x0030dc0d01007387 */ /* 0x000fe80000100800 */
[----:B------:R-:W-:Y:S01]  /*88ae0*/  STL [R1+0x3098], R29 ;  /* 0x0030981d01007387 */ /* 0x000fe20000100800 */
[----:B------:R-:W-:-:S03]  /*88af0*/  IADD3 R0, P1, R0, UR10, RZ ;  /* 0x0000000a00007c10 */ /* 0x000fc6000ff3e0ff */
[----:B------:R-:W4:Y:S04]  /*88b00*/  LDL.LU R4, [R1+0x30b0] ;  /* 0x0030b00001047983 */ /* 0x000f280000300800 */
        /* <DEDUP_REMOVED lines=15> */
[----:B0-----:R-:W4:Y:S04]  /*88c00*/  LDL.LU R0, [R1+0x3138] ;  /* 0x0031380001007983 */ /* 0x001f280000300800 */
[----:B------:R-:W4:Y:S04]  /*88c10*/  LDL.LU R11, [R1+0x30e4] ;  /* 0x0030e400010b7983 */ /* 0x000f280000300800 */
[----:B------:R-:W4:Y:S01]  /*88c20*/  LDL.LU R6, [R1+0x3140] ;  /* 0x0031400001067983 */ /* 0x000f220000300800 */
[----:B--2---:R-:W-:-:S05]  /*88c30*/  IADD3.X R2, R2, UR7, RZ, P6, !PT ;  /* 0x0000000702027c10 */ /* 0x004fca000b7fe4ff */
[----:B------:R0:W-:Y:S04]  /*88c40*/  STL [R1+0x30a0], R2 ;  /* 0x0030a00201007387 */ /* 0x0001e80000100800 */
[----:B0-----:R-:W2:Y:S04]  /*88c50*/  LDL.LU R2, [R1+0x30e8] ;  /* 0x0030e80001027983 */ /* 0x001ea80000300800 */
[----:B------:R-:W2:Y:S04]  /*88c60*/  LDL.LU R7, [R1+0x3148] ;  /* 0x0031480001077983 */ /* 0x000ea80000300800 */
[----:B------:R-:W2:Y:S04]  /*88c70*/  LDL.LU R9, [R1+0x30f8] ;  /* 0x0030f80001097983 */ /* 0x000ea80000300800 */
[----:B------:R-:W2:Y:S01]  /*88c80*/  LDL.LU R8, [R1+0x3150] ;  /* 0x0031500001087983 */ /* 0x000ea20000300800 */
[----:B---3--:R-:W-:-:S05]  /*88c90*/  IADD3 R3, P6, R3, UR10, RZ ;  /* 0x0000000a03037c10 */ /* 0x008fca000ffde0ff */
[----:B------:R0:W-:Y:S04]  /*88ca0*/  STL [R1+0x30f4], R3 ;  /* 0x0030f40301007387 */ /* 0x0001e80000100800 */
        /* <DEDUP_REMOVED lines=8> */
[----:B0-----:R-:W3:Y:S01]  /*88d30*/  LDL.LU R3, [R1+0x3118] ;  /* 0x0031180001037983 */ /* 0x001ee20000300800 */
[----:B----4-:R-:W-:-:S02]  /*88d40*/  IADD3.X R4, R4, UR7, RZ, P5, !PT ;  /* 0x0000000704047c10 */ /* 0x010fc4000affe4ff */
[----:B------:R-:W-:Y:S02]  /*88d50*/  IADD3 R24, P5, R24, UR10, RZ ;  /* 0x0000000a18187c10 */ /* 0x000fe4000ffbe0ff */
        /* <DEDUP_REMOVED lines=23> */
[----:B------:R0:W-:Y:S01]  /*88ed0*/  STL [R1+0x3138], R0 ;  /* 0x0031380001007387 */ /* 0x0001e20000100800 */
[----:B------:R-:W-:-:S03]  /*88ee0*/  IADD3.X R11, R11, UR7, RZ, P4, !PT ;  /* 0x000000070b0b7c10 */ /* 0x000fc6000a7fe4ff */
[----:B------:R-:W-:Y:S04]  /*88ef0*/  STL [R1+0x3130], R5 ;  /* 0x0031300501007387 */ /* 0x000fe80000100800 */
[----:B0-----:R-:W4:Y:S04]  /*88f00*/  LDL.LU R0, [R1+0x3178] ;  /* 0x0031780001007983 */ /* 0x001f280000300800 */
[----:B------:R-:W-:Y:S01]  /*88f10*/  STL [R1+0x30e0], R10 ;  /* 0x0030e00a01007387 */ /* 0x000fe20000100800 */
[----:B--2---:R-:W-:-:S05]  /*88f20*/  IADD3.X R2, R2, UR7, RZ, P3, !PT ;  /* 0x0000000702027c10 */ /* 0x004fca0009ffe4ff */
[----:B------:R0:W-:Y:S04]  /*88f30*/  STL [R1+0x30e8], R2 ;  /* 0x0030e80201007387 */ /* 0x0001e80000100800 */
[----:B------:R-:W-:Y:S04]  /*88f40*/  STL [R1+0x30e4], R11 ;  /* 0x0030e40b01007387 */ /* 0x000fe80000100800 */
[----:B0-----:R-:W2:Y:S01]  /*88f50*/  LDL.LU R2, [R1+0x311c] ;  /* 0x00311c0001027983 */ /* 0x001ea20000300800 */
[----:B------:R-:W-:Y:S02]  /*88f60*/  IADD3 R6, P4, R6, UR10, RZ ;  /* 0x0000000a06067c10 */ /* 0x000fe4000ff9e0ff */
[----:B------:R-:W-:-:S02]  /*88f70*/  IADD3 R7, P3, R7, UR10, RZ ;  /* 0x0000000a07077c10 */ /* 0x000fc4000ff7e0ff */
[----:B------:R-:W-:Y:S02]  /*88f80*/  IADD3.X R9, R9, UR7, RZ, P2, !PT ;  /* 0x0000000709097c10 */ /* 0x000fe400097fe4ff */
[----:B------:R-:W-:Y:S01]  /*88f90*/  IADD3 R8, P2, R8, UR10, RZ ;  /* 0x0000000a08087c10 */ /* 0x000fe2000ff5e0ff */
[----:B------:R-:W-:Y:S04]  /*88fa0*/  STL [R1+0x3140], R6 ;  /* 0x0031400601007387 */ /* 0x000fe80000100800 */
[----:B------:R-:W-:Y:S04]  /*88fb0*/  STL [R1+0x3148], R7 ;  /* 0x0031480701007387 */ /* 0x000fe80000100800 */
[----:B------:R0:W-:Y:S04]  /*88fc0*/  STL [R1+0x30f8], R9 ;  /* 0x0030f80901007387 */ /* 0x0001e80000100800 */
[----:B------:R1:W-:Y:S01]  /*88fd0*/  STL [R1+0x3150], R8 ;  /* 0x0031500801007387 */ /* 0x0003e20000100800 */
[----:B---3--:R-:W-:-:S02]  /*88fe0*/  IADD3.X R20, R20, UR7, RZ, P1, !PT ;  /* 0x0000000714147c10 */ /* 0x008fc40008ffe4ff */
[----:B------:R-:W-:Y:S02]  /*88ff0*/  IADD3 R21, P1, R21, UR10, RZ ;  /* 0x0000000a15157c10 */ /* 0x000fe4000ff3e0ff */
[----:B------:R-:W-:Y:S02]  /*89000*/  IADD3.X R22, R22, UR7, RZ, P6, !PT ;  /* 0x0000000716167c10 */ /* 0x000fe4000b7fe4ff */
[----:B------:R-:W-:Y:S02]  /*89010*/  IADD3 R23, P6, R23, UR10, RZ ;  /* 0x0000000a17177c10 */ /* 0x000fe4000ffde0ff */
[----:B------:R-:W-:Y:S01]  /*89020*/  IADD3.X R13, R13, UR7, RZ, P5, !PT ;  /* 0x000000070d0d7c10 */ /* 0x000fe2000affe4ff */
[----:B------:R3:W-:Y:S01]  /*89030*/  STL [R1+0x3100], R20 ;  /* 0x0031001401007387 */ /* 0x0007e20000100800 */
[----:B------:R-:W-:-:S03]  /*89040*/  IADD3 R29, P5, R29, UR10, RZ ;  /* 0x0000000a1d1d7c10 */ /* 0x000fc6000ffbe0ff */
[----:B------:R3:W-:Y:S04]  /*89050*/  STL [R1+0x3158], R21 ;  /* 0x0031581501007387 */ /* 0x0007e80000100800 */
[----:B------:R2:W-:Y:S01]  /*89060*/  STL [R1+0x310c], R22 ;  /* 0x00310c1601007387 */ /* 0x0005e20000100800 */
[----:B------:R-:W-:-:S03]  /*89070*/  IADD3.X R28, R28, UR7, RZ, P4, !PT ;  /* 0x000000071c1c7c10 */ /* 0x000fc6000a7fe4ff */
[----:B------:R2:W-:Y:S01]  /*89080*/  STL [R1+0x3160], R23 ;  /* 0x0031601701007387 */ /* 0x0005e20000100800 */
[----:B------:R-:W-:-:S03]  /*89090*/  IADD3 R12, P4, R12, UR10, RZ ;  /* 0x0000000a0c0c7c10 */ /* 0x000fc6000ff9e0ff */
[----:B------:R2:W-:Y:S04]  /*890a0*/  STL [R1+0x3110], R13 ;  /* 0x0031100d01007387 */ /* 0x0005e80000100800 */
[----:B------:R2:W-:Y:S01]  /*890b0*/  STL [R1+0x3168], R29 ;  /* 0x0031681d01007387 */ /* 0x0005e20000100800 */
[----:B------:R-:W-:-:S03]  /*890c0*/  IADD3.X R3, R3, UR7, RZ, P3, !PT ;  /* 0x0000000703037c10 */ /* 0x000fc60009ffe4ff */
[----:B------:R-:W2:Y:S04]  /*890d0*/  LDL.LU R4, [R1+0x3180] ;  /* 0x0031800001047983 */ /* 0x000ea80000300800 */
[----:B------:R2:W-:Y:S04]  /*890e0*/  STL [R1+0x3114], R28 ;  /* 0x0031141c01007387 */ /* 0x0005e80000100800 */
[----:B------:R-:W2:Y:S04]  /*890f0*/  LDL.LU R24, [R1+0x3124] ;  /* 0x0031240001187983 */ /* 0x000ea80000300800 */
        /* <DEDUP_REMOVED lines=15> */
[----:B------:R-:W2:Y:S04]  /*891f0*/  LDL.LU R6, [R1+0x315c] ;  /* 0x00315c0001067983 */ /* 0x000ea80000300800 */
[----:B------:R-:W2:Y:S01]  /*89200*/  LDL.LU R7, [R1+0x31a0] ;  /* 0x0031a00001077983 */ /* 0x000ea20000300800 */
[----:B----4-:R-:W-:-:S05]  /*89210*/  IADD3 R0, P3, R0, UR10, RZ ;  /* 0x0000000a00007c10 */ /* 0x010fca000ff7e0ff */
[----:B------:R0:W-:Y:S04]  /*89220*/  STL [R1+0x3178], R0 ;  /* 0x0031780001007387 */ /* 0x0001e80000100800 */
[----:B-1----:R-:W4:Y:S04]  /*89230*/  LDL.LU R8, [R1+0x3164] ;  /* 0x0031640001087983 */ /* 0x002f280000300800 */
[----:B---3--:R-:W3:Y:S04]  /*89240*/  LDL.LU R20, [R1+0x319c] ;  /* 0x00319c0001147983 */ /* 0x008ee80000300800 */
[----:B------:R-:W3:Y:S01]  /*89250*/  LDL.LU R21, [R1+0x316c] ;  /* 0x00316c0001157983 */ /* 0x000ee20000300800 */
[----:B--2---:R-:W-:-:S05]  /*89260*/  IADD3.X R2, R2, UR7, RZ, P2, !PT ;  /* 0x0000000702027c10 */ /* 0x004fca00097fe4ff */
        /* <DEDUP_REMOVED lines=9> */
[----:B-1----:R-:W2:Y:S01]  /*89300*/  LDL.LU R2, [R1+0x2bfc] ;  /* 0x002bfc0001027983 */ /* 0x002ea20000300800 */
[----:B------:R-:W-:-:S02]  /*89310*/  IADD3 R4, P2, R4, UR10, RZ ;  /* 0x0000000a04047c10 */ /* 0x000fc4000ff5e0ff */
        /* <DEDUP_REMOVED lines=19> */
[----:B------:R-:W-:Y:S04]  /*89450*/  STL [R1+0x31b0], R17 ;  /* 0x0031b01101007387 */ /* 0x000fe80000100800 */
[----:B------:R-:W-:Y:S04]  /*89460*/  STL [R1+0x3144], R18 ;  /* 0x0031441201007387 */ /* 0x000fe80000100800 */
[----:B------:R-:W-:Y:S04]  /*89470*/  STL [R1+0x31ac], R19 ;  /* 0x0031ac1301007387 */ /* 0x000fe80000100800 */
[----:B------:R0:W-:Y:S02]  /*89480*/  STL [R1+0x3154], R9 ;  /* 0x0031540901007387 */ /* 0x0001e40000100800 */
[----:B0-----:R-:W0:Y:S01]  /*89490*/  LDC R9, c[0x0][0x23c] ;  /* 0x00008f00ff097b82 */ /* 0x001e220000000800 */
[----:B------:R-:W-:-:S02]  /*894a0*/  IADD3.X R5, R5, UR7, RZ, P2, !PT ;  /* 0x0000000705057c10 */ /* 0x000fc400097fe4ff */
[----:B------:R-:W-:Y:S02]  /*894b0*/  IADD3 R10, P2, R10, UR10, RZ ;  /* 0x0000000a0a0a7c10 */ /* 0x000fe4000ff5e0ff */
[----:B------:R-:W-:Y:S02]  /*894c0*/  IADD3 R11, P1, R11, UR10, RZ ;  /* 0x0000000a0b0b7c10 */ /* 0x000fe4000ff3e0ff */
[----:B------:R-:W-:Y:S02]  /*894d0*/  IADD3.X R6, R6, UR7, RZ, P6, !PT ;  /* 0x0000000706067c10 */ /* 0x000fe4000b7fe4ff */
[----:B------:R-:W-:Y:S01]  /*894e0*/  IADD3 R7, P6, R7, UR10, RZ ;  /* 0x0000000a07077c10 */ /* 0x000fe2000ffde0ff */
[----:B------:R-:W-:Y:S04]  /*894f0*/  STL [R1+0x314c], R5 ;  /* 0x00314c0501007387 */ /* 0x000fe80000100800 */
[----:B------:R-:W-:Y:S04]  /*89500*/  STL [R1+0x31a8], R10 ;  /* 0x0031a80a01007387 */ /* 0x000fe80000100800 */
[----:B------:R-:W-:Y:S01]  /*89510*/  STL [R1+0x31a4], R11 ;  /* 0x0031a40b01007387 */ /* 0x000fe20000100800 */
[----:B----4-:R-:W-:-:S02]  /*89520*/  IADD3.X R8, R8, UR7, RZ, P5, !PT ;  /* 0x0000000708087c10 */ /* 0x010fc4000affe4ff */
[----:B---3--:R-:W-:Y:S02]  /*89530*/  IADD3 R20, P5, R20, UR10, RZ ;  /* 0x0000000a14147c10 */ /* 0x008fe4000ffbe0ff */
[----:B------:R-:W-:Y:S01]  /*89540*/  IADD3.X R21, R21, UR7, RZ, P4, !PT ;  /* 0x0000000715157c10 */ /* 0x000fe2000a7fe4ff */
[----:B------:R-:W-:Y:S04]  /*89550*/  STL [R1+0x315c], R6 ;  /* 0x00315c0601007387 */ /* 0x000fe80000100800 */
[----:B------:R-:W-:Y:S01]  /*89560*/  STL [R1+0x31a0], R7 ;  /* 0x0031a00701007387 */ /* 0x000fe20000100800 */
[----:B0-----:R-:W-:-:S04]  /*89570*/  IMAD.SHL.U32 R14, R9, 0x100, RZ ;  /* 0x00000100090e7824 */ /* 0x001fc800078e00ff */
[----:B------:R-:W-:Y:S01]  /*89580*/  IMAD.SHL.U32 R14, R14, 0x2, RZ ;  /* 0x000000020e0e7824 */ /* 0x000fe200078e00ff */
[----:B------:R-:W-:Y:S04]  /*89590*/  STL [R1+0x3164], R8 ;  /* 0x0031640801007387 */ /* 0x000fe80000100800 */
[----:B------:R-:W-:Y:S04]  /*895a0*/  STL [R1+0x319c], R20 ;  /* 0x00319c1401007387 */ /* 0x000fe80000100800 */
[----:B------:R-:W-:Y:S01]  /*895b0*/  STL [R1+0x316c], R21 ;  /* 0x00316c1501007387 */ /* 0x000fe20000100800 */
[----:B--2---:R-:W-:-:S02]  /*895c0*/  IADD3 R22, P4, R22, R14, RZ ;  /* 0x0000000e16167210 */ /* 0x004fc40007f9e0ff */
[----:B------:R-:W-:Y:S02]  /*895d0*/  IADD3.X R23, R23, UR7, RZ, P3, !PT ;  /* 0x0000000717177c10 */ /* 0x000fe40009ffe4ff */
[-C--:B------:R-:W-:Y:S02]  /*895e0*/  IADD3 R13, P3, R13, R14.reuse, RZ ;  /* 0x0000000e0d0d7210 */ /* 0x080fe40007f7e0ff */
[----:B------:R-:W-:Y:S02]  /*895f0*/  IADD3.X R29, R29, UR7, RZ, P2, !PT ;  /* 0x000000071d1d7c10 */ /* 0x000fe400097fe4ff */
[----:B------:R-:W-:Y:S01]  /*89600*/  IADD3 R28, P2, R28, R14, RZ ;  /* 0x0000000e1c1c7210 */ /* 0x000fe20007f5e0ff */
[----:B------:R-:W-:Y:S01]  /*89610*/  STL [R1+0x2c1c], R22 ;  /* 0x002c1c1601007387 */ /* 0x000fe20000100800 */
[----:B------:R-:W-:-:S03]  /*89620*/  IADD3.X R12, R12, UR7, RZ, P1, !PT ;  /* 0x000000070c0c7c10 */ /* 0x000fc60008ffe4ff */
[----:B------:R-:W-:Y:S04]  /*89630*/  STL [R1+0x3174], R23 ;  /* 0x0031741701007387 */ /* 0x000fe80000100800 */
[----:B------:R-:W-:Y:S01]  /*89640*/  STL [R1+0x2c14], R13 ;  /* 0x002c140d01007387 */ /* 0x000fe20000100800 */
[----:B------:R-:W-:-:S03]  /*89650*/  IADD3 R3, P1, R3, R14, RZ ;  /* 0x0000000e03037210 */ /* 0x000fc60007f3e0ff */
[----:B------:R-:W-:Y:S01]  /*89660*/  STL [R1+0x317c], R29 ;  /* 0x00317c1d01007387 */ /* 0x000fe20000100800 */
[----:B------:R-:W-:-:S03]  /*89670*/  IADD3.X R0, R0, UR7, RZ, P6, !PT ;  /* 0x0000000700007c10 */ /* 0x000fc6000b7fe4ff */
[----:B------:R-:W-:Y:S04]  /*89680*/  STL [R1+0x2c0c], R28 ;  /* 0x002c0c1c01007387 */ /* 0x000fe80000100800 */
[----:B------:R-:W-:Y:S01]  /*89690*/  STL [R1+0x3184], R12 ;  /* 0x0031840c01007387 */ /* 0x000fe20000100800 */
[----:B------:R-:W-:-:S03]  /*896a0*/  IADD3 R2, P6, R2, R14, RZ ;  /* 0x0000000e02027210 */ /* 0x000fc60007fde0ff */
[----:B------:R0:W-:Y:S04]  /*896b0*/  STL [R1+0x3704], R14 ;  /* 0x0037040e01007387 */ /* 0x0001e80000100800 */
[----:B------:R-:W-:Y:S04]  /*896c0*/  STL [R1+0x2c04], R3 ;  /* 0x002c040301007387 */ /* 0x000fe80000100800 */
[----:B0-----:R-:W2:Y:S04]  /*896d0*/  LDL.LU R14, [R1+0x3194] ;  /* 0x00319400010e7983 */ /* 0x001ea80000300800 */
[----:B------:R0:W-:Y:S04]  /*896e0*/  STL [R1+0x318c], R0 ;  /* 0x00318c0001007387 */ /* 0x0001e80000100800 */
[----:B0-----:R-:W3:Y:S04]  /*896f0*/  LDL.LU R0, [R1+0x2bf4] ;  /* 0x002bf40001007983 */ /* 0x001ee80000300800 */
[----:B------:R-:W-:Y:S04]  /*89700*/  STL [R1+0x2bfc], R2 ;  /* 0x002bfc0201007387 */ /* 0x000fe80000100800 */
[----:B------:R-:W4:Y:S04]  /*89710*/  LDL.LU R4, [R1+0x2c10] ;  /* 0x002c100001047983 */ /* 0x000f280000300800 */
[----:B----4-:R0:W-:Y:S04]  /*89720*/  STL [R1+0x36f8], R4 ;  /* 0x0036f80401007387 */ /* 0x0101e80000100800 */
[----:B0-----:R-:W4:Y:S01]  /*89730*/  LDL.LU R4, [R1+0x2bec] ;  /* 0x002bec0001047983 */ /* 0x001f220000300800 */
[----:B--2---:R-:W-:-:S03]  /*89740*/  IADD3.X R14, R14, UR7, RZ, P5, !PT ;  /* 0x000000070e0e7c10 */ /* 0x004fc6000affe4ff */
        /* <DEDUP_REMOVED lines=28> */
[----:B------:R0:W-:Y:S04]  /*89910*/  STL [R1+0x3194], R14 ;  /* 0x0031940e01007387 */ /* 0x0001e80000100800 */
[----:B0-----:R-:W3:Y:S02]  /*89920*/  LDL.LU R14, [R1+0x3704] ;  /* 0x00370400010e7983 */ /* 0x001ee40000300800 */
[----:B---3--:R-:W-:-:S05]  /*89930*/  IADD3 R0, P5, R0, R14, RZ ;  /* 0x0000000e00007210 */ /* 0x008fca0007fbe0ff */
[----:B------:R0:W-:Y:S04]  /*89940*/  STL [R1+0x2bf4], R0 ;  /* 0x002bf40001007387 */ /* 0x0001e80000100800 */
[----:B0-----:R-:W2:Y:S02]  /*89950*/  LDL.LU R0, [R1+0x3700] ;  /* 0x0037000001007983 */ /* 0x001ea40000300800 */
[----:B--2---:R-:W-:-:S05]  /*89960*/  IMAD.X R4, R4, 0x1, R0, P4 ;  /* 0x0000000104047824 */ /* 0x004fca00020e0600 */
[----:B------:R0:W-:Y:S04]  /*89970*/  STL [R1+0x2c18], R4 ;  /* 0x002c180401007387 */ /* 0x0001e80000100800 */
[----:B0-----:R-:W2:Y:S02]  /*89980*/  LDL.LU R4, [R1+0x36fc] ;  /* 0x0036fc0001047983 */ /* 0x001ea40000300800 */
[----:B--2---:R-:W-:-:S05]  /*89990*/  IADD3 R4, P4, R4, R14, RZ ;  /* 0x0000000e04047210 */ /* 0x004fca0007f9e0ff */
[----:B------:R0:W-:Y:S04]  /*899a0*/  STL [R1+0x2bec], R4 ;  /* 0x002bec0401007387 */ /* 0x0001e80000100800 */
[----:B0-----:R-:W2:Y:S01]  /*899b0*/  LDL.LU R4, [R1+0x36f8] ;  /* 0x0036f80001047983 */ /* 0x001ea20000300800 */
[--C-:B----4-:R-:W-:Y:S01]  /*899c0*/  IMAD.X R25, R25, 0x1, R0.reuse, P2 ;  /* 0x0000000119197824 */ /* 0x110fe200010e0600 */
[-C--:B------:R-:W-:Y:S01]  /*899d0*/  IADD3 R26, P2, R26, R14.reuse, RZ ;  /* 0x0000000e1a1a7210 */ /* 0x080fe20007f5e0ff */
[--C-:B------:R-:W-:Y:S01]  /*899e0*/  IMAD.X R27, R27, 0x1, R0.reuse, P1 ;  /* 0x000000011b1b7824 */ /* 0x100fe200008e0600 */
        /* <DEDUP_REMOVED lines=16> */
[----:B------:R-:W-:Y:S01]  /*89af0*/  IADD3 R28, P4, R28, R14, RZ ;  /* 0x0000000e1c1c7210 */ /* 0x000fe20007f9e0ff */
[----:B------:R-:W-:-:S02]  /*89b00*/  IMAD.X R2, R2, 0x1, R0, P2 ;  /* 0x0000000102027824 */ /* 0x000fc400010e0600 */
[----:B--2---:R-:W-:Y:S01]  /*89b10*/  IMAD.X R4, R4, 0x1, R0, P3 ;  /* 0x0000000104047824 */ /* 0x004fe200018e0600 */
[----:B------:R-:W-:-:S04]  /*89b20*/  IADD3 R24, P3, R24, R14, RZ ;  /* 0x0000000e18187210 */ /* 0x000fc80007f7e0ff */
        /* <DEDUP_REMOVED lines=8> */
[----:B------:R-:W-:-:S03]  /*89bb0*/  IMAD.X R11, R11, 0x1, R0, P3 ;  /* 0x000000010b0b7824 */ /* 0x000fc600018e0600 */
[----:B------:R-:W-:Y:S01]  /*89bc0*/  STL [R1+0x2bf0], R18 ;  /* 0x002bf01201007387 */ /* 0x000fe20000100800 */
[----:B------:R-:W-:-:S03]  /*89bd0*/  IADD3 R6, P3, R6, R14, RZ ;  /* 0x0000000e06067210 */ /* 0x000fc60007f7e0ff */
        /* <DEDUP_REMOVED lines=17> */
[----:B------:R0:W-:Y:S04]  /*89cf0*/  STL [R1+0x36f4], R0 ;  /* 0x0036f40001007387 */ /* 0x0001e80000100800 */
[----:B------:R-:W-:Y:S04]  /*89d00*/  STL [R1+0x2bb0], R12 ;  /* 0x002bb00c01007387 */ /* 0x000fe80000100800 */
[----:B0-----:R-:W2:Y:S04]  /*89d10*/  LDL.LU R0, [R1+0x2b7c] ;  /* 0x002b7c0001007983 */ /* 0x001ea80000300800 */
[----:B------:R-:W-:Y:S04]  /*89d20*/  STL [R1+0x2b84], R3 ;  /* 0x002b840301007387 */ /* 0x000fe80000100800 */
[----:B------:R-:W3:Y:S04]  /*89d30*/  LDL.LU R4, [R1+0x2b6c] ;  /* 0x002b6c0001047983 */ /* 0x000ee80000300800 */
[----:B------:R-:W-:Y:S04]  /*89d40*/  STL [R1+0x2ba8], R2 ;  /* 0x002ba80201007387 */ /* 0x000fe80000100800 */
[----:B---3--:R0:W-:Y:S04]  /*89d50*/  STL [R1+0x36e8], R4 ;  /* 0x0036e80401007387 */ /* 0x0081e80000100800 */
[----:B0-----:R-:W3:Y:S04]  /*89d60*/  LDL.LU R4, [R1+0x2b98] ;  /* 0x002b980001047983 */ /* 0x001ee80000300800 */
[----:B---3--:R0:W-:Y:S04]  /*89d70*/  STL [R1+0x36ec], R4 ;  /* 0x0036ec0401007387 */ /* 0x0081e80000100800 */
[----:B0-----:R-:W3:Y:S01]  /*89d80*/  LDL.LU R4, [R1+0x2b74] ;  /* 0x002b740001047983 */ /* 0x001ee20000300800 */
[----:B--2---:R-:W-:-:S03]  /*89d90*/  IADD3 R0, P2, R0, R14, RZ ;  /* 0x0000000e00007210 */ /* 0x004fc60007f5e0ff */
        /* <DEDUP_REMOVED lines=29> */
[----:B0-----:R-:W2:Y:S02]  /*89f70*/  LDL.LU R0, [R1+0x36f4] ;  /* 0x0036f40001007983 */ /* 0x001ea40000300800 */
[----:B--2---:R-:W-:-:S05]  /*89f80*/  IMAD.X R4, R4, 0x1, R0, P1 ;  /* 0x0000000104047824 */ /* 0x004fca00008e0600 */
[----:B------:R0:W-:Y:S04]  /*89f90*/  STL [R1+0x2ba0], R4 ;  /* 0x002ba00401007387 */ /* 0x0001e80000100800 */
[----:B0-----:R-:W2:Y:S02]  /*89fa0*/  LDL.LU R4, [R1+0x36f0] ;  /* 0x0036f00001047983 */ /* 0x001ea40000300800 */
[----:B--2---:R-:W-:-:S05]  /*89fb0*/  IADD3 R4, P1, R4, R14, RZ ;  /* 0x0000000e04047210 */ /* 0x004fca0007f3e0ff */
[----:B------:R0:W-:Y:S04]  /*89fc0*/  STL [R1+0x2b74], R4 ;  /* 0x002b740401007387 */ /* 0x0001e80000100800 */
[----:B0-----:R-:W2:Y:S02]  /*89fd0*/  LDL.LU R4, [R1+0x36ec] ;  /* 0x0036ec0001047983 */ /* 0x001ea40000300800 */
[----:B--2---:R-:W-:-:S05]  /*89fe0*/  IMAD.X R4, R4, 0x1, R0, P6 ;  /* 0x0000000104047824 */ /* 0x004fca00030e0600 */
[----:B------:R0:W-:Y:S04]  /*89ff0*/  STL [R1+0x2b98], R4 ;  /* 0x002b980401007387 */ /* 0x0001e80000100800 */
[----:B0-----:R-:W2:Y:S01]  /*8a000*/  LDL.LU R4, [R1+0x36e8] ;  /* 0x0036e80001047983 */ /* 0x001ea20000300800 */
[--C-:B---3--:R-:W-:Y:S01]  /*8a010*/  IMAD.X R24, R24, 0x1, R0.reuse, P5 ;  /* 0x0000000118187824 */ /* 0x108fe200028e0600 */
[-C--:B----4-:R-:W-:Y:S01]  /*8a020*/  IADD3 R25, P5, R25, R14.reuse, RZ ;  /* 0x0000000e19197210 */ /* 0x090fe20007fbe0ff */
        /* <DEDUP_REMOVED lines=18> */
[----:B------:R-:W-:Y:S01]  /*8a150*/  IMAD.X R3, R3, 0x1, R0, P5 ;  /* 0x0000000103037824 */ /* 0x000fe200028e0600 */
[----:B------:R-:W-:-:S02]  /*8a160*/  IADD3 R2, P5, R2, R14, RZ ;  /* 0x0000000e02027210 */ /* 0x000fc40007fbe0ff */
[----:B--2---:R-:W-:-:S05]  /*8a170*/  IADD3 R4, P6, R4, R14, RZ ;  /* 0x0000000e04047210 */ /* 0x004fca0007fde0ff */
        /* <DEDUP_REMOVED lines=22> */
[----:B------:R-:W-:Y:S04]  /*8a2e0*/  STL [R1+0xfb4], R22 ;  /* 0x000fb41601007387 */ /* 0x000fe80000100800 */
[----:B------:R-:W-:Y:S01]  /*8a2f0*/  STL [R1+0x2b34], R23 ;  /* 0x002b341701007387 */ /* 0x000fe20000100800 */
[----:B------:R-:W-:-:S03]  /*8a300*/  IADD3 R12, P6, R12, R14, RZ ;  /* 0x0000000e0c0c7210 */ /* 0x000fc60007fde0ff */
[----:B------:R-:W-:Y:S04]  /*8a310*/  STL [R1+0x2b58], R13 ;  /* 0x002b580d01007387 */ /* 0x000fe80000100800 */
        /* <DEDUP_REMOVED lines=12> */
[----:B--2---:R-:W-:-:S03]  /*8a3e0*/  IMAD.X R14, R14, 0x1, R0, P4 ;  /* 0x000000010e0e7824 */ /* 0x004fc600020e0600 */
[----:B---3--:R0:W-:Y:S04]  /*8a3f0*/  STL [R1+0x36e0], R4 ;  /* 0x0036e00401007387 */ /* 0x0081e80000100800 */
[----:B0-----:R-:W2:Y:S04]  /*8a400*/  LDL.LU R4, [R1+0x2b14] ;  /* 0x002b140001047983 */ /* 0x001ea80000300800 */
[----:B------:R-:W3:Y:S04]  /*8a410*/  LDL.LU R24, [R1+0x2b04] ;  /* 0x002b040001187983 */ /* 0x000ee80000300800 */
[----:B------:R-:W4:Y:S04]  /*8a420*/  LDL.LU R25, [R1+0x2b28] ;  /* 0x002b280001197983 */ /* 0x000f280000300800 */
        /* <DEDUP_REMOVED lines=24> */
[----:B------:R0:W-:Y:S04]  /*8a5b0*/  STL [R1+0x2b40], R14 ;  /* 0x002b400e01007387 */ /* 0x0001e80000100800 */
[----:B0-----:R-:W2:Y:S02]  /*8a5c0*/  LDL.LU R14, [R1+0x36e4] ;  /* 0x0036e400010e7983 */ /* 0x001ea40000300800 */
[----:B--2---:R-:W-:-:S05]  /*8a5d0*/  IADD3 R4, P4, R4, R14, RZ ;  /* 0x0000000e04047210 */ /* 0x004fca0007f9e0ff */
        /* <DEDUP_REMOVED lines=9> */
[-C--:B---3--:R-:W-:Y:S01]  /*8a670*/  IADD3 R26, P1, R26, R14.reuse, RZ ;  /* 0x0000000e1a1a7210 */ /* 0x088fe20007f3e0ff */
        /* <DEDUP_REMOVED lines=6377> */
[--C-:B------:R-:W-:Y:S01]  /*a3510*/  IMAD.X R10, R10, 0x1, R0.reuse, P6 ;  /* 0x000000010a0a7824 */ /* 0x100fe200030e0600 */
[----:B------:R-:W-:Y:S01]  /*a3520*/  IADD3 R11, P6, R11, UR10, RZ ;  /* 0x0000000a0b0b7c10 */ /* 0x000fe2000ffde0ff */
[----:B------:R-:W-:-:S02]  /*a3530*/  IMAD.X R6, R6, 0x1, R0, P5 ;  /* 0x0000000106067824 */ /* 0x000fc400028e0600 */
[--C-:B------:R-:W-:Y:S02]  /*a3540*/  IMAD.X R20, R20, 0x1, R0.reuse, P3 ;  /* 0x0000000114147824 */ /* 0x100fe400018e0600 */
[--C-:B------:R-:W-:Y:S01]  /*a3550*/  IMAD.X R21, R21, 0x1, R0.reuse, P2 ;  /* 0x0000000115157824 */ /* 0x100fe200010e0600 */
[----:B------:R-:W-:Y:S01]  /*a3560*/  IADD3.X R23, R23, UR7, RZ, P6, !PT ;  /* 0x0000000717177c10 */ /* 0x000fe2000b7fe4ff */
[----:B------:R-:W-:Y:S01]  /*a3570*/  IMAD.X R22, R22, 0x1, R0, P1 ;  /* 0x0000000116167824 */ /* 0x000fe200008e0600 */
[----:B--2---:R-:W-:-:S05]  /*a3580*/  IADD3 R4, P4, R4, R14, RZ ;  /* 0x0000000e04047210 */ /* 0x004fca0007f9e0ff */
[----:B------:R0:W-:Y:S04]  /*a3590*/  STL [R1+0x2f88], R4 ;  /* 0x002f880401007387 */ /* 0x0001e80000100800 */
[----:B0-----:R0:W5:Y:S04]  /*a35a0*/  LDL.LU R4, [R1+0x32e4] ;  /* 0x0032e40001047983 */ /* 0x0011680000300800 */
[----:B------:R1:W-:Y:S04]  /*a35b0*/  STL [R1+0x2f54], R5 ;  /* 0x002f540501007387 */ /* 0x0003e80000100800 */
[----:B-1----:R0:W5:Y:S04]  /*a35c0*/  LDL.LU R5, [R1+0x32e0] ;  /* 0x0032e00001057983 */ /* 0x0021680000300800 */
[----:B------:R1:W-:Y:S04]  /*a35d0*/  STL [R1+0x2f90], R9 ;  /* 0x002f900901007387 */ /* 0x0003e80000100800 */
[----:B-1----:R0:W5:Y:S04]  /*a35e0*/  LDL.LU R9, [R1+0x32dc] ;  /* 0x0032dc0001097983 */ /* 0x0021680000300800 */
[----:B------:R1:W-:Y:S01]  /*a35f0*/  STL [R1+0x2f40], R8 ;  /* 0x002f400801007387 */ /* 0x0003e20000100800 */
[----:B------:R-:W-:-:S03]  /*a3600*/  IMAD.X R25, R25, 0x1, R0, P4 ;  /* 0x0000000119197824 */ /* 0x000fc600020e0600 */
[----:B-1----:R0:W5:Y:S04]  /*a3610*/  LDL.LU R8, [R1+0x32d8] ;  /* 0x0032d80001087983 */ /* 0x0021680000300800 */
[----:B------:R1:W-:Y:S01]  /*a3620*/  STL [R1+0x2f8c], R29 ;  /* 0x002f8c1d01007387 */ /* 0x0003e20000100800 */
[----:B------:R-:W-:-:S03]  /*a3630*/  IADD3 R26, P4, R26, R14, RZ ;  /* 0x0000000e1a1a7210 */ /* 0x000fc60007f9e0ff */
[----:B-1----:R0:W5:Y:S04]  /*a3640*/  LDL.LU R29, [R1+0x32d4] ;  /* 0x0032d400011d7983 */ /* 0x0021680000300800 */
[----:B------:R1:W-:Y:S04]  /*a3650*/  STL [R1+0x2f64], R13 ;  /* 0x002f640d01007387 */ /* 0x0003e80000100800 */
        /* <DEDUP_REMOVED lines=8> */
[----:B------:R0:W-:Y:S04]  /*a36e0*/  STL [R1+0xfd0], R24 ;  /* 0x000fd01801007387 */ /* 0x0001e80000100800 */
[----:B------:R0:W-:Y:S04]  /*a36f0*/  STL [R1+0x2f60], R25 ;  /* 0x002f601901007387 */ /* 0x0001e80000100800 */
[----:B------:R0:W-:Y:S04]  /*a3700*/  STL [R1+0x2fa8], R26 ;  /* 0x002fa81a01007387 */ /* 0x0001e80000100800 */
[----:B------:R0:W-:Y:S04]  /*a3710*/  STL [R1+0x2f84], R27 ;  /* 0x002f841b01007387 */ /* 0x0001e80000100800 */
[----:B------:R0:W-:Y:S01]  /*a3720*/  STL [R1+0x2fa0], R15 ;  /* 0x002fa00f01007387 */ /* 0x0001e20000100800 */
[----:B-1----:R-:W1:Y:S03]  /*a3730*/  S2R R2, SR_TID.X ;  /* 0x0000000000027919 */ /* 0x002e660000002100 */
[----:B------:R0:W-:Y:S04]  /*a3740*/  STL [R1+0x2f80], R16 ;  /* 0x002f801001007387 */ /* 0x0001e80000100800 */
[----:B------:R0:W-:Y:S04]  /*a3750*/  STL [R1+0x2f98], R17 ;  /* 0x002f981101007387 */ /* 0x0001e80000100800 */
[----:B------:R0:W-:Y:S01]  /*a3760*/  STL [R1+0xfdc], R18 ;  /* 0x000fdc1201007387 */ /* 0x0001e20000100800 */
[----:B------:R-:W-:-:S03]  /*a3770*/  IMAD.X R7, R7, 0x1, R0, P4 ;  /* 0x0000000107077824 */ /* 0x000fc600020e0600 */
[----:B------:R0:W-:Y:S04]  /*a3780*/  STL [R1+0x2fb0], R19 ;  /* 0x002fb01301007387 */ /* 0x0001e80000100800 */
[----:B------:R0:W-:Y:S04]  /*a3790*/  STL [R1+0xfd4], R10 ;  /* 0x000fd40a01007387 */ /* 0x0001e80000100800 */
[----:B------:R0:W-:Y:S04]  /*a37a0*/  STL [R1+0x3120], R11 ;  /* 0x0031200b01007387 */ /* 0x0001e80000100800 */
[----:B------:R0:W-:Y:S04]  /*a37b0*/  STL [R1+0xfcc], R6 ;  /* 0x000fcc0601007387 */ /* 0x0001e80000100800 */
[----:B------:R0:W-:Y:S04]  /*a37c0*/  STL [R1+0x2fa4], R7 ;  /* 0x002fa40701007387 */ /* 0x0001e80000100800 */
[----:B------:R0:W-:Y:S04]  /*a37d0*/  STL [R1+0x2f9c], R20 ;  /* 0x002f9c1401007387 */ /* 0x0001e80000100800 */
[----:B------:R0:W-:Y:S04]  /*a37e0*/  STL [R1+0x30fc], R23 ;  /* 0x0030fc1701007387 */ /* 0x0001e80000100800 */
[----:B------:R0:W-:Y:S04]  /*a37f0*/  STL [R1+0x2f94], R21 ;  /* 0x002f941501007387 */ /* 0x0001e80000100800 */
[----:B------:R0:W-:Y:S01]  /*a3800*/  STL [R1+0x2fac], R22 ;  /* 0x002fac1601007387 */ /* 0x0001e20000100800 */
[----:B-1----:R-:W-:-:S05]  /*a3810*/  LOP3.LUT R2, R2, 0x7f, RZ, 0xc0, !PT ;  /* 0x0000007f02027812 */ /* 0x002fca00078ec0ff */
[----:B------:R-:W-:Y:S01]  /*a3820*/  IMAD.SHL.U32 R2, R2, 0x2, RZ ;  /* 0x0000000202027824 */ /* 0x000fe200078e00ff */
[----:B------:R-:W-:Y:S06]  /*a3830*/  @P0 BRA `(.L_x_2) ;  /* 0xfffff90800240947 */ /* 0x000fec000383ffff */
[----:B------:R-:W2:Y:S04]  /*a3840*/  LDL.LU R0, [R1+0x6e8] ;  /* 0x0006e80001007983 */ /* 0x000ea80000300800 */
[----:B--2---:R1:W-:Y:S04]  /*a3850*/  STL [R1+0x3350], R0 ;  /* 0x0033500001007387 */ /* 0x0043e80000100800 */
[----:B-1----:R-:W2:Y:S04]  /*a3860*/  LDL.LU R0, [R1+0x6ec] ;  /* 0x0006ec0001007983 */ /* 0x002ea80000300800 */
        /* <DEDUP_REMOVED lines=33> */
[----:B------:R-:W2:Y:S01]  /*a3a80*/  LDL.LU R2, [R1+0x678] ;  /* 0x0006780001027983 */ /* 0x000ea20000300800 */
[----:B-1---5:R-:W-:-:S03]  /*a3a90*/  IMAD.MOV.U32 R0, RZ, RZ, R5 ;  /* 0x000000ffff007224 */ /* 0x022fc600078e0005 */
        /* <DEDUP_REMOVED lines=33> */
[----:B0-----:R-:W2:Y:S04]  /*a3cb0*/  LDL.LU R24, [R1+0x688] ;  /* 0x0006880001187983 */ /* 0x001ea80000300800 */
[----:B------:R-:W2:Y:S04]  /*a3cc0*/  LDL.LU R25, [R1+0x698] ;  /* 0x0006980001197983 */ /* 0x000ea80000300800 */
[----:B------:R-:W3:Y:S04]  /*a3cd0*/  LDL.LU R26, [R1+0x6a8] ;  /* 0x0006a800011a7983 */ /* 0x000ee80000300800 */
[----:B------:R-:W3:Y:S04]  /*a3ce0*/  LDL.LU R27, [R1+0x6b8] ;  /* 0x0006b800011b7983 */ /* 0x000ee80000300800 */
[----:B------:R-:W4:Y:S04]  /*a3cf0*/  LDL.LU R14, [R1+0x664] ;  /* 0x00066400010e7983 */ /* 0x000f280000300800 */
[----:B------:R-:W4:Y:S04]  /*a3d00*/  LDL.LU R15, [R1+0x6d4] ;  /* 0x0006d400010f7983 */ /* 0x000f280000300800 */
[----:B------:R-:W4:Y:S04]  /*a3d10*/  LDL.LU R16, [R1+0x6e4] ;  /* 0x0006e40001107983 */ /* 0x000f280000300800 */
[----:B------:R-:W4:Y:S01]  /*a3d20*/  LDL.LU R17, [R1+0x674] ;  /* 0x0006740001117983 */ /* 0x000f220000300800 */
[----:B-1----:R-:W-:-:S03]  /*a3d30*/  IMAD.MOV.U32 R2, RZ, RZ, R4 ;  /* 0x000000ffff027224 */ /* 0x002fc600078e0004 */
        /* <DEDUP_REMOVED lines=12> */
[----:B------:R0:W-:Y:S01]  /*a3e00*/  STL [R1+0x32f8], R9 ;  /* 0x0032f80901007387 */ /* 0x0001e20000100800 */
[----:B------:R-:W-:-:S03]  /*a3e10*/  F2FP.BF16.F32.PACK_AB R0, R2, R0 ;  /* 0x000000000200723e */ /* 0x000fc600000010ff */
[----:B0-----:R-:W2:Y:S04]  /*a3e20*/  LDL.LU R9, [R1+0x6d8] ;  /* 0x0006d80001097983 */ /* 0x001ea80000300800 */
[----:B------:R0:W-:Y:S04]  /*a3e30*/  STL [R1+0x32f4], R8 ;  /* 0x0032f40801007387 */ /* 0x0001e80000100800 */
[----:B0-----:R-:W2:Y:S04]  /*a3e40*/  LDL.LU R8, [R1+0x668] ;  /* 0x0006680001087983 */ /* 0x001ea80000300800 */
[----:B------:R0:W-:Y:S04]  /*a3e50*/  STL [R1+0x32e8], R13 ;  /* 0x0032e80d01007387 */ /* 0x0001e80000100800 */
[----:B0-----:R-:W3:Y:S04]  /*a3e60*/  LDL.LU R13, [R1+0x6bc] ;  /* 0x0006bc00010d7983 */ /* 0x001ee80000300800 */
[----:B------:R0:W-:Y:S04]  /*a3e70*/  STL [R1+0x32e4], R12 ;  /* 0x0032e40c01007387 */ /* 0x0001e80000100800 */
[----:B0-----:R-:W3:Y:S04]  /*a3e80*/  LDL.LU R12, [R1+0x6ac] ;  /* 0x0006ac00010c7983 */ /* 0x001ee80000300800 */
[----:B------:R0:W-:Y:S04]  /*a3e90*/  STL [R1+0x32cc], R29 ;  /* 0x0032cc1d01007387 */ /* 0x0001e80000100800 */
[----:B0-----:R-:W4:Y:S04]  /*a3ea0*/  LDL.LU R29, [R1+0x69c] ;  /* 0x00069c00011d7983 */ /* 0x001f280000300800 */
[----:B------:R0:W-:Y:S04]  /*a3eb0*/  STL [R1+0x32c8], R3 ;  /* 0x0032c80301007387 */ /* 0x0001e80000100800 */
[----:B0-----:R-:W4:Y:S04]  /*a3ec0*/  LDL.LU R3, [R1+0x68c] ;  /* 0x00068c0001037983 */ /* 0x001f280000300800 */
[----:B------:R0:W-:Y:S04]  /*a3ed0*/  STL [R1+0x32c4], R28 ;  /* 0x0032c41c01007387 */ /* 0x0001e80000100800 */
[----:B0-----:R-:W2:Y:S04]  /*a3ee0*/  LDL.LU R28, [R1+0x67c] ;  /* 0x00067c00011c7983 */ /* 0x001ea80000300800 */
[----:B------:R-:W3:Y:S04]  /*a3ef0*/  LDL.LU R2, [R1+0x33d8] ;  /* 0x0033d80001027983 */ /* 0x000ee80000300800 */
[----:B------:R0:W-:Y:S04]  /*a3f00*/  STL [R1+0x9c], R0 ;  /* 0x00009c0001007387 */ /* 0x0001e80000100800 */
[----:B0-----:R-:W3:Y:S02]  /*a3f10*/  LDL.LU R0, [R1+0x33d4] ;  /* 0x0033d40001007983 */ /* 0x001ee40000300800 */
[----:B---3--:R-:W-:-:S02]  /*a3f20*/  F2FP.BF16.F32.PACK_AB R0, R2, R0 ;  /* 0x000000000200723e */ /* 0x008fc400000010ff */
        /* <DEDUP_REMOVED lines=62> */
[----:B0-----:R-:W2:Y:S01]  /*a4310*/  LDL.LU R0, [R1+0x3354] ;  /* 0x0033540001007983 */ /* 0x001ea20000300800 */
[----:B------:R-:W-:Y:S02]  /*a4320*/  F2FP.BF16.F32.PACK_AB R12, R12, R13 ;  /* 0x0000000d0c0c723e */ /* 0x000fe400000010ff */
[----:B--2---:R-:W-:-:S02]  /*a4330*/  F2FP.BF16.F32.PACK_AB R28, R0, R28 ;  /* 0x0000001c001c723e */ /* 0x004fc400000010ff */
[----:B------:R-:W3:Y:S04]  /*a4340*/  LDL.LU R0, [R1+0x3350] ;  /* 0x0033500001007983 */ /* 0x000ee80000300800 */
[----:B------:R4:W-:Y:S02]  /*a4350*/  STL [R1+0x58], R28 ;  /* 0x0000581c01007387 */ /* 0x0009e40000100800 */
[----:B----4-:R-:W-:Y:S02]  /*a4360*/  F2FP.BF16.F32.PACK_AB R28, R3, R29 ;  /* 0x0000001d031c723e */ /* 0x010fe400000010ff */
[----:B------:R-:W-:-:S03]  /*a4370*/  F2FP.BF16.F32.PACK_AB R3, R8, R9 ;  /* 0x000000090803723e */ /* 0x000fc600000010ff */
[----:B------:R-:W-:Y:S04]  /*a4380*/  STL [R1+0x54], R28 ;  /* 0x0000541c01007387 */ /* 0x000fe80000100800 */
[----:B------:R-:W-:Y:S04]  /*a4390*/  STL [R1+0x50], R12 ;  /* 0x0000500c01007387 */ /* 0x000fe80000100800 */
[----:B------:R0:W-:Y:S02]  /*a43a0*/  STL [R1+0x4c], R3 ;  /* 0x00004c0301007387 */ /* 0x0001e40000100800 */
[----:B0-----:R-:W-:-:S02]  /*a43b0*/  F2FP.BF16.F32.PACK_AB R3, R26, R27 ;  /* 0x0000001b1a03723e */ /* 0x001fc400000010ff */
[----:B---3--:R-:W-:Y:S02]  /*a43c0*/  F2FP.BF16.F32.PACK_AB R2, R0, R2 ;  /* 0x000000020002723e */ /* 0x008fe400000010ff */
[----:B------:R-:W-:-:S03]  /*a43d0*/  F2FP.BF16.F32.PACK_AB R0, R24, R25 ;  /* 0x000000191800723e */ /* 0x000fc600000010ff */
[----:B------:R0:W-:Y:S04]  /*a43e0*/  STL [R1+0x48], R2 ;  /* 0x0000480201007387 */ /* 0x0001e80000100800 */
[----:B------:R1:W-:Y:S04]  /*a43f0*/  STL [R1+0x44], R0 ;  /* 0x0000440001007387 */ /* 0x0003e80000100800 */
[----:B------:R2:W-:Y:S01]  /*a4400*/  STL [R1+0x40], R3 ;  /* 0x0000400301007387 */ /* 0x0005e20000100800 */
[----:B0-----:R-:W-:Y:S02]  /*a4410*/  F2FP.BF16.F32.PACK_AB R2, R14, R15 ;  /* 0x0000000f0e02723e */ /* 0x001fe400000010ff */
[----:B-1----:R-:W-:-:S03]  /*a4420*/  F2FP.BF16.F32.PACK_AB R0, R16, R17 ;  /* 0x000000111000723e */ /* 0x002fc600000010ff */
[----:B------:R0:W-:Y:S01]  /*a4430*/  STL [R1+0x3c], R2 ;  /* 0x00003c0201007387 */ /* 0x0001e20000100800 */
[----:B--2---:R-:W-:-:S03]  /*a4440*/  F2FP.BF16.F32.PACK_AB R3, R18, R19 ;  /* 0x000000131203723e */ /* 0x004fc600000010ff */
[----:B------:R1:W-:Y:S04]  /*a4450*/  STL [R1+0x38], R0 ;  /* 0x0000380001007387 */ /* 0x0003e80000100800 */
[----:B------:R2:W-:Y:S01]  /*a4460*/  STL [R1+0x34], R3 ;  /* 0x0000340301007387 */ /* 0x0005e20000100800 */
[----:B0-----:R-:W-:Y:S02]  /*a4470*/  F2FP.BF16.F32.PACK_AB R2, R10, R11 ;  /* 0x0000000b0a02723e */ /* 0x001fe400000010ff */
[----:B-1----:R-:W-:-:S03]  /*a4480*/  F2FP.BF16.F32.PACK_AB R0, R4, R5 ;  /* 0x000000050400723e */ /* 0x002fc600000010ff */
[----:B------:R0:W-:Y:S01]  /*a4490*/  STL [R1+0x30], R2 ;  /* 0x0000300201007387 */ /* 0x0001e20000100800 */
[----:B--2---:R-:W-:-:S03]  /*a44a0*/  F2FP.BF16.F32.PACK_AB R3, R6, R7 ;  /* 0x000000070603723e */ /* 0x004fc600000010ff */
[----:B------:R1:W-:Y:S04]  /*a44b0*/  STL [R1+0x2c], R0 ;  /* 0x00002c0001007387 */ /* 0x0003e80000100800 */
[----:B------:R-:W-:Y:S04]  /*a44c0*/  STL [R1+0x28], R3 ;  /* 0x0000280301007387 */ /* 0x000fe80000100800 */
[----:B------:R-:W2:Y:S01]  /*a44d0*/  LDL.LU R7, [R1+0x624] ;  /* 0x0006240001077983 */ /* 0x000ea20000300800 */
[----:B0-----:R-:W-:Y:S02]  /*a44e0*/  F2FP.BF16.F32.PACK_AB R2, R20, R21 ;  /* 0x000000151402723e */ /* 0x001fe400000010ff */
[----:B-1----:R-:W-:-:S03]  /*a44f0*/  F2FP.BF16.F32.PACK_AB R0, R22, R23 ;  /* 0x000000171600723e */ /* 0x002fc600000010ff */
        /* <DEDUP_REMOVED lines=18> */
[----:B------:R-:W3:Y:S04]  /*a4620*/  LDL.LU R6, [R1+0x644] ;  /* 0x0006440001067983 */ /* 0x000ee80000300800 */
[----:B---3--:R0:W-:Y:S04]  /*a4630*/  STL [R1+0x330c], R6 ;  /* 0x00330c0601007387 */ /* 0x0081e80000100800 */
[----:B0-----:R-:W3:Y:S04]  /*a4640*/  LDL.LU R6, [R1+0x614] ;  /* 0x0006140001067983 */ /* 0x001ee80000300800 */
        /* <DEDUP_REMOVED lines=15> */
[----:B0-----:R-:W2:Y:S04]  /*a4740*/  LDL.LU R6, [R1+0x61c] ;  /* 0x00061c0001067983 */ /* 0x001ea80000300800 */
[----:B------:R-:W3:Y:S04]  /*a4750*/  LDL.LU R5, [R1+0x6c4] ;  /* 0x0006c40001057983 */ /* 0x000ee80000300800 */
[----:B---3--:R0:W-:Y:S04]  /*a4760*/  STL [R1+0x3308], R5 ;  /* 0x0033080501007387 */ /* 0x0081e80000100800 */
[----:B0-----:R-:W3:Y:S04]  /*a4770*/  LDL.LU R5, [R1+0x634] ;  /* 0x0006340001057983 */ /* 0x001ee80000300800 */
[----:B------:R-:W4:Y:S04]  /*a4780*/  LDL.LU R4, [R1+0x704] ;  /* 0x0007040001047983 */ /* 0x000f280000300800 */
[----:B----4-:R0:W-:Y:S04]  /*a4790*/  STL [R1+0x3304], R4 ;  /* 0x0033040401007387 */ /* 0x0101e80000100800 */
[----:B0-----:R-:W4:Y:S04]  /*a47a0*/  LDL.LU R4, [R1+0x654] ;  /* 0x0006540001047983 */ /* 0x001f280000300800 */
[----:B------:R-:W2:Y:S04]  /*a47b0*/  LDL.LU R11, [R1+0x620] ;  /* 0x00062000010b7983 */ /* 0x000ea80000300800 */
[----:B--2---:R0:W-:Y:S04]  /*a47c0*/  STL [R1+0x3300], R11 ;  /* 0x0033000b01007387 */ /* 0x0041e80000100800 */
[----:B0-----:R-:W2:Y:S04]  /*a47d0*/  LDL.LU R11, [R1+0x6f4] ;  /* 0x0006f400010b7983 */ /* 0x001ea80000300800 */
[----:B------:R-:W3:Y:S04]  /*a47e0*/  LDL.LU R9, [R1+0x630] ;  /* 0x0006300001097983 */ /* 0x000ee80000300800 */
[----:B---3--:R0:W-:Y:S04]  /*a47f0*/  STL [R1+0x32fc], R9 ;  /* 0x0032fc0901007387 */ /* 0x0081e80000100800 */
[----:B0-----:R-:W3:Y:S04]  /*a4800*/  LDL.LU R9, [R1+0x610] ;  /* 0x0006100001097983 */ /* 0x001ee80000300800 */
[----:B------:R-:W3:Y:S04]  /*a4810*/  LDL.LU R10, [R1+0x640] ;  /* 0x00064000010a7983 */ /* 0x000ee80000300800 */
[----:B------:R-:W3:Y:S04]  /*a4820*/  LDL.LU R8, [R1+0x650] ;  /* 0x0006500001087983 */ /* 0x000ee80000300800 */
[----:B------:R-:W4:Y:S04]  /*a4830*/  LDL.LU R15, [R1+0x74c] ;  /* 0x00074c00010f7983 */ /* 0x000f280000300800 */
[----:B----4-:R0:W-:Y:S04]  /*a4840*/  STL [R1+0x32f0], R15 ;  /* 0x0032f00f01007387 */ /* 0x0101e80000100800 */
[----:B0-----:R-:W4:Y:S04]  /*a4850*/  LDL.LU R15, [R1+0x6f0] ;  /* 0x0006f000010f7983 */ /* 0x001f280000300800 */
[----:B------:R-:W2:Y:S04]  /*a4860*/  LDL.LU R13, [R1+0x75c] ;  /* 0x00075c00010d7983 */ /* 0x000ea80000300800 */
[----:B--2---:R0:W-:Y:S04]  /*a4870*/  STL [R1+0x32ec], R13 ;  /* 0x0032ec0d01007387 */ /* 0x0041e80000100800 */
[----:B0-----:R-:W2:Y:S04]  /*a4880*/  LDL.LU R13, [R1+0x73c] ;  /* 0x00073c00010d7983 */ /* 0x001ea80000300800 */
[----:B------:R-:W2:Y:S04]  /*a4890*/  LDL.LU R14, [R1+0x76c] ;  /* 0x00076c00010e7983 */ /* 0x000ea80000300800 */
[----:B------:R-:W2:Y:S04]  /*a48a0*/  LDL.LU R12, [R1+0x77c] ;  /* 0x00077c00010c7983 */ /* 0x000ea80000300800 */
        /* <DEDUP_REMOVED lines=12> */
[----:B------:R-:W4:Y:S01]  /*a4970*/  LDL.LU R29, [R1+0x734] ;  /* 0x00073400011d7983 */ /* 0x000f220000300800 */
[----:B------:R-:W-:-:S03]  /*a4980*/  F2FP.BF16.F32.PACK_AB R7, R6, R7 ;  /* 0x000000070607723e */ /* 0x000fc600000010ff */
        /* <DEDUP_REMOVED lines=14> */
[----:B------:R-:W2:Y:S04]  /*a4a70*/  LDL.LU R6, [R1+0x334c] ;  /* 0x00334c0001067983 */ /* 0x000ea80000300800 */
[----:B------:R0:W-:Y:S04]  /*a4a80*/  STL [R1+0x1c], R7 ;  /* 0x00001c0701007387 */ /* 0x0001e80000100800 */
[----:B0-----:R-:W2:Y:S02]  /*a4a90*/  LDL.LU R7, [R1+0x3348] ;  /* 0x0033480001077983 */ /* 0x001ea40000300800 */
[----:B--2---:R-:W-:-:S02]  /*a4aa0*/  F2FP.BF16.F32.PACK_AB R7, R6, R7 ;  /* 0x000000070607723e */ /* 0x004fc400000010ff */
        /* <DEDUP_REMOVED lines=25> */
[----:B------:R0:W-:Y:S04]  /*a4c40*/  STL [R1], R7 ;  /* 0x0000000701007387 */ /* 0x0001e80000100800 */
[----:B0-----:R-:W2:Y:S02]  /*a4c50*/  LDL.LU R7, [R1+0x3310] ;  /* 0x0033100001077983 */ /* 0x001ea40000300800 */
[----:B--2---:R-:W-:-:S02]  /*a4c60*/  F2FP.BF16.F32.PACK_AB R7, R6, R7 ;  /* 0x000000070607723e */ /* 0x004fc400000010ff */
[----:B------:R-:W2:Y:S02]  /*a4c70*/  LDL.LU R6, [R1+0x330c] ;  /* 0x00330c0001067983 */ /* 0x000ea40000300800 */
[----:B--2---:R-:W-:Y:S02]  /*a4c80*/  F2FP.BF16.F32.PACK_AB R6, R5, R6 ;  /* 0x000000060506723e */ /* 0x004fe400000010ff */
[----:B------:R-:W2:Y:S02]  /*a4c90*/  LDL.LU R5, [R1+0x3308] ;  /* 0x0033080001057983 */ /* 0x000ea40000300800 */
[----:B--2---:R-:W-:Y:S02]  /*a4ca0*/  F2FP.BF16.F32.PACK_AB R5, R4, R5 ;  /* 0x000000050405723e */ /* 0x004fe400000010ff */
[----:B------:R-:W2:Y:S02]  /*a4cb0*/  LDL.LU R4, [R1+0x3304] ;  /* 0x0033040001047983 */ /* 0x000ea40000300800 */
        /* <DEDUP_REMOVED lines=21> */
[----:B------:R-:W3:Y:S02]  /*a4e10*/  LDL.LU R17, [R1+0x32d8] ;  /* 0x0032d80001117983 */ /* 0x000ee40000300800 */
[----:B---3--:R-:W-:Y:S02]  /*a4e20*/  F2FP.BF16.F32.PACK_AB R17, R16, R17 ;  /* 0x000000111011723e */ /* 0x008fe400000010ff */
[----:B------:R-:W4:Y:S02]  /*a4e30*/  LDL.LU R16, [R1+0x32d4] ;  /* 0x0032d40001107983 */ /* 0x000f240000300800 */
[----:B----4-:R-:W-:-:S02]  /*a4e40*/  F2FP.BF16.F32.PACK_AB R16, R29, R16 ;  /* 0x000000101d10723e */ /* 0x010fc400000010ff */
[----:B------:R-:W2:Y:S01]  /*a4e50*/  LDL.LU R29, [R1+0x32d0] ;  /* 0x0032d000011d7983 */ /* 0x000ea20000300800 */
[----:B------:R-:W-:Y:S02]  /*a4e60*/  F2FP.BF16.F32.PACK_AB R22, R3, R22 ;  /* 0x000000160316723e */ /* 0x000fe400000010ff */
[----:B------:R-:W-:Y:S02]  /*a4e70*/  F2FP.BF16.F32.PACK_AB R21, R28, R21 ;  /* 0x000000151c15723e */ /* 0x000fe400000010ff */
[----:B--2---:R-:W-:Y:S02]  /*a4e80*/  F2FP.BF16.F32.PACK_AB R23, R29, R23 ;  /* 0x000000171d17723e */ /* 0x004fe400000010ff */
[----:B------:R-:W2:Y:S04]  /*a4e90*/  LDL.LU R29, [R1+0x32cc] ;  /* 0x0032cc00011d7983 */ /* 0x000ea80000300800 */
[----:B------:R-:W3:Y:S04]  /*a4ea0*/  LDL.LU R3, [R1+0x32c8] ;  /* 0x0032c80001037983 */ /* 0x000ee80000300800 */
[----:B------:R-:W3:Y:S01]  /*a4eb0*/  LDL.LU R28, [R1+0x32c4] ;  /* 0x0032c400011c7983 */ /* 0x000ee20000300800 */
[----:B------:R-:W-:-:S02]  /*a4ec0*/  F2FP.BF16.F32.PACK_AB R26, R24, R26 ;  /* 0x0000001a181a723e */ /* 0x000fc400000010ff */
[----:B------:R-:W-:Y:S02]  /*a4ed0*/  F2FP.BF16.F32.PACK_AB R20, R0, R20 ;  /* 0x000000140014723e */ /* 0x000fe400000010ff */
[----:B------:R-:W-:Y:S02]  /*a4ee0*/  F2FP.BF16.F32.PACK_AB R27, R2, R27 ;  /* 0x0000001b021b723e */ /* 0x000fe400000010ff */
[----:B--2---:R-:W-:Y:S02]  /*a4ef0*/  F2FP.BF16.F32.PACK_AB R25, R25, R29 ;  /* 0x0000001d1919723e */ /* 0x004fe400000010ff */
[----:B---3--:R-:W-:-:S07]  /*a4f00*/  F2FP.BF16.F32.PACK_AB R24, R28, R3 ;  /* 0x000000031c18723e */ /* 0x008fce00000010ff */
.L_x_1:
[----:B------:R-:W2:Y:S01]  /*a4f10*/  LDL.LU R28, [R1+0x32bc] ;  /* 0x0032bc00011c7983 */ /* 0x000ea20000300800 */
[----:B------:R-:W1:Y:S01]  /*a4f20*/  S2UR UR5, SR_CgaCtaId ;  /* 0x00000000000579c3 */ /* 0x000e620000008800 */
[----:B------:R-:W-:Y:S01]  /*a4f30*/  UMOV UR4, 0x400 ;  /* 0x0000040000047882 */ /* 0x000fe20000000000 */
[----:B------:R-:W-:Y:S01]  /*a4f40*/  ULDC.64 UR10, c[0x0][0x228] ;  /* 0x00008a00000a7ab9 */ /* 0x000fe20000000a00 */
[----:B------:R-:W0:Y:S01]  /*a4f50*/  S2R R3, SR_TID.X ;  /* 0x0000000000037919 */ /* 0x000e220000002100 */
[----:B------:R-:W-:Y:S01]  /*a4f60*/  ULDC.64 UR6, c[0x0][0x220] ;  /* 0x0000880000067ab9 */ /* 0x000fe20000000a00 */
[----:B-1----:R-:W-:-:S03]  /*a4f70*/  ULEA UR4, UR5, UR4, 0x18 ;  /* 0x0000000405047291 */ /* 0x002fc6000f8ec03f */
[----:B------:R-:W-:Y:S01]  /*a4f80*/  ULDC UR5, c[0x0][0x244] ;  /* 0x0000910000057ab9 */ /* 0x000fe20000000800 */
[C---:B0-----:R-:W-:Y:S02]  /*a4f90*/  IMAD.SHL.U32 R0, R3.reuse, 0x200, RZ ;  /* 0x0000020003007824 */ /* 0x041fe400078e00ff */
[C---:B------:R-:W-:Y:S02]  /*a4fa0*/  IMAD.SHL.U32 R29, R3.reuse, 0x4, RZ ;  /* 0x00000004031d7824 */ /* 0x040fe400078e00ff */
[----:B------:R-:W-:Y:S01]  /*a4fb0*/  IMAD.SHL.U32 R2, R3, 0x800, RZ ;  /* 0x0000080003027824 */ /* 0x000fe200078e00ff */
[----:B------:R-:W-:-:S04]  /*a4fc0*/  LOP3.LUT R0, R0, 0x3000, RZ, 0xc0, !PT ;  /* 0x0000300000007812 */ /* 0x000fc800078ec0ff */
[----:B------:R-:W-:Y:S01]  /*a4fd0*/  LOP3.LUT R2, R2, 0x3000, RZ, 0xc0, !PT ;  /* 0x0000300002027812 */ /* 0x000fe200078ec0ff */
[----:B------:R-:W-:Y:S01]  /*a4fe0*/  BAR.SYNC.DEFER_BLOCKING 0x0 ;  /* 0x0000000000007b1d */ /* 0x000fe20000010000 */
[----:B--2---:R-:W-:Y:S01]  /*a4ff0*/  LOP3.LUT R0, R0, 0xc60, R28, 0xf8, !PT ;  /* 0x00000c6000007812 */ /* 0x004fe200078ef81c */
[----:B------:R-:W-:-:S03]  /*a5000*/  IMAD.SHL.U32 R28, R3, 0x10, RZ ;  /* 0x00000010031c7824 */ /* 0x000fc600078e00ff */
[----:B------:R-:W-:Y:S02]  /*a5010*/  LOP3.LUT R0, R0, 0x70, R29, 0x78, !PT ;  /* 0x0000007000007812 */ /* 0x000fe400078e781d */
[----:B------:R-:W-:Y:S02]  /*a5020*/  LOP3.LUT R2, R2, 0x3f0, R28, 0xf8, !PT ;  /* 0x000003f002027812 */ /* 0x000fe400078ef81c */
[--C-:B------:R-:W-:Y:S01]  /*a5030*/  SHF.R.U32.HI R28, RZ, 0x1, R3.reuse ;  /* 0x00000001ff1c7819 */ /* 0x100fe20000011603 */
[----:B------:R-:W-:Y:S03]  /*a5040*/  STL [R1+0xc0], R0 ;  /* 0x0000c00001007387 */ /* 0x000fe60000100800 */
[----:B------:R-:W-:Y:S01]  /*a5050*/  LOP3.LUT R2, R2, 0x20, R28, 0x78, !PT ;  /* 0x0000002002027812 */ /* 0x000fe200078e781c */
[----:B------:R0:W-:Y:S04]  /*a5060*/  STS.128 [R0+UR4], R24 ;  /* 0x0000001800007988 */ /* 0x0001e80008000c04 */
[----:B------:R1:W-:Y:S04]  /*a5070*/  STS.128 [R0+UR4+0x200], R20 ;  /* 0x0002001400007988 */ /* 0x0003e80008000c04 */
[----:B0-----:R-:W2:Y:S04]  /*a5080*/  LDL.LU R24, [R1+0x10] ;  /* 0x0000100001187983 */ /* 0x001ea80000300800 */
[----:B------:R-:W2:Y:S04]  /*a5090*/  LDL.LU R25, [R1+0x14] ;  /* 0x0000140001197983 */ /* 0x000ea80000300800 */
[----:B------:R-:W2:Y:S04]  /*a50a0*/  LDL.LU R26, [R1+0x18] ;  /* 0x00001800011a7983 */ /* 0x000ea80000300800 */
[----:B------:R-:W2:Y:S04]  /*a50b0*/  LDL.LU R27, [R1+0x1c] ;  /* 0x00001c00011b7983 */ /* 0x000ea80000300800 */
[----:B-1----:R-:W3:Y:S04]  /*a50c0*/  LDL.LU R20, [R1] ;  /* 0x0000000001147983 */ /* 0x002ee80000300800 */
[----:B------:R-:W3:Y:S04]  /*a50d0*/  LDL R21, [R1+0x4] ;  /* 0x0000040001157983 */ /* 0x000ee80000100800 */
[----:B------:R-:W3:Y:S04]  /*a50e0*/  LDL.LU R22, [R1+0x8] ;  /* 0x0000080001167983 */ /* 0x000ee80000300800 */
[----:B------:R-:W3:Y:S04]  /*a50f0*/  LDL.LU R23, [R1+0xc] ;  /* 0x00000c0001177983 */ /* 0x000ee80000300800 */
[----:B------:R-:W-:Y:S04]  /*a5100*/  STS.128 [R0+UR4+0x80], R16 ;  /* 0x0000801000007988 */ /* 0x000fe80008000c04 */
[----:B------:R-:W-:Y:S04]  /*a5110*/  STS.128 [R0+UR4+0x280], R12 ;  /* 0x0002800c00007988 */ /* 0x000fe80008000c04 */
[----:B------:R-:W-:Y:S04]  /*a5120*/  STS.128 [R0+UR4+0x100], R8 ;  /* 0x0001000800007988 */ /* 0x000fe80008000c04 */
[----:B------:R-:W-:Y:S04]  /*a5130*/  STS.128 [R0+UR4+0x300], R4 ;  /* 0x0003000400007988 */ /* 0x000fe80008000c04 */
[----:B------:R-:W-:Y:S04]  /*a5140*/  STL [R1+0xc4], R2 ;  /* 0x0000c40201007387 */ /* 0x000fe80000100800 */
[----:B---3--:R-:W-:Y:S04]  /*a5150*/  STS.128 [R0+UR4+0x180], R20 ;  /* 0x0001801400007988 */ /* 0x008fe80008000c04 */
[----:B--2---:R0:W-:Y:S01]  /*a5160*/  STS.128 [R0+UR4+0x380], R24 ;  /* 0x0003801800007988 */ /* 0x0041e20008000c04 */
[----:B------:R-:W-:Y:S08]  /*a5170*/  BAR.SYNC.DEFER_BLOCKING 0x0 ;  /* 0x0000000000007b1d */ /* 0x000ff00000010000 */
[----:B0-----:R-:W0:Y:S01]  /*a5180*/  LDC R26, c[0x0][0x248] ;  /* 0x00009200ff1a7b82 */ /* 0x001e220000000800 */
[----:B------:R-:W-:Y:S01]  /*a5190*/  LOP3.LUT R0, R2, 0x40, RZ, 0x3c, !PT ;  /* 0x0000004002007812 */ /* 0x000fe200078e3cff */
[----:B------:R-:W1:Y:S04]  /*a51a0*/  LDS.128 R4, [R2+UR4] ;  /* 0x0000000402047984 */ /* 0x000e680008000c00 */
[----:B------:R-:W2:Y:S04]  /*a51b0*/  LDS.128 R8, [R2+UR4+0x400] ;  /* 0x0004000402087984 */ /* 0x000ea80008000c00 */
[----:B------:R-:W3:Y:S04]  /*a51c0*/  LDS.128 R20, [R2+UR4+0xc00] ;  /* 0x000c000402147984 */ /* 0x000ee80008000c00 */
[----:B0-----:R-:W-:Y:S04]  /*a51d0*/  STL [R1+0x3398], R26 ;  /* 0x0033981a01007387 */ /* 0x001fe80000100800 */
[----:B------:R-:W-:Y:S04]  /*a51e0*/  STL [R1+0x138], R0 ;  /* 0x0001380001007387 */ /* 0x000fe80000100800 */
[----:B------:R-:W-:Y:S04]  /*a51f0*/  LDS.128 R12, [R0+UR4+0x800] ;  /* 0x00080004000c7984 */ /* 0x000fe80008000c00 */
[----:B------:R-:W-:Y:S04]  /*a5200*/  LDS.128 R16, [R0+UR4+0xc00] ;  /* 0x000c000400107984 */ /* 0x000fe80008000c00 */
[----:B-1----:R-:W-:Y:S04]  /*a5210*/  STL.64 [R1+0xb0], R4 ;  /* 0x0000b00401007387 */ /* 0x002fe80000100a00 */
[----:B------:R-:W-:Y:S04]  /*a5220*/  STL.64 [R1+0xb8], R6 ;  /* 0x0000b80601007387 */ /* 0x000fe80000100a00 */
[----:B------:R-:W0:Y:S04]  /*a5230*/  LDS.128 R4, [R2+UR4+0x800] ;  /* 0x0008000402047984 */ /* 0x000e280008000c00 */
[----:B--2---:R-:W-:Y:S04]  /*a5240*/  STL.64 [R1+0xa0], R8 ;  /* 0x0000a00801007387 */ /* 0x004fe80000100a00 */
[----:B------:R-:W-:Y:S04]  /*a5250*/  STL.64 [R1+0xa8], R10 ;  /* 0x0000a80a01007387 */ /* 0x000fe80000100a00 */
[----:B---3--:R-:W-:Y:S04]  /*a5260*/  STL [R1+0x3354], R21 ;  /* 0x0033541501007387 */ /* 0x008fe80000100800 */
[----:B------:R-:W-:Y:S04]  /*a5270*/  LDS.128 R8, [R0+UR4+0x400] ;  /* 0x0004000400087984 */ /* 0x000fe80008000c00 */
[----:B0-----:R-:W-:Y:S04]  /*a5280*/  STL.64 [R1+0x10], R4 ;  /* 0x0000100401007387 */ /* 0x001fe80000100a00 */
[----:B------:R-:W-:Y:S04]  /*a5290*/  STL.64 [R1+0x18], R6 ;  /* 0x0000180601007387 */ /* 0x000fe80000100a00 */
[----:B------:R-:W0:Y:S04]  /*a52a0*/  LDS.128 R4, [R0+UR4] ;  /* 0x0000000400047984 */ /* 0x000e280008000c00 */
[----:B------:R-:W-:Y:S04]  /*a52b0*/  STL [R1+0x3334], R22 ;  /* 0x0033341601007387 */ /* 0x000fe80000100800 */
[----:B------:R1:W-:Y:S04]  /*a52c0*/  STL [R1+0x3320], R23 ;  /* 0x0033201701007387 */ /* 0x0003e80000100800 */
[----:B-1----:R-:W2:Y:S04]  /*a52d0*/  LDL.LU R23, [R1+0xc0] ;  /* 0x0000c00001177983 */ /* 0x002ea80000300800 */
[----:B0-----:R-:W-:Y:S04]  /*a52e0*/  STL [R1+0x3360], R5 ;  /* 0x0033600501007387 */ /* 0x001fe80000100800 */
[----:B------:R-:W-:Y:S04]  /*a52f0*/  STL [R1+0x3344], R6 ;  /* 0x0033440601007387 */ /* 0x000fe80000100800 */
[----:B------:R-:W-:Y:S04]  /*a5300*/  STL [R1+0x332c], R7 ;  /* 0x00332c0701007387 */ /* 0x000fe80000100800 */
[----:B------:R-:W-:Y:S04]  /*a5310*/  STL [R1+0x335c], R9 ;  /* 0x00335c0901007387 */ /* 0x000fe80000100800 */
[----:B------:R-:W-:Y:S04]  /*a5320*/  STL [R1+0x3340], R10 ;  /* 0x0033400a01007387 */ /* 0x000fe80000100800 */
[----:B------:R-:W-:Y:S04]  /*a5330*/  STL [R1+0x3328], R11 ;  /* 0x0033280b01007387 */ /* 0x000fe80000100800 */
[----:B------:R0:W-:Y:S04]  /*a5340*/  STL [R1+0x337c], R8 ;  /* 0x00337c0801007387 */ /* 0x0001e80000100800 */
[----:B0-----:R-:W3:Y:S04]  /*a5350*/  LDL.LU R8, [R1+0x30] ;  /* 0x0000300001087983 */ /* 0x001ee80000300800 */
[----:B------:R-:W3:Y:S04]  /*a5360*/  LDL.LU R9, [R1+0x34] ;  /* 0x0000340001097983 */ /* 0x000ee80000300800 */
[----:B------:R-:W3:Y:S04]  /*a5370*/  LDL.LU R10, [R1+0x38] ;  /* 0x00003800010a7983 */ /* 0x000ee80000300800 */
[----:B------:R-:W3:Y:S04]  /*a5380*/  LDL.LU R11, [R1+0x3c] ;  /* 0x00003c00010b7983 */ /* 0x000ee80000300800 */
[----:B------:R-:W-:Y:S04]  /*a5390*/  STL [R1+0x3358], R13 ;  /* 0x0033580d01007387 */ /* 0x000fe80000100800 */
[----:B------:R-:W-:Y:S04]  /*a53a0*/  STL [R1+0x333c], R14 ;  /* 0x00333c0e01007387 */ /* 0x000fe80000100800 */
[----:B------:R-:W-:Y:S04]  /*a53b0*/  STL [R1+0x3324], R15 ;  /* 0x0033240f01007387 */ /* 0x000fe80000100800 */
[----:B------:R0:W-:Y:S04]  /*a53c0*/  STL [R1+0x3380], R12 ;  /* 0x0033800c01007387 */ /* 0x0001e80000100800 */
[----:B0-----:R-:W4:Y:S04]  /*a53d0*/  LDL.LU R12, [R1+0x70] ;  /* 0x00007000010c7983 */ /* 0x001f280000300800 */
[----:B------:R-:W4:Y:S04]  /*a53e0*/  LDL.LU R13, [R1+0x74] ;  /* 0x00007400010d7983 */ /* 0x000f280000300800 */
[----:B------:R-:W5:Y:S04]  /*a53f0*/  LDL.LU R14, [R1+0x78] ;  /* 0x00007800010e7983 */ /* 0x000f680000300800 */
[----:B------:R-:W5:Y:S04]  /*a5400*/  LDL.LU R15, [R1+0x7c] ;  /* 0x00007c00010f7983 */ /* 0x000f680000300800 */
[----:B------:R-:W2:Y:S04]  /*a5410*/  LDL.LU R24, [R1+0x50] ;  /* 0x0000500001187983 */ /* 0x000ea80000300800 */
[----:B------:R-:W2:Y:S04]  /*a5420*/  LDL.LU R25, [R1+0x54] ;  /* 0x0000540001197983 */ /* 0x000ea80000300800 */
[----:B------:R-:W3:Y:S04]  /*a5430*/  LDL.LU R26, [R1+0x58] ;  /* 0x00005800011a7983 */ /* 0x000ee80000300800 */
[----:B------:R-:W3:Y:S01]  /*a5440*/  LDL.LU R27, [R1+0x5c] ;  /* 0x00005c00011b7983 */ /* 0x000ee20000300800 */
[----:B------:R-:W-:Y:S06]  /*a5450*/  BAR.SYNC.DEFER_BLOCKING 0x0 ;  /* 0x0000000000007b1d */ /* 0x000fec0000010000 */
[----:B---3--:R-:W-:Y:S04]  /*a5460*/  STL.64 [R1+0x33a8], R26 ;  /* 0x0033a81a01007387 */ /* 0x008fe80000100a00 */
[----:B--2---:R0:W-:Y:S04]  /*a5470*/  STL.64 [R1+0x33a0], R24 ;  /* 0x0033a01801007387 */ /* 0x0041e80000100a00 */
[----:B0-----:R-:W2:Y:S04]  /*a5480*/  LDL.LU R24, [R1+0x40] ;  /* 0x0000400001187983 */ /* 0x001ea80000300800 */
[----:B------:R-:W2:Y:S04]  /*a5490*/  LDL.LU R25, [R1+0x44] ;  /* 0x0000440001197983 */ /* 0x000ea80000300800 */
[----:B------:R-:W2:Y:S04]  /*a54a0*/  LDL.LU R26, [R1+0x48] ;  /* 0x00004800011a7983 */ /* 0x000ea80000300800 */
[----:B------:R-:W2:Y:S04]  /*a54b0*/  LDL.LU R27, [R1+0x4c] ;  /* 0x00004c00011b7983 */ /* 0x000ea80000300800 */
[----:B-----5:R-:W-:Y:S04]  /*a54c0*/  STL.64 [R1+0x3390], R14 ;  /* 0x0033900e01007387 */ /* 0x020fe80000100a00 */
[----:B----4-:R0:W-:Y:S04]  /*a54d0*/  STL.64 [R1+0x3388], R12 ;  /* 0x0033880c01007387 */ /* 0x0101e80000100a00 */
[----:B0-----:R-:W3:Y:S04]  /*a54e0*/  LDL.LU R12, [R1+0x60] ;  /* 0x00006000010c7983 */ /* 0x001ee80000300800 */
[----:B------:R-:W3:Y:S04]  /*a54f0*/  LDL.LU R13, [R1+0x64] ;  /* 0x00006400010d7983 */ /* 0x000ee80000300800 */
[----:B------:R-:W3:Y:S04]  /*a5500*/  LDL.LU R14, [R1+0x68] ;  /* 0x00006800010e7983 */ /* 0x000ee80000300800 */
[----:B------:R-:W3:Y:S04]  /*a5510*/  LDL.LU R15, [R1+0x6c] ;  /* 0x00006c00010f7983 */ /* 0x000ee80000300800 */
[----:B------:R-:W4:Y:S04]  /*a5520*/  LDL.LU R0, [R1+0x32c0] ;  /* 0x0032c00001007983 */ /* 0x000f280000300800 */
[----:B------:R-:W5:Y:S04]  /*a5530*/  LDL.LU R5, [R1+0x4b8] ;  /* 0x0004b80001057983 */ /* 0x000f680000300800 */
[----:B------:R0:W-:Y:S04]  /*a5540*/  STL [R1+0x3368], R16 ;  /* 0x0033681001007387 */ /* 0x0001e80000100800 */
[----:B------:R1:W-:Y:S04]  /*a5550*/  STL [R1+0x3350], R17 ;  /* 0x0033501101007387 */ /* 0x0003e80000100800 */
[----:B------:R1:W-:Y:S04]  /*a5560*/  STL [R1+0x3338], R18 ;  /* 0x0033381201007387 */ /* 0x0003e80000100800 */
[----:B------:R1:W-:Y:S04]  /*a5570*/  STL [R1+0x331c], R19 ;  /* 0x00331c1301007387 */ /* 0x0003e80000100800 */
[----:B0-----:R-:W2:Y:S04]  /*a5580*/  LDL.LU R16, [R1+0x20] ;  /* 0x0000200001107983 */ /* 0x001ea80000300800 */
[----:B-1----:R-:W2:Y:S04]  /*a5590*/  LDL.LU R17, [R1+0x24] ;  /* 0x0000240001117983 */ /* 0x002ea80000300800 */
[----:B------:R-:W2:Y:S04]  /*a55a0*/  LDL.LU R18, [R1+0x28] ;  /* 0x0000280001127983 */ /* 0x000ea80000300800 */
[----:B------:R-:W2:Y:S04]  /*a55b0*/  LDL.LU R19, [R1+0x2c] ;  /* 0x00002c0001137983 */ /* 0x000ea80000300800 */
[----:B--2---:R-:W-:Y:S04]  /*a55c0*/  STS.128 [R23+UR4], R16 ;  /* 0x0000001017007988 */ /* 0x004fe80008000c04 */
[----:B------:R0:W-:Y:S04]  /*a55d0*/  STS.128 [R23+UR4+0x200], R8 ;  /* 0x0002000817007988 */ /* 0x0001e80008000c04 */
[----:B------:R1:W-:Y:S04]  /*a55e0*/  STS.128 [R23+UR4+0x80], R24 ;  /* 0x0000801817007988 */ /* 0x0003e80008000c04 */
        /* <DEDUP_REMOVED lines=8> */
[----:B------:R-:W2:Y:S01]  /*a5670*/  LDL R22, [R1+0xb0] ;  /* 0x0000b00001167983 */ /* 0x000ea20000100800 */
[----:B------:R-:W-:Y:S01]  /*a5680*/  SHF.R.U32.HI R3, RZ, 0x5, R3 ;  /* 0x00000005ff037819 */ /* 0x000fe20000011603 */
[C---:B----4-:R-:W-:Y:S01]  /*a5690*/  IMAD R2, R0.reuse, UR5, RZ ;  /* 0x0000000500027c24 */ /* 0x050fe2000f8e02ff */
[----:B------:R-:W-:Y:S01]  /*a56a0*/  ISETP.GE.AND P0, PT, R0, UR10, PT ;  /* 0x0000000a00007c0c */ /* 0x000fe2000bf06270 */
[----:B-1----:R-:W4:Y:S01]  /*a56b0*/  LDL.LU.64 R26, [R1+0x33a8] ;  /* 0x0033a800011a7983 */ /* 0x002f220000300a00 */
[----:B------:R-:W-:Y:S01]  /*a56c0*/  SGXT.U32 R3, R3, 0x2 ;  /* 0x000000020303781a */ /* 0x000fe20000000000 */
[----:B------:R-:W-:Y:S01]  /*a56d0*/  ULDC UR5, c[0x0][0x22c] ;  /* 0x00008b0000057ab9 */ /* 0x000fe20000000800 */
[----:B------:R-:W-:Y:S01]  /*a56e0*/  LEA R0, P1, R2, UR6, 0x1 ;  /* 0x0000000602007c11 */ /* 0x000fe2000f8208ff */
[----:B------:R-:W4:Y:S01]  /*a56f0*/  LDL.LU.64 R24, [R1+0x33a0] ;  /* 0x0033a00001187983 */ /* 0x000f220000300a00 */
[----:B------:R-:W-:Y:S01]  /*a5700*/  ULDC UR6, c[0x0][0x22c] ;  /* 0x00008b0000067ab9 */ /* 0x000fe20000000800 */
[----:B------:R-:W-:-:S02]  /*a5710*/  ULDC UR10, c[0x0][0x22c] ;  /* 0x00008b00000a7ab9 */ /* 0x000fc40000000800 */
[----:B----4-:R0:W-:Y:S04]  /*a5720*/  STS.128 [R23+UR4+0x280], R24 ;  /* 0x0002801817007988 */ /* 0x0101e80008000c04 */
[----:B---3--:R1:W-:Y:S04]  /*a5730*/  STS.128 [R23+UR4+0x100], R12 ;  /* 0x0001000c17007988 */ /* 0x0083e80008000c04 */
[----:B0-----:R-:W3:Y:S04]  /*a5740*/  LDL.LU R26, [R1+0x3398] ;  /* 0x00339800011a7983 */ /* 0x001ee80000300800 */
[----:B------:R-:W4:Y:S01]  /*a5750*/  LDL R21, [R1+0xa0] ;  /* 0x0000a00001157983 */ /* 0x000f220000100800 */
[----:B-----5:R-:W-:-:S03]  /*a5760*/  LOP3.LUT R27, R5, R3, RZ, 0xfc, !PT ;  /* 0x00000003051b7212 */ /* 0x020fc600078efcff */
[----:B-1----:R-:W5:Y:S04]  /*a5770*/  LDL.LU.64 R14, [R1+0x3390] ;  /* 0x00339000010e7983 */ /* 0x002f680000300a00 */
[----:B------:R-:W5:Y:S01]  /*a5780*/  LDL.LU.64 R12, [R1+0x3388] ;  /* 0x00338800010c7983 */ /* 0x000f620000300a00 */
[----:B------:R-:W-:Y:S01]  /*a5790*/  LEA.HI.X.SX32 R2, R2, UR7, 0x1, P1 ;  /* 0x0000000702027c11 */ /* 0x000fe200088f0eff */
[----:B------:R-:W-:Y:S01]  /*a57a0*/  ULDC UR7, c[0x0][0x22c] ;  /* 0x00008b0000077ab9 */ /* 0x000fe20000000800 */
[----:B------:R-:W-:Y:S02]  /*a57b0*/  ISETP.LT.AND P1, PT, R27, UR11, !P0 ;  /* 0x0000000b1b007c0c */ /* 0x000fe4000c721270 */
[C-C-:B------:R-:W-:Y:S02]  /*a57c0*/  LOP3.LUT R24, R5.reuse, 0x4, R3.reuse, 0xfe, !PT ;  /* 0x0000000405187812 */ /* 0x140fe400078efe03 */
[----:B------:R-:W-:-:S02]  /*a57d0*/  LOP3.LUT R25, R5, 0x8, R3, 0xfe, !PT ;  /* 0x0000000805197812 */ /* 0x000fc400078efe03 */
[----:B------:R-:W-:Y:S01]  /*a57e0*/  ISETP.LT.AND P4, PT, R24, UR5, !P0 ;  /* 0x0000000518007c0c */ /* 0x000fe2000c781270 */
[----:B------:R-:W-:Y:S02]  /*a57f0*/  ULDC UR5, c[0x0][0x22c] ;  /* 0x00008b0000057ab9 */ /* 0x000fe40000000800 */
[----:B------:R-:W-:Y:S01]  /*a5800*/  ISETP.LT.AND P5, PT, R25, UR5, !P0 ;  /* 0x0000000519007c0c */ /* 0x000fe2000c7a1270 */
[----:B------:R-:W-:Y:S01]  /*a5810*/  ULDC UR5, c[0x0][0x22c] ;  /* 0x00008b0000057ab9 */ /* 0x000fe20000000800 */
[----:B-----5:R0:W-:Y:S04]  /*a5820*/  STS.128 [R23+UR4+0x300], R12 ;  /* 0x0003000c17007988 */ /* 0x0201e80008000c04 */
[----:B0-----:R-:W5:Y:S01]  /*a5830*/  LDL.LU R12, [R1+0x3380] ;  /* 0x00338000010c7983 */ /* 0x001f620000300800 */
[----:B---3--:R-:W-:-:S02]  /*a5840*/  IMAD R27, R27, R26, RZ ;  /* 0x0000001a1b1b7224 */ /* 0x008fc400078e02ff */
[-C--:B------:R-:W-:Y:S01]  /*a5850*/  IMAD R6, R24, R26.reuse, RZ ;  /* 0x0000001a18067224 */ /* 0x080fe200078e02ff */
[----:B--2---:R0:W-:Y:S01]  /*a5860*/  STS.128 [R23+UR4+0x180], R8 ;  /* 0x0001800817007988 */ /* 0x0041e20008000c04 */
[----:B------:R-:W-:Y:S01]  /*a5870*/  IMAD R25, R25, R26, RZ ;  /* 0x0000001a19197224 */ /* 0x000fe200078e02ff */
[C---:B------:R-:W-:Y:S02]  /*a5880*/  LEA R28, P2, R27.reuse, R0, 0x1 ;  /* 0x000000001b1c7211 */ /* 0x040fe400078408ff */
[----:B0-----:R-:W2:Y:S02]  /*a5890*/  LDL.LU R8, [R1+0x337c] ;  /* 0x00337c0001087983 */ /* 0x001ea40000300800 */
[----:B------:R-:W-:Y:S02]  /*a58a0*/  LEA.HI.X.SX32 R29, R27, R2, 0x1, P2 ;  /* 0x000000021b1d7211 */ /* 0x000fe400010f0eff */
[C---:B------:R-:W-:Y:S01]  /*a58b0*/  LEA R26, P3, R6.reuse, R0, 0x1 ;  /* 0x00000000061a7211 */ /* 0x040fe200078608ff */
[----:B------:R-:W-:Y:S01]  /*a58c0*/  STS.128 [R23+UR4+0x380], R16 ;  /* 0x0003801017007988 */ /* 0x000fe20008000c04 */
[----:B------:R-:W-:Y:S02]  /*a58d0*/  BAR.SYNC.DEFER_BLOCKING 0x0 ;  /* 0x0000000000007b1d */ /* 0x000fe40000010000 */
[----:B------:R-:W-:-:S04]  /*a58e0*/  LEA.HI.X.SX32 R27, R6, R2, 0x1, P3 ;  /* 0x00000002061b7211 */ /* 0x000fc800018f0eff */
[----:B------:R-:W-:Y:S04]  /*a58f0*/  STL [R1+0x3378], R4 ;  /* 0x0033780401007387 */ /* 0x000fe80000100800 */
[----:B------:R0:W-:Y:S04]  /*a5900*/  @P1 STG.E.U16 desc[UR8][R28.64], R22 ;  /* 0x000000161c001986 */ /* 0x0001e8000c101508 */
[----:B------:R1:W-:Y:S01]  /*a5910*/  @P4 STG.E.U16 desc[UR8][R26.64], R4 ;  /* 0x000000041a004986 */ /* 0x0003e2000c101508 */
[----:B0-----:R-:W-:Y:S01]  /*a5920*/  IMAD.MOV.U32 R28, RZ, RZ, R5 ;  /* 0x000000ffff1c7224 */ /* 0x001fe200078e0005 */
[----:B------:R-:W0:Y:S04]  /*a5930*/  LDC R29, c[0x0][0x248] ;  /* 0x00009200ff1d7b82 */ /* 0x000e280000000800 */
[----:B-1----:R-:W-:-:S02]  /*a5940*/  LOP3.LUT R4, R28, 0x1fc, R3, 0xfe, !PT ;  /* 0x000001fc1c047812 */ /* 0x002fc400078efe03 */
[----:B------:R-:W-:-:S03]  /*a5950*/  LOP3.LUT R5, R28, 0x24, R3, 0xfe, !PT ;  /* 0x000000241c057812 */ /* 0x000fc600078efe03 */
[----:B------:R1:W-:Y:S01]  /*a5960*/  STL [R1+0x98], R4 ;  /* 0x0000980401007387 */ /* 0x0003e20000100800 */
[C-C-:B------:R-:W-:Y:S02]  /*a5970*/  LOP3.LUT R6, R28.reuse, 0x28, R3.reuse, 0xfe, !PT ;  /* 0x000000281c067812 */ /* 0x140fe400078efe03 */
[----:B-1----:R-:W-:-:S05]  /*a5980*/  LOP3.LUT R4, R28, 0x1c, R3, 0xfe, !PT ;  /* 0x0000001c1c047812 */ /* 0x002fca00078efe03 */
[----:B------:R1:W-:Y:S04]  /*a5990*/  STL [R1+0xc], R4 ;  /* 0x00000c0401007387 */ /* 0x0003e80000100800 */
[----:B------:R3:W-:Y:S01]  /*a59a0*/  STL [R1+0x24], R5 ;  /* 0x0000240501007387 */ /* 0x0007e20000100800 */
[----:B-1----:R-:W-:-:S03]  /*a59b0*/  LOP3.LUT R4, R28, 0x2c, R3, 0xfe, !PT ;  /* 0x0000002c1c047812 */ /* 0x002fc600078efe03 */
[----:B------:R1:W-:Y:S01]  /*a59c0*/  STL [R1+0x28], R6 ;  /* 0x0000280601007387 */ /* 0x0003e20000100800 */
[----:B---3--:R-:W-:-:S03]  /*a59d0*/  LOP3.LUT R5, R28, 0x30, R3, 0xfe, !PT ;  /* 0x000000301c057812 */ /* 0x008fc600078efe03 */
[----:B------:R3:W-:Y:S04]  /*a59e0*/  STL [R1+0x2c], R4 ;  /* 0x00002c0401007387 */ /* 0x0007e80000100800 */
[----:B------:R4:W-:Y:S01]  /*a59f0*/  STL [R1+0x30], R5 ;  /* 0x0000300501007387 */ /* 0x0009e20000100800 */
[C-C-:B-1----:R-:W-:Y:S02]  /*a5a00*/  LOP3.LUT R6, R28.reuse, 0x34, R3.reuse, 0xfe, !PT ;  /* 0x000000341c067812 */ /* 0x142fe400078efe03 */
[----:B---3--:R-:W-:-:S03]  /*a5a10*/  LOP3.LUT R4, R28, 0x38, R3, 0xfe, !PT ;  /* 0x000000381c047812 */ /* 0x008fc600078efe03 */
[----:B------:R1:W-:Y:S01]  /*a5a20*/  STL [R1+0x34], R6 ;  /* 0x0000340601007387 */ /* 0x0003e20000100800 */
[----:B----4-:R-:W-:-:S03]  /*a5a30*/  LOP3.LUT R5, R28, 0x3c, R3, 0xfe, !PT ;  /* 0x0000003c1c057812 */ /* 0x010fc600078efe03 */
[----:B------:R3:W-:Y:S04]  /*a5a40*/  STL [R1+0x38], R4 ;  /* 0x0000380401007387 */ /* 0x0007e80000100800 */
[----:B------:R4:W-:Y:S01]  /*a5a50*/  STL [R1+0x3c], R5 ;  /* 0x00003c0501007387 */ /* 0x0009e20000100800 */
[C-C-:B-1----:R-:W-:Y:S02]  /*a5a60*/  LOP3.LUT R6, R28.reuse, 0x40, R3.reuse, 0xfe, !PT ;  /* 0x000000401c067812 */ /* 0x142fe400078efe03 */
[C-C-:B---3--:R-:W-:Y:S02]  /*a5a70*/  LOP3.LUT R4, R28.reuse, 0x44, R3.reuse, 0xfe, !PT ;  /* 0x000000441c047812 */ /* 0x148fe400078efe03 */
[C-C-:B----4-:R-:W-:Y:S01]  /*a5a80*/  LOP3.LUT R5, R28.reuse, 0x48, R3.reuse, 0xfe, !PT ;  /* 0x000000481c057812 */ /* 0x150fe200078efe03 */
[----:B------:R1:W-:Y:S01]  /*a5a90*/  STL [R1+0x40], R6 ;  /* 0x0000400601007387 */ /* 0x0003e20000100800 */
[----:B------:R-:W-:-:S03]  /*a5aa0*/  LOP3.LUT R13, R28, 0x54, R3, 0xfe, !PT ;  /* 0x000000541c0d7812 */ /* 0x000fc600078efe03 */
[----:B------:R-:W-:Y:S04]  /*a5ab0*/  STL [R1+0x3364], R5 ;  /* 0x0033640501007387 */ /* 0x000fe80000100800 */
[----:B------:R3:W-:Y:S01]  /*a5ac0*/  STL [R1+0x44], R4 ;  /* 0x0000440401007387 */ /* 0x0007e20000100800 */
[C-C-:B-1----:R-:W-:Y:S02]  /*a5ad0*/  LOP3.LUT R6, R28.reuse, 0x60, R3.reuse, 0xfe, !PT ;  /* 0x000000601c067812 */ /* 0x142fe400078efe03 */
[C-C-:B---3--:R-:W-:Y:S02]  /*a5ae0*/  LOP3.LUT R4, R28.reuse, 0x50, R3.reuse, 0xfe, !PT ;  /* 0x000000501c047812 */ /* 0x148fe400078efe03 */
[C-C-:B------:R-:W-:Y:S02]  /*a5af0*/  LOP3.LUT R5, R28.reuse, 0x64, R3.reuse, 0xfe, !PT ;  /* 0x000000641c057812 */ /* 0x140fe400078efe03 */
[----:B------:R-:W-:-:S02]  /*a5b00*/  LOP3.LUT R10, R28, 0x90, R3, 0xfe, !PT ;  /* 0x000000901c0a7812 */ /* 0x000fc400078efe03 */
[C-C-:B------:R-:W-:Y:S01]  /*a5b10*/  LOP3.LUT R7, R28.reuse, 0xc8, R3.reuse, 0xfe, !PT ;  /* 0x000000c81c077812 */ /* 0x140fe200078efe03 */
[----:B-----5:R-:W-:Y:S04]  /*a5b20*/  STL.64 [R1+0x3370], R12 ;  /* 0x0033700c01007387 */ /* 0x020fe80000100a00 */
        /* <DEDUP_REMOVED lines=16> */
[----:B------:R1:W-:Y:S04]  /*a5c30*/  STL [R1+0x7c], R5 ;  /* 0x00007c0501007387 */ /* 0x0003e80000100800 */
[----:B------:R-:W-:Y:S04]  /*a5c40*/  STL [R1+0x3348], R6 ;  /* 0x0033480601007387 */ /* 0x000fe80000100800 */
[----:B------:R3:W-:Y:S01]  /*a5c50*/  STL [R1+0x80], R4 ;  /* 0x0000800401007387 */ /* 0x0007e20000100800 */
[----:B-1----:R-:W-:-:S05]  /*a5c60*/  LOP3.LUT R5, R28, 0x88, R3, 0xfe, !PT ;  /* 0x000000881c057812 */ /* 0x002fca00078efe03 */
[----:B------:R1:W-:Y:S01]  /*a5c70*/  STL [R1+0x88], R5 ;  /* 0x0000880501007387 */ /* 0x0003e20000100800 */
[----:B---3--:R-:W-:-:S03]  /*a5c80*/  LOP3.LUT R4, R28, 0x8c, R3, 0xfe, !PT ;  /* 0x0000008c1c047812 */ /* 0x008fc600078efe03 */
[----:B------:R-:W-:Y:S04]  /*a5c90*/  STL [R1+0x334c], R10 ;  /* 0x00334c0a01007387 */ /* 0x000fe80000100800 */
[----:B------:R3:W-:Y:S01]  /*a5ca0*/  STL [R1+0x8c], R4 ;  /* 0x00008c0401007387 */ /* 0x0007e20000100800 */
[C-C-:B------:R-:W-:Y:S02]  /*a5cb0*/  LOP3.LUT R6, R28.reuse, 0xa4, R3.reuse, 0xfe, !PT ;  /* 0x000000a41c067812 */ /* 0x140fe400078efe03 */
[C-C-:B-1----:R-:W-:Y:S02]  /*a5cc0*/  LOP3.LUT R5, R28.reuse, 0xa8, R3.reuse, 0xfe, !PT ;  /* 0x000000a81c057812 */ /* 0x142fe400078efe03 */
[----:B---3--:R-:W-:-:S05]  /*a5cd0*/  LOP3.LUT R4, R28, 0xa0, R3, 0xfe, !PT ;  /* 0x000000a01c047812 */ /* 0x008fca00078efe03 */
[----:B------:R1:W-:Y:S04]  /*a5ce0*/  STL [R1+0xc8], R4 ;  /* 0x0000c80401007387 */ /* 0x0003e80000100800 */
[----:B------:R3:W-:Y:S01]  /*a5cf0*/  STL [R1+0xcc], R6 ;  /* 0x0000cc0601007387 */ /* 0x0007e20000100800 */
[----:B-1----:R-:W-:-:S03]  /*a5d00*/  LOP3.LUT R4, R28, 0xac, R3, 0xfe, !PT ;  /* 0x000000ac1c047812 */ /* 0x002fc600078efe03 */
[----:B------:R1:W-:Y:S01]  /*a5d10*/  STL [R1+0xd0], R5 ;  /* 0x0000d00501007387 */ /* 0x0003e20000100800 */
[----:B---3--:R-:W-:-:S03]  /*a5d20*/  LOP3.LUT R6, R28, 0xb0, R3, 0xfe, !PT ;  /* 0x000000b01c067812 */ /* 0x008fc600078efe03 */
        /* <DEDUP_REMOVED lines=8> */
[----:B------:R-:W-:Y:S01]  /*a5db0*/  STL [R1+0xe4], R6 ;  /* 0x0000e40601007387 */ /* 0x000fe20000100800 */
[----:B----4-:R-:W-:-:S03]  /*a5dc0*/  LOP3.LUT R4, R28, 0xc4, R3, 0xfe, !PT ;  /* 0x000000c41c047812 */ /* 0x010fc600078efe03 */
[----:B------:R-:W-:Y:S04]  /*a5dd0*/  STL [R1+0xe8], R5 ;  /* 0x0000e80501007387 */ /* 0x000fe80000100800 */
[----:B------:R-:W-:Y:S04]  /*a5de0*/  STL [R1+0x3330], R7 ;  /* 0x0033300701007387 */ /* 0x000fe80000100800 */
[----:B------:R1:W-:Y:S02]  /*a5df0*/  STL [R1+0xec], R4 ;  /* 0x0000ec0401007387 */ /* 0x0003e40000100800 */
[----:B-1----:R-:W-:-:S05]  /*a5e00*/  LOP3.LUT R4, R28, 0xcc, R3, 0xfe, !PT ;  /* 0x000000cc1c047812 */ /* 0x002fca00078efe03 */
[----:B------:R1:W-:Y:S01]  /*a5e10*/  STL [R1+0xf4], R4 ;  /* 0x0000f40401007387 */ /* 0x0003e20000100800 */
[C-C-:B------:R-:W-:Y:S02]  /*a5e20*/  LOP3.LUT R5, R28.reuse, 0xe4, R3.reuse, 0xfe, !PT ;  /* 0x000000e41c057812 */ /* 0x140fe400078efe03 */
[----:B-1----:R-:W-:-:S05]  /*a5e30*/  LOP3.LUT R4, R28, 0xdc, R3, 0xfe, !PT ;  /* 0x000000dc1c047812 */ /* 0x002fca00078efe03 */
[----:B------:R1:W-:Y:S01]  /*a5e40*/  STL [R1+0x104], R4 ;  /* 0x0001040401007387 */ /* 0x0003e20000100800 */
[----:B------:R-:W-:-:S03]  /*a5e50*/  LOP3.LUT R6, R28, 0xec, R3, 0xfe, !PT ;  /* 0x000000ec1c067812 */ /* 0x000fc600078efe03 */
[----:B------:R3:W-:Y:S01]  /*a5e60*/  STL [R1+0x10c], R5 ;  /* 0x00010c0501007387 */ /* 0x0007e20000100800 */
[C-C-:B-1----:R-:W-:Y:S02]  /*a5e70*/  LOP3.LUT R4, R28.reuse, 0xe8, R3.reuse, 0xfe, !PT ;  /* 0x000000e81c047812 */ /* 0x142fe400078efe03 */
[----:B---3--:R-:W-:-:S03]  /*a5e80*/  LOP3.LUT R5, R28, 0xf0, R3, 0xfe, !PT ;  /* 0x000000f01c057812 */ /* 0x008fc600078efe03 */
        /* <DEDUP_REMOVED lines=14> */
[----:B----4-:R-:W-:-:S05]  /*a5f70*/  LOP3.LUT R4, R28, 0x10c, R3, 0xfe, !PT ;  /* 0x0000010c1c047812 */ /* 0x010fca00078efe03 */
        /* <DEDUP_REMOVED lines=8> */
[----:B------:R3:W-:Y:S01]  /*a6000*/  STL [R1+0x14c], R5 ;  /* 0x00014c0501007387 */ /* 0x0007e20000100800 */
[----:B-1----:R-:W-:-:S03]  /*a6010*/  LOP3.LUT R4, R28, 0x124, R3, 0xfe, !PT ;  /* 0x000001241c047812 */ /* 0x002fc600078efe03 */
[----:B------:R1:W-:Y:S04]  /*a6020*/  STL [R1+0x150], R6 ;  /* 0x0001500601007387 */ /* 0x0003e80000100800 */
[----:B------:R4:W-:Y:S01]  /*a6030*/  STL [R1+0x154], R4 ;  /* 0x0001540401007387 */ /* 0x0009e20000100800 */
[C-C-:B---3--:R-:W-:Y:S02]  /*a6040*/  LOP3.LUT R5, R28.reuse, 0x128, R3.reuse, 0xfe, !PT ;  /* 0x000001281c057812 */ /* 0x148fe400078efe03 */
[----:B-1----:R-:W-:-:S03]  /*a6050*/  LOP3.LUT R6, R28, 0x12c, R3, 0xfe, !PT ;  /* 0x0000012c1c067812 */ /* 0x002fc600078efe03 */
[----:B------:R1:W-:Y:S01]  /*a6060*/  STL [R1+0x158], R5 ;  /* 0x0001580501007387 */ /* 0x0003e20000100800 */
[----:B----4-:R-:W-:-:S03]  /*a6070*/  LOP3.LUT R4, R28, 0x130, R3, 0xfe, !PT ;  /* 0x000001301c047812 */ /* 0x010fc600078efe03 */
        /* <DEDUP_REMOVED lines=72> */
[----:B------:R3:W-:Y:S01]  /*a6500*/  STL [R1+0x1f0], R6 ;  /* 0x0001f00601007387 */ /* 0x0007e20000100800 */
[C-C-:B------:R-:W-:Y:S02]  /*a6510*/  LOP3.LUT R10, R28.reuse, 0x1cc, R3.reuse, 0xfe, !PT ;  /* 0x000001cc1c0a7812 */ /* 0x140fe400078efe03 */
[C-C-:B-1----:R-:W-:Y:S01]  /*a6520*/  LOP3.LUT R5, R28.reuse, 0x1c4, R3.reuse, 0xfe, !PT ;  /* 0x000001c41c057812 */ /* 0x142fe200078efe03 */
[----:B---3--:R-:W3:Y:S04]  /*a6530*/  LDL.LU R6, [R1+0x10] ;  /* 0x0000100001067983 */ /* 0x008ee80000300800 */
[----:B------:R1:W-:Y:S04]  /*a6540*/  STL [R1+0x1f4], R4 ;  /* 0x0001f40401007387 */ /* 0x0003e80000100800 */
[----:B------:R4:W-:Y:S01]  /*a6550*/  STL [R1+0x1f8], R5 ;  /* 0x0001f80501007387 */ /* 0x0009e20000100800 */
[----:B-1----:R-:W-:-:S02]  /*a6560*/  LOP3.LUT R4, R28, 0x1c8, R3, 0xfe, !PT ;  /* 0x000001c81c047812 */ /* 0x002fc400078efe03 */
[----:B----4-:R-:W-:-:S03]  /*a6570*/  LOP3.LUT R5, R28, 0x1d0, R3, 0xfe, !PT ;  /* 0x000001d01c057812 */ /* 0x010fc600078efe03 */
[----:B------:R1:W-:Y:S04]  /*a6580*/  STL [R1+0x1fc], R4 ;  /* 0x0001fc0401007387 */ /* 0x0003e80000100800 */
[----:B------:R4:W-:Y:S01]  /*a6590*/  STL [R1+0x200], R10 ;  /* 0x0002000a01007387 */ /* 0x0009e20000100800 */
[----:B-1----:R-:W-:-:S03]  /*a65a0*/  LOP3.LUT R4, R28, 0x1d4, R3, 0xfe, !PT ;  /* 0x000001d41c047812 */ /* 0x002fc600078efe03 */
[----:B------:R1:W-:Y:S01]  /*a65b0*/  STL [R1+0x204], R5 ;  /* 0x0002040501007387 */ /* 0x0003e20000100800 */
[----:B----4-:R-:W-:-:S03]  /*a65c0*/  LOP3.LUT R10, R28, 0x1d8, R3, 0xfe, !PT ;  /* 0x000001d81c0a7812 */ /* 0x010fc600078efe03 */
[----:B------:R4:W-:Y:S01]  /*a65d0*/  STL [R1+0x208], R4 ;  /* 0x0002080401007387 */ /* 0x0009e20000100800 */
[----:B------:R-:W-:Y:S02]  /*a65e0*/  LEA R24, P2, R25, R0, 0x1 ;  /* 0x0000000019187211 */ /* 0x000fe400078408ff */
[C-C-:B-1----:R-:W-:Y:S01]  /*a65f0*/  LOP3.LUT R5, R28.reuse, 0x1dc, R3.reuse, 0xfe, !PT ;  /* 0x000001dc1c057812 */ /* 0x142fe200078efe03 */
[----:B------:R1:W-:Y:S01]  /*a6600*/  STL [R1+0x20c], R10 ;  /* 0x00020c0a01007387 */ /* 0x0003e20000100800 */
[----:B----4-:R-:W-:-:S03]  /*a6610*/  LOP3.LUT R4, R28, 0x1e0, R3, 0xfe, !PT ;  /* 0x000001e01c047812 */ /* 0x010fc600078efe03 */
[----:B------:R4:W-:Y:S01]  /*a6620*/  STL [R1+0x210], R5 ;  /* 0x0002100501007387 */ /* 0x0009e20000100800 */
[----:B------:R-:W-:Y:S02]  /*a6630*/  LEA.HI.X.SX32 R25, R25, R2, 0x1, P2 ;  /* 0x0000000219197211 */ /* 0x000fe400010f0eff */
[C-C-:B-1----:R-:W-:Y:S01]  /*a6640*/  LOP3.LUT R10, R28.reuse, 0x1e4, R3.reuse, 0xfe, !PT ;  /* 0x000001e41c0a7812 */ /* 0x142fe200078efe03 */
[----:B------:R1:W-:Y:S01]  /*a6650*/  STL [R1+0x214], R4 ;  /* 0x0002140401007387 */ /* 0x0003e20000100800 */
[----:B----4-:R-:W-:-:S03]  /*a6660*/  LOP3.LUT R5, R28, 0x1e8, R3, 0xfe, !PT ;  /* 0x000001e81c057812 */ /* 0x010fc600078efe03 */
[----:B------:R4:W-:Y:S01]  /*a6670*/  STL [R1+0x218], R10 ;  /* 0x0002180a01007387 */ /* 0x0009e20000100800 */
[----:B-1----:R-:W-:-:S03]  /*a6680*/  LOP3.LUT R4, R28, 0x1ec, R3, 0xfe, !PT ;  /* 0x000001ec1c047812 */ /* 0x002fc600078efe03 */
[----:B------:R1:W-:Y:S04]  /*a6690*/  @P5 STG.E.U16 desc[UR8][R24.64], R21 ;  /* 0x0000001518005986 */ /* 0x0003e8000c101508 */
[----:B----4-:R-:W4:Y:S04]  /*a66a0*/  LDL.LU R10, [R1+0xb0] ;  /* 0x0000b000010a7983 */ /* 0x010f280000300800 */
[----:B------:R5:W-:Y:S01]  /*a66b0*/  STL [R1+0x21c], R5 ;  /* 0x00021c0501007387 */ /* 0x000be20000100800 */
[C-C-:B------:R-:W-:Y:S02]  /*a66c0*/  LOP3.LUT R26, R28.reuse, 0x14, R3.reuse, 0xfe, !PT ;  /* 0x000000141c1a7812 */ /* 0x140fe400078efe03 */
[C-C-:B-1----:R-:W-:Y:S01]  /*a66d0*/  LOP3.LUT R24, R28.reuse, 0xc, R3.reuse, 0xfe, !PT ;  /* 0x0000000c1c187812 */ /* 0x142fe200078efe03 */
[----:B------:R1:W-:Y:S01]  /*a66e0*/  STL [R1+0x220], R4 ;  /* 0x0002200401007387 */ /* 0x0003e20000100800 */
[----:B------:R-:W-:-:S02]  /*a66f0*/  LOP3.LUT R25, R28, 0x10, R3, 0xfe, !PT ;  /* 0x000000101c197812 */ /* 0x000fc400078efe03 */
[--C-:B-----5:R-:W-:Y:S02]  /*a6700*/  LOP3.LUT R5, R28, 0x1f0, R3.reuse, 0xfe, !PT ;  /* 0x000001f01c057812 */ /* 0x120fe400078efe03 */
[----:B------:R-:W-:Y:S02]  /*a6710*/  ISETP.LT.AND P1, PT, R24, UR5, !P0 ;  /* 0x0000000518007c0c */ /* 0x000fe4000c721270 */
[--C-:B-1----:R-:W-:Y:S01]  /*a6720*/  LOP3.LUT R4, R28, 0x1f4, R3.reuse, 0xfe, !PT ;  /* 0x000001f41c047812 */ /* 0x102fe200078efe03 */
[----:B------:R1:W-:Y:S01]  /*a6730*/  STL [R1+0x224], R5 ;  /* 0x0002240501007387 */ /* 0x0003e20000100800 */
[-C--:B0-----:R-:W-:Y:S01]  /*a6740*/  IMAD R24, R24, R29.reuse, RZ ;  /* 0x0000001d18187224 */ /* 0x081fe200078e02ff */
[C---:B------:R-:W-:Y:S01]  /*a6750*/  ISETP.LT.AND P3, PT, R25.reuse, UR6, !P0 ;  /* 0x0000000619007c0c */ /* 0x040fe2000c761270 */
[----:B------:R-:W-:Y:S01]  /*a6760*/  IMAD R25, R25, R29, RZ ;  /* 0x0000001d19197224 */ /* 0x000fe200078e02ff */
[----:B------:R-:W-:Y:S01]  /*a6770*/  ISETP.LT.AND P2, PT, R26, UR7, !P0 ;  /* 0x000000071a007c0c */ /* 0x000fe2000c741270 */
[----:B------:R-:W-:Y:S01]  /*a6780*/  ULDC UR5, c[0x0][0x22c] ;  /* 0x00008b0000057ab9 */ /* 0x000fe20000000800 */
[----:B------:R-:W-:Y:S01]  /*a6790*/  LEA R12, P6, R24, R0, 0x1 ;  /* 0x00000000180c7211 */ /* 0x000fe200078c08ff */
[----:B------:R-:W-:Y:S01]  /*a67a0*/  ULDC UR6, c[0x0][0x22c] ;  /* 0x00008b0000067ab9 */ /* 0x000fe20000000800 */
[C-C-:B------:R-:W-:Y:S01]  /*a67b0*/  LOP3.LUT R27, R28.reuse, 0x18, R3.reuse, 0xfe, !PT ;  /* 0x000000181c1b7812 */ /* 0x140fe200078efe03 */
[----:B------:R-:W-:Y:S01]  /*a67c0*/  ULDC UR7, c[0x0][0x22c] ;  /* 0x00008b0000077ab9 */ /* 0x000fe20000000800 */
[----:B-1----:R-:W5:Y:S04]  /*a67d0*/  LDL.LU R5, [R1+0x28] ;  /* 0x0000280001057983 */ /* 0x002f680000300800 */
[----:B------:R0:W-:Y:S01]  /*a67e0*/  STL [R1+0x228], R4 ;  /* 0x0002280401007387 */ /* 0x0001e20000100800 */
[----:B------:R-:W-:-:S02]  /*a67f0*/  LOP3.LUT R16, R28, 0x20, R3, 0xfe, !PT ;  /* 0x000000201c107812 */ /* 0x000fc400078efe03 */
[C-C-:B------:R-:W-:Y:S02]  /*a6800*/  LOP3.LUT R9, R28.reuse, 0x4c, R3.reuse, 0xfe, !PT ;  /* 0x0000004c1c097812 */ /* 0x140fe400078efe03 */
[--C-:B------:R-:W-:Y:S01]  /*a6810*/  LOP3.LUT R21, R28, 0x58, R3.reuse, 0xfe, !PT ;  /* 0x000000581c157812 */ /* 0x100fe200078efe03 */
[----:B0-----:R-:W-:Y:S02]  /*a6820*/  IMAD R4, R26, R29, RZ ;  /* 0x0000001d1a047224 */ /* 0x001fe400078e02ff */
[----:B------:R-:W-:Y:S01]  /*a6830*/  IMAD.MOV.U32 R26, RZ, RZ, R28 ;  /* 0x000000ffff1a7224 */ /* 0x000fe200078e001c */
[C-C-:B------:R-:W-:Y:S02]  /*a6840*/  LOP3.LUT R17, R28.reuse, 0x5c, R3.reuse, 0xfe, !PT ;  /* 0x0000005c1c117812 */ /* 0x140fe400078efe03 */
[C-C-:B------:R-:W-:Y:S02]  /*a6850*/  LOP3.LUT R14, R28.reuse, 0x94, R3.reuse, 0xfe, !PT ;  /* 0x000000941c0e7812 */ /* 0x140fe400078efe03 */
[----:B------:R-:W-:-:S02]  /*a6860*/  LOP3.LUT R18, R28, 0x98, R3, 0xfe, !PT ;  /* 0x000000981c127812 */ /* 0x000fc400078efe03 */
[C-C-:B------:R-:W-:Y:S02]  /*a6870*/  LOP3.LUT R22, R28.reuse, 0x9c, R3.reuse, 0xfe, !PT ;  /* 0x0000009c1c167812 */ /* 0x140fe400078efe03 */
[C-C-:B------:R-:W-:Y:S02]  /*a6880*/  LOP3.LUT R11, R28.reuse, 0xd0, R3.reuse, 0xfe, !PT ;  /* 0x000000d01c0b7812 */ /* 0x140fe400078efe03 */
[C-C-:B------:R-:W-:Y:S02]  /*a6890*/  LOP3.LUT R15, R28.reuse, 0xd4, R3.reuse, 0xfe, !PT ;  /* 0x000000d41c0f7812 */ /* 0x140fe400078efe03 */
[C-C-:B------:R-:W-:Y:S02]  /*a68a0*/  LOP3.LUT R23, R28.reuse, 0xd8, R3.reuse, 0xfe, !PT ;  /* 0x000000d81c177812 */ /* 0x140fe400078efe03 */
[C-C-:B------:R-:W-:Y:S02]  /*a68b0*/  LOP3.LUT R19, R28.reuse, 0xe0, R3.reuse, 0xfe, !PT ;  /* 0x000000e01c137812 */ /* 0x140fe400078efe03 */
[----:B------:R-:W-:-:S02]  /*a68c0*/  LOP3.LUT R7, R28, 0x104, R3, 0xfe, !PT ;  /* 0x000001041c077812 */ /* 0x000fc400078efe03 */
[----:B------:R-:W-:Y:S02]  /*a68d0*/  LEA R28, P5, R25, R0, 0x1 ;  /* 0x00000000191c7211 */ /* 0x000fe400078a08ff */
[----:B------:R-:W-:Y:S02]  /*a68e0*/  LEA.HI.X.SX32 R13, R24, R2, 0x1, P6 ;  /* 0x00000002180d7211 */ /* 0x000fe400030f0eff */
[----:B------:R-:W-:Y:S02]  /*a68f0*/  LOP3.LUT R26, R26, 0x1f8, R3, 0xfe, !PT ;  /* 0x000001f81a1a7812 */ /* 0x000fe400078efe03 */
[C---:B------:R-:W-:Y:S01]  /*a6900*/  LEA R24, P6, R4.reuse, R0, 0x1 ;  /* 0x0000000004187211 */ /* 0x040fe200078c08ff */
[----:B------:R-:W4:Y:S01]  /*a6910*/  LDL.LU R3, [R1+0xc] ;  /* 0x00000c0001037983 */ /* 0x000f220000300800 */
[C---:B------:R-:W-:Y:S01]  /*a6920*/  ISETP.LT.AND P4, PT, R27.reuse, UR10, !P0 ;  /* 0x0000000a1b007c0c */ /* 0x040fe2000c781270 */
[----:B------:R-:W-:Y:S01]  /*a6930*/  IMAD R27, R27, R29, RZ ;  /* 0x0000001d1b1b7224 */ /* 0x000fe200078e02ff */
[-C--:B------:R-:W-:Y:S01]  /*a6940*/  LEA.HI.X.SX32 R29, R25, R2.reuse, 0x1, P5 ;  /* 0x00000002191d7211 */ /* 0x080fe200028f0eff */
[----:B------:R-:W-:Y:S01]  /*a6950*/  STL [R1+0x1a8], R26 ;  /* 0x0001a81a01007387 */ /* 0x000fe20000100800 */
[----:B------:R-:W-:-:S03]  /*a6960*/  LEA.HI.X.SX32 R25, R4, R2, 0x1, P6 ;  /* 0x0000000204197211 */ /* 0x000fc600030f0eff */
[----:B------:R-:W5:Y:S04]  /*a6970*/  LDL.LU R4, [R1+0x3378] ;  /* 0x0033780001047983 */ /* 0x000f680000300800 */
[----:B--2---:R0:W-:Y:S04]  /*a6980*/  @P1 STG.E.U16 desc[UR8][R12.64], R8 ;  /* 0x000000080c001986 */ /* 0x0041e8000c101508 */
[----:B0-----:R-:W2:Y:S01]  /*a6990*/  LDL.LU.64 R12, [R1+0x3370] ;  /* 0x00337000010c7983 */ /* 0x001ea20000300a00 */
[----:B------:R-:W-:-:S04]  /*a69a0*/  LEA R26, P5, R27, R0, 0x1 ;  /* 0x000000001b1a7211 */ /* 0x000fc800078a08ff */
[----:B------:R-:W-:Y:S01]  /*a69b0*/  LEA.HI.X.SX32 R27, R27, R2, 0x1, P5 ;  /* 0x000000021b1b7211 */ /* 0x000fe200028f0eff */
[----:B---3--:R0:W-:Y:S02]  /*a69c0*/  @P3 STG.E.U16 desc[UR8][R28.64], R6 ;  /* 0x000000061c003986 */ /* 0x0081e4000c101508 */
[----:B0-----:R-:W0:Y:S02]  /*a69d0*/  LDC R29, c[0x0][0x248] ;  /* 0x00009200ff1d7b82 */ /* 0x001e240000000800 */
[----:B------:R-:W3:Y:S01]  /*a69e0*/  LDL R28, [R1+0x24] ;  /* 0x00002400011c7983 */ /* 0x000ee20000100800 */
[C---:B----4-:R-:W-:Y:S01]  /*a69f0*/  ISETP.LT.AND P5, PT, R3.reuse, UR5, !P0 ;  /* 0x0000000503007c0c */ /* 0x050fe2000c7a1270 */
[----:B------:R-:W-:Y:S02]  /*a6a00*/  ULDC UR5, c[0x0][0x22c] ;  /* 0x00008b0000057ab9 */ /* 0x000fe40000000800 */
[----:B--2---:R0:W-:Y:S01]  /*a6a10*/  @P2 STG.E.U16 desc[UR8][R24.64], R12 ;  /* 0x0000000c18002986 */ /* 0x0041e2000c101508 */
[----:B------:R-:W-:Y:S01]  /*a6a20*/  ISETP.LT.AND P2, PT, R16, UR6, !P0 ;  /* 0x0000000610007c0c */ /* 0x000fe2000c741270 */
[----:B------:R-:W-:Y:S01]  /*a6a30*/  ULDC UR6, c[0x0][0x22c] ;  /* 0x00008b0000067ab9 */ /* 0x000fe20000000800 */
[----:B0-----:R-:W-:-:S02]  /*a6a40*/  IMAD R25, R3, R29, RZ ;  /* 0x0000001d03197224 */ /* 0x001fc400078e02ff */
[----:B------:R-:W-:Y:S02]  /*a6a50*/  IMAD R3, R16, R29, RZ ;  /* 0x0000001d10037224 */ /* 0x000fe400078e02ff */
[----:B------:R-:W2:Y:S04]  /*a6a60*/  LDL.LU R16, [R1+0x3368] ;  /* 0x0033680001107983 */ /* 0x000ea80000300800 */
[----:B------:R0:W-:Y:S01]  /*a6a70*/  @P4 STG.E.U16 desc[UR8][R26.64], R20 ;  /* 0x000000141a004986 */ /* 0x0001e2000c101508 */
[-C--:B------:R-:W-:Y:S02]  /*a6a80*/  LEA R24, P4, R3, R0.reuse, 0x1 ;  /* 0x0000000003187211 */ /* 0x080fe400078808ff */
[----:B-----5:R-:W-:Y:S02]  /*a6a90*/  PRMT R4, R10, 0x7632, R4 ;  /* 0x000076320a047816 */ /* 0x020fe40000000004 */
[----:B------:R-:W4:Y:S01]  /*a6aa0*/  LDL.LU R10, [R1+0x38] ;  /* 0x00003800010a7983 */ /* 0x000f220000300800 */
[----:B0-----:R-:W-:-:S04]  /*a6ab0*/  LEA R26, P3, R25, R0, 0x1 ;  /* 0x00000000191a7211 */ /* 0x001fc800078608ff */
[-C--:B------:R-:W-:Y:S02]  /*a6ac0*/  LEA.HI.X.SX32 R27, R25, R2.reuse, 0x1, P3 ;  /* 0x00000002191b7211 */ /* 0x080fe400018f0eff */
[----:B------:R-:W-:Y:S01]  /*a6ad0*/  LEA.HI.X.SX32 R25, R3, R2, 0x1, P4 ;  /* 0x0000000203197211 */ /* 0x000fe200020f0eff */
[CC--:B------:R-:W-:Y:S01]  /*a6ae0*/  IMAD R3, R5.reuse, R29.reuse, RZ ;  /* 0x0000001d05037224 */ /* 0x0c0fe200078e02ff */
[----:B------:R-:W-:Y:S01]  /*a6af0*/  ISETP.LT.AND P3, PT, R5, UR6, !P0 ;  /* 0x0000000605007c0c */ /* 0x000fe2000c761270 */
[----:B------:R-:W-:Y:S01]  /*a6b00*/  ULDC UR6, c[0x0][0x22c] ;  /* 0x00008b0000067ab9 */ /* 0x000fe20000000800 */
[----:B------:R-:W5:Y:S04]  /*a6b10*/  LDL.LU R5, [R1+0x3364] ;  /* 0x0033640001057983 */ /* 0x000f680000300800 */
[----:B--2---:R-:W-:Y:S04]  /*a6b20*/  @P5 STG.E.U16 desc[UR8][R26.64], R16 ;  /* 0x000000101a005986 */ /* 0x004fe8000c101508 */
[----:B------:R0:W-:Y:S04]  /*a6b30*/  @P2 STG.E.U16 desc[UR8][R24.64], R4 ;  /* 0x0000000418002986 */ /* 0x0001e8000c101508 */
[----:B0-----:R-:W2:Y:S01]  /*a6b40*/  LDL.LU R25, [R1+0xa0] ;  /* 0x0000a00001197983 */ /* 0x001ea20000300800 */
[C---:B---3--:R-:W-:Y:S01]  /*a6b50*/  ISETP.LT.AND P1, PT, R28.reuse, UR5, !P0 ;  /* 0x000000051c007c0c */ /* 0x048fe2000c721270 */
[----:B------:R-:W-:Y:S01]  /*a6b60*/  IMAD R28, R28, R29, RZ ;  /* 0x0000001d1c1c7224 */ /* 0x000fe200078e02ff */
[----:B------:R-:W-:Y:S01]  /*a6b70*/  LEA R24, P2, R3, R0, 0x1 ;  /* 0x0000000003187211 */ /* 0x000fe200078408ff */
[----:B------:R-:W-:-:S03]  /*a6b80*/  ULDC UR5, c[0x0][0x22c] ;  /* 0x00008b0000057ab9 */ /* 0x000fc60000000800 */
[----:B------:R-:W-:-:S04]  /*a6b90*/  LEA R26, P4, R28, R0, 0x1 ;  /* 0x000000001c1a7211 */ /* 0x000fc800078808ff */
[----:B------:R-:W-:Y:S02]  /*a6ba0*/  LEA.HI.X.SX32 R27, R28, R2, 0x1, P4 ;  /* 0x000000021c1b7211 */ /* 0x000fe400020f0eff */
[----:B------:R-:W3:Y:S01]  /*a6bb0*/  LDL.LU R28, [R1+0x34] ;  /* 0x00003400011c7983 */ /* 0x000ee20000300800 */
[----:B------:R-:W-:-:S05]  /*a6bc0*/  PRMT R4, R4, 0x7632, R4 ;  /* 0x0000763204047816 */ /* 0x000fca0000000004 */
[----:B------:R0:W-:Y:S01]  /*a6bd0*/  @P1 STG.E.U16 desc[UR8][R26.64], R4 ;  /* 0x000000041a001986 */ /* 0x0001e2000c101508 */
[----:B--2---:R-:W-:Y:S02]  /*a6be0*/  PRMT R8, R25, 0x7632, R8 ;  /* 0x0000763219087816 */ /* 0x004fe40000000008 */
[----:B------:R-:W-:Y:S02]  /*a6bf0*/  LEA.HI.X.SX32 R25, R3, R2, 0x1, P2 ;  /* 0x0000000203197211 */ /* 0x000fe400010f0eff */
[----:B------:R-:W2:Y:S04]  /*a6c00*/  LDL.LU R3, [R1+0x2c] ;  /* 0x00002c0001037983 */ /* 0x000ea80000300800 */
[----:B0-----:R-:W4:Y:S04]  /*a6c10*/  LDL.LU R27, [R1+0x30] ;  /* 0x00003000011b7983 */ /* 0x001f280000300800 */
[----:B------:R0:W-:Y:S01]  /*a6c20*/  @P3 STG.E.U16 desc[UR8][R24.64], R8 ;  /* 0x0000000818003986 */ /* 0x0001e2000c101508 */
[----:B------:R-:W-:Y:S01]  /*a6c30*/  PRMT R12, R8, 0x7632, R12 ;  /* 0x00007632080c7816 */ /* 0x000fe2000000000c */
[C---:B---3--:R-:W-:Y:S01]  /*a6c40*/  IMAD R4, R28.reuse, R29, RZ ;  /* 0x0000001d1c047224 */ /* 0x048fe200078e02ff */
[----:B------:R-:W-:Y:S01]  /*a6c50*/  ISETP.LT.AND P1, PT, R28, UR6, !P0 ;  /* 0x000000061c007c0c */ /* 0x000fe2000c721270 */
[----:B------:R-:W-:Y:S01]  /*a6c60*/  ULDC UR6, c[0x0][0x22c] ;  /* 0x00008b0000067ab9 */ /* 0x000fe20000000800 */
[----:B------:R-:W-:-:S02]  /*a6c70*/  PRMT R16, R6, 0x7632, R16 ;  /* 0x0000763206107816 */ /* 0x000fc40000000010 */
[----:B------:R-:W-:Y:S02]  /*a6c80*/  PRMT R20, R20, 0x7632, R20 ;  /* 0x0000763214147816 */ /* 0x000fe40000000014 */
[C---:B--2---:R-:W-:Y:S01]  /*a6c90*/  ISETP.LT.AND P4, PT, R3.reuse, UR5, !P0 ;  /* 0x0000000503007c0c */ /* 0x044fe2000c781270 */
[----:B------:R-:W-:Y:S01]  /*a6ca0*/  IMAD R3, R3, R29, RZ ;  /* 0x0000001d03037224 */ /* 0x000fe200078e02ff */
[----:B------:R-:W-:-:S04]  /*a6cb0*/  ULDC UR5, c[0x0][0x22c] ;  /* 0x00008b0000057ab9 */ /* 0x000fc80000000800 */
[----:B0-----:R-:W-:Y:S01]  /*a6cc0*/  LEA R24, P3, R3, R0, 0x1 ;  /* 0x0000000003187211 */ /* 0x001fe200078608ff */
[----:B----4-:R-:W-:-:S03]  /*a6cd0*/  IMAD R8, R27, R29, RZ ;  /* 0x0000001d1b087224 */ /* 0x010fc600078e02ff */
[----:B------:R-:W-:Y:S01]  /*a6ce0*/  LEA.HI.X.SX32 R25, R3, R2, 0x1, P3 ;  /* 0x0000000203197211 */ /* 0x000fe200018f0eff */
[C---:B------:R-:W-:Y:S01]  /*a6cf0*/  IMAD R3, R10.reuse, R29, RZ ;  /* 0x0000001d0a037224 */ /* 0x040fe200078e02ff */
[----:B------:R-:W-:Y:S01]  /*a6d00*/  ISETP.LT.AND P3, PT, R10, UR7, !P0 ;  /* 0x000000070a007c0c */ /* 0x000fe2000c761270 */
[----:B------:R-:W-:Y:S01]  /*a6d10*/  ULDC UR7, c[0x0][0x22c] ;  /* 0x00008b0000077ab9 */ /* 0x000fe20000000800 */
[----:B------:R-:W2:Y:S04]  /*a6d20*/  LDL.LU R10, [R1+0xb4] ;  /* 0x0000b400010a7983 */ /* 0x000ea80000300800 */
[----:B------:R0:W-:Y:S01]  /*a6d30*/  @P4 STG.E.U16 desc[UR8][R24.64], R12 ;  /* 0x0000000c18004986 */ /* 0x0001e2000c101508 */
[CC--:B------:R-:W-:Y:S02]  /*a6d40*/  LEA R28, P4, R8.reuse, R0.reuse, 0x1 ;  /* 0x00000000081c7211 */ /* 0x0c0fe400078808ff */
[----:B------:R-:W-:Y:S01]  /*a6d50*/  LEA R26, P6, R3, R0, 0x1 ;  /* 0x00000000031a7211 */ /* 0x000fe200078c08ff */
[----:B------:R-:W3:Y:S01]  /*a6d60*/  LDL.LU R6, [R1+0xa4] ;  /* 0x0000a40001067983 */ /* 0x000ee20000300800 */
[----:B------:R-:W-:-:S02]  /*a6d70*/  LEA.HI.X.SX32 R29, R8, R2, 0x1, P4 ;  /* 0x00000002081d7211 */ /* 0x000fc400020f0eff */
[----:B------:R-:W-:Y:S01]  /*a6d80*/  ISETP.LT.AND P2, PT, R27, UR5, !P0 ;  /* 0x000000051b007c0c */ /* 0x000fe2000c741270 */
[----:B------:R-:W4:Y:S01]  /*a6d90*/  LDL.LU R8, [R1+0x44] ;  /* 0x0000440001087983 */ /* 0x000f220000300800 */
[C---:B0-----:R-:W-:Y:S01]  /*a6da0*/  LEA R24, P5, R4.reuse, R0, 0x1 ;  /* 0x0000000004187211 */ /* 0x041fe200078a08ff */
[----:B------:R-:W-:Y:S01]  /*a6db0*/  ULDC UR5, c[0x0][0x22c] ;  /* 0x00008b0000057ab9 */ /* 0x000fe20000000800 */
[-C--:B------:R-:W-:Y:S02]  /*a6dc0*/  LEA.HI.X.SX32 R27, R3, R2.reuse, 0x1, P6 ;  /* 0x00000002031b7211 */ /* 0x080fe400030f0eff */
[----:B------:R-:W-:Y:S02]  /*a6dd0*/  LEA.HI.X.SX32 R25, R4, R2, 0x1, P5 ;  /* 0x0000000204197211 */ /* 0x000fe400028f0eff */
[----:B------:R-:W5:Y:S04]  /*a6de0*/  LDL.LU R4, [R1+0x40] ;  /* 0x0000400001047983 */ /* 0x000f680000300800 */
[----:B------:R-:W2:Y:S01]  /*a6df0*/  LDL.LU R3, [R1+0x3c] ;  /* 0x00003c0001037983 */ /* 0x000ea20000300800 */
[----:B------:R-:W-:-:S03]  /*a6e00*/  PRMT R12, R12, 0x7632, R12 ;  /* 0x000076320c0c7816 */ /* 0x000fc6000000000c */
[----:B------:R-:W-:Y:S04]  /*a6e10*/  @P2 STG.E.U16 desc[UR8][R28.64], R16 ;  /* 0x000000101c002986 */ /* 0x000fe8000c101508 */
[----:B------:R0:W-:Y:S04]  /*a6e20*/  @P1 STG.E.U16 desc[UR8][R24.64], R12 ;  /* 0x0000000c18001986 */ /* 0x0001e8000c101508 */
[----:B------:R1:W-:Y:S01]  /*a6e30*/  @P3 STG.E.U16 desc[UR8][R26.64], R20 ;  /* 0x000000141a003986 */ /* 0x0003e2000c101508 */
[----:B0-----:R-:W0:Y:S03]  /*a6e40*/  LDC R25, c[0x0][0x248] ;  /* 0x00009200ff197b82 */ /* 0x001e260000000800 */
[----:B-1----:R-:W3:Y:S01]  /*a6e50*/  LDL.LU R20, [R1+0x98] ;  /* 0x0000980001147983 */ /* 0x002ee20000300800 */
[----:B------:R-:W-:-:S02]  /*a6e60*/  PRMT R16, R16, 0x7632, R16 ;  /* 0x0000763210107816 */ /* 0x000fc40000000010 */
[C---:B--2---:R-:W-:Y:S01]  /*a6e70*/  ISETP.LT.AND P1, PT, R3.reuse, UR5, !P0 ;  /* 0x0000000503007c0c */ /* 0x044fe2000c721270 */
[----:B------:R-:W-:Y:S01]  /*a6e80*/  ULDC UR5, c[0x0][0x22c] ;  /* 0x00008b0000057ab9 */ /* 0x000fe20000000800 */
[-C--:B0-----:R-:W-:Y:S01]  /*a6e90*/  IMAD R3, R3, R25.reuse, RZ ;  /* 0x0000001903037224 */ /* 0x081fe200078e02ff */
[C---:B----4-:R-:W-:Y:S01]  /*a6ea0*/  ISETP.LT.AND P4, PT, R8.reuse, UR5, !P0 ;  /* 0x0000000508007c0c */ /* 0x050fe2000c781270 */
[-C--:B------:R-:W-:Y:S01]  /*a6eb0*/  IMAD R8, R8, R25.reuse, RZ ;  /* 0x0000001908087224 */ /* 0x080fe200078e02ff */
[----:B-----5:R-:W-:Y:S02]  /*a6ec0*/  ISETP.LT.AND P3, PT, R4, UR6, !P0 ;  /* 0x0000000604007c0c */ /* 0x020fe4000c761270 */
[CC--:B------:R-:W-:Y:S01]  /*a6ed0*/  LEA R26, P2, R3.reuse, R0.reuse, 0x1 ;  /* 0x00000000031a7211 */ /* 0x0c0fe200078408ff */
[----:B------:R-:W-:Y:S01]  /*a6ee0*/  ULDC UR5, c[0x0][0x22c] ;  /* 0x00008b0000057ab9 */ /* 0x000fe20000000800 */
[----:B------:R-:W-:Y:S01]  /*a6ef0*/  LEA R24, P5, R8, R0, 0x1 ;  /* 0x0000000008187211 */ /* 0x000fe200078a08ff */
[-C--:B------:R-:W-:Y:S01]  /*a6f00*/  IMAD R4, R4, R25.reuse, RZ ;  /* 0x0000001904047224 */ /* 0x080fe200078e02ff */
[-C--:B------:R-:W-:Y:S01]  /*a6f10*/  LEA.HI.X.SX32 R27, R3, R2.reuse, 0x1, P2 ;  /* 0x00000002031b7211 */ /* 0x080fe200010f0eff */
[C---:B------:R-:W-:Y:S01]  /*a6f20*/  IMAD R3, R5.reuse, R25, RZ ;  /* 0x0000001905037224 */ /* 0x040fe200078e02ff */
[----:B------:R-:W-:Y:S01]  /*a6f30*/  LEA.HI.X.SX32 R25, R8, R2, 0x1, P5 ;  /* 0x0000000208197211 */ /* 0x000fe200028f0eff */
[----:B------:R-:W-:Y:S01]  /*a6f40*/  ULDC UR6, c[0x0][0x22c] ;  /* 0x00008b0000067ab9 */ /* 0x000fe20000000800 */
[----:B------:R-:W0:Y:S01]  /*a6f50*/  LDC R8, c[0x0][0x248] ;  /* 0x00009200ff087b82 */ /* 0x000e220000000800 */
[----:B------:R-:W-:-:S02]  /*a6f60*/  ISETP.LT.AND P2, PT, R5, UR6, !P0 ;  /* 0x0000000605007c0c */ /* 0x000fc4000c741270 */
[C---:B------:R-:W-:Y:S01]  /*a6f70*/  LEA R28, P6, R4.reuse, R0, 0x1 ;  /* 0x00000000041c7211 */ /* 0x040fe200078c08ff */
[----:B------:R-:W2:Y:S01]  /*a6f80*/  LDL.LU R5, [R1+0x3360] ;  /* 0x0033600001057983 */ /* 0x000ea20000300800 */
[----:B------:R-:W-:Y:S02]  /*a6f90*/  ULDC UR6, c[0x0][0x22c] ;  /* 0x00008b0000067ab9 */ /* 0x000fe40000000800 */
[----:B------:R-:W-:Y:S02]  /*a6fa0*/  LEA.HI.X.SX32 R29, R4, R2, 0x1, P6 ;  /* 0x00000002041d7211 */ /* 0x000fe400030f0eff */
[----:B------:R-:W4:Y:S04]  /*a6fb0*/  LDL.LU R4, [R1+0x50] ;  /* 0x0000500001047983 */ /* 0x000f280000300800 */
[----:B------:R1:W-:Y:S01]  /*a6fc0*/  @P1 STG.E.U16 desc[UR8][R26.64], R16 ;  /* 0x000000101a001986 */ /* 0x0003e2000c101508 */
[----:B---3--:R-:W-:Y:S01]  /*a6fd0*/  ISETP.LT.AND P1, PT, R20, UR7, !P0 ;  /* 0x0000000714007c0c */ /* 0x008fe2000c721270 */
[----:B------:R-:W-:-:S02]  /*a6fe0*/  ULDC UR7, c[0x0][0x22c] ;  /* 0x00008b0000077ab9 */ /* 0x000fc40000000800 */
[----:B------:R-:W3:Y:S01]  /*a6ff0*/  LDL.LU R20, [R1+0x14] ;  /* 0x0000140001147983 */ /* 0x000ee20000300800 */
[----:B-1----:R-:W-:-:S04]  /*a7000*/  LEA R26, P6, R3, R0, 0x1 ;  /* 0x00000000031a7211 */ /* 0x002fc800078c08ff */
[----:B------:R-:W-:Y:S01]  /*a7010*/  LEA.HI.X.SX32 R27, R3, R2, 0x1, P6 ;  /* 0x00000002031b7211 */ /* 0x000fe200030f0eff */
[C---:B0-----:R-:W-:Y:S01]  /*a7020*/  IMAD R3, R9.reuse, R8, RZ ;  /* 0x0000000809037224 */ /* 0x041fe200078e02ff */
[----:B------:R-:W-:Y:S01]  /*a7030*/  ISETP.LT.AND P6, PT, R9, UR5, !P0 ;  /* 0x0000000509007c0c */ /* 0x000fe2000c7c1270 */
[----:B------:R-:W-:Y:S01]  /*a7040*/  @P3 STG.E.U16 desc[UR8][R28.64], R10 ;  /* 0x0000000a1c003986 */ /* 0x000fe2000c101508 */
[----:B------:R-:W-:-:S03]  /*a7050*/  ULDC UR5, c[0x0][0x22c] ;  /* 0x00008b0000057ab9 */ /* 0x000fc60000000800 */
[----:B------:R-:W5:Y:S01]  /*a7060*/  LDL.LU R9, [R1+0x335c] ;  /* 0x00335c0001097983 */ /* 0x000f620000300800 */
[----:B------:R-:W-:Y:S01]  /*a7070*/  ISETP.LT.AND P3, PT, R13, UR6, !P0 ;  /* 0x000000060d007c0c */ /* 0x000fe2000c761270 */
[----:B------:R-:W-:Y:S02]  /*a7080*/  ULDC UR6, c[0x0][0x22c] ;  /* 0x00008b0000067ab9 */ /* 0x000fe40000000800 */
[----:B------:R-:W3:Y:S04]  /*a7090*/  LDL.LU R16, [R1+0x64] ;  /* 0x0000640001107983 */ /* 0x000ee80000300800 */
[----:B--2---:R-:W-:Y:S04]  /*a70a0*/  @P4 STG.E.U16 desc[UR8][R24.64], R5 ;  /* 0x0000000518004986 */ /* 0x004fe8000c101508 */
[----:B------:R0:W-:Y:S01]  /*a70b0*/  @P2 STG.E.U16 desc[UR8][R26.64], R6 ;  /* 0x000000061a002986 */ /* 0x0001e2000c101508 */
[C---:B----4-:R-:W-:Y:S01]  /*a70c0*/  ISETP.LT.AND P2, PT, R4.reuse, UR5, !P0 ;  /* 0x0000000504007c0c */ /* 0x050fe2000c741270 */
[----:B------:R-:W-:Y:S01]  /*a70d0*/  IMAD R4, R4, R8, RZ ;  /* 0x0000000804047224 */ /* 0x000fe200078e02ff */
[----:B------:R-:W-:Y:S01]  /*a70e0*/  ULDC UR5, c[0x0][0x22c] ;  /* 0x00008b0000057ab9 */ /* 0x000fe20000000800 */
[----:B0-----:R-:W0:Y:S01]  /*a70f0*/  LDC R27, c[0x0][0x248] ;  /* 0x00009200ff1b7b82 */ /* 0x001e220000000800 */
[----:B------:R-:W-:-:S02]  /*a7100*/  LEA R24, P4, R3, R0, 0x1 ;  /* 0x0000000003187211 */ /* 0x000fc400078808ff */
[C---:B------:R-:W-:Y:S02]  /*a7110*/  LEA R28, P5, R4.reuse, R0, 0x1 ;  /* 0x00000000041c7211 */ /* 0x040fe400078a08ff */
[----:B------:R-:W-:Y:S01]  /*a7120*/  LEA.HI.X.SX32 R25, R3, R2, 0x1, P4 ;  /* 0x0000000203197211 */ /* 0x000fe200020f0eff */
[-C--:B------:R-:W-:Y:S02]  /*a7130*/  IMAD R3, R13, R8.reuse, RZ ;  /* 0x000000080d037224 */ /* 0x080fe400078e02ff */
[----:B------:R-:W2:Y:S01]  /*a7140*/  LDL.LU R13, [R1+0x3358] ;  /* 0x00335800010d7983 */ /* 0x000ea20000300800 */
[C---:B------:R-:W-:Y:S01]  /*a7150*/  ISETP.LT.AND P4, PT, R21.reuse, UR7, !P0 ;  /* 0x0000000715007c0c */ /* 0x040fe2000c781270 */
[----:B------:R-:W-:Y:S01]  /*a7160*/  IMAD R8, R21, R8, RZ ;  /* 0x0000000815087224 */ /* 0x000fe200078e02ff */
[----:B------:R-:W-:Y:S01]  /*a7170*/  LEA.HI.X.SX32 R29, R4, R2, 0x1, P5 ;  /* 0x00000002041d7211 */ /* 0x000fe200028f0eff */
[----:B------:R-:W4:Y:S01]  /*a7180*/  LDL.LU R21, [R1+0x3354] ;  /* 0x0033540001157983 */ /* 0x000f220000300800 */
[----:B------:R-:W-:Y:S01]  /*a7190*/  PRMT R12, R5, 0x7632, R12 ;  /* 0x00007632050c7816 */ /* 0x000fe2000000000c */
[----:B------:R-:W-:-:S02]  /*a71a0*/  ULDC UR7, c[0x0][0x22c] ;  /* 0x00008b0000077ab9 */ /* 0x000fc40000000800 */
[----:B-----5:R1:W-:Y:S04]  /*a71b0*/  @P6 STG.E.U16 desc[UR8][R24.64], R9 ;  /* 0x0000000918006986 */ /* 0x0203e8000c101508 */
[----:B------:R-:W5:Y:S01]  /*a71c0*/  LDL.LU R4, [R1+0x60] ;  /* 0x0000600001047983 */ /* 0x000f620000300800 */
[----:B-1----:R-:W-:-:S04]  /*a71d0*/  LEA R24, P6, R3, R0, 0x1 ;  /* 0x0000000003187211 */ /* 0x002fc800078c08ff */
[----:B------:R-:W-:Y:S01]  /*a71e0*/  LEA.HI.X.SX32 R25, R3, R2, 0x1, P6 ;  /* 0x0000000203197211 */ /* 0x000fe200030f0eff */
[C---:B0-----:R-:W-:Y:S01]  /*a71f0*/  IMAD R3, R17.reuse, R27, RZ ;  /* 0x0000001b11037224 */ /* 0x041fe200078e02ff */
[----:B------:R-:W-:Y:S01]  /*a7200*/  ISETP.LT.AND P6, PT, R17, UR5, !P0 ;  /* 0x0000000511007c0c */ /* 0x000fe2000c7c1270 */
[----:B---3--:R0:W-:Y:S01]  /*a7210*/  @P2 STG.E.U16 desc[UR8][R28.64], R20 ;  /* 0x000000141c002986 */ /* 0x0081e2000c101508 */
[C---:B------:R-:W-:Y:S01]  /*a7220*/  LEA R26, P5, R8.reuse, R0, 0x1 ;  /* 0x00000000081a7211 */ /* 0x040fe200078a08ff */
[----:B------:R-:W-:Y:S02]  /*a7230*/  ULDC UR5, c[0x0][0x22c] ;  /* 0x00008b0000057ab9 */ /* 0x000fe40000000800 */
[----:B------:R-:W3:Y:S04]  /*a7240*/  LDL.LU R17, [R1+0x3350] ;  /* 0x0033500001117983 */ /* 0x000ee80000300800 */
[----:B0-----:R-:W3:Y:S01]  /*a7250*/  LDL.LU R28, [R1+0x68] ;  /* 0x00006800011c7983 */ /* 0x001ee20000300800 */
[----:B------:R-:W5:Y:S01]  /*a7260*/  LDC R29, c[0x0][0x248] ;  /* 0x00009200ff1d7b82 */ /* 0x000f620000000800 */
[----:B------:R-:W-:-:S02]  /*a7270*/  LEA.HI.X.SX32 R27, R8, R2, 0x1, P5 ;  /* 0x00000002081b7211 */ /* 0x000fc400028f0eff */
[----:B------:R-:W-:Y:S01]  /*a7280*/  PRMT R9, R10, 0x7632, R9 ;  /* 0x000076320a097816 */ /* 0x000fe20000000009 */
[----:B--2---:R0:W-:Y:S01]  /*a7290*/  @P3 STG.E.U16 desc[UR8][R24.64], R13 ;  /* 0x0000000d18003986 */ /* 0x0041e2000c101508 */
[----:B------:R-:W-:Y:S01]  /*a72a0*/  ISETP.LT.AND P3, PT, R16, UR6, !P0 ;  /* 0x0000000610007c0c */ /* 0x000fe2000c761270 */
[----:B------:R-:W-:Y:S02]  /*a72b0*/  ULDC UR6, c[0x0][0x22c] ;  /* 0x00008b0000067ab9 */ /* 0x000fe40000000800 */
[----:B----4-:R1:W-:Y:S01]  /*a72c0*/  @P4 STG.E.U16 desc[UR8][R26.64], R21 ;  /* 0x000000151a004986 */ /* 0x0103e2000c101508 */
[----:B0-----:R-:W-:Y:S01]  /*a72d0*/  LEA R24, P2, R3, R0, 0x1 ;  /* 0x0000000003187211 */ /* 0x001fe200078408ff */
[----:B-----5:R-:W-:-:S03]  /*a72e0*/  IMAD R8, R4, R29, RZ ;  /* 0x0000001d04087224 */ /* 0x020fc600078e02ff */
[----:B------:R-:W-:Y:S01]  /*a72f0*/  LEA.HI.X.SX32 R25, R3, R2, 0x1, P2 ;  /* 0x0000000203197211 */ /* 0x000fe200010f0eff */
[----:B------:R-:W-:Y:S01]  /*a7300*/  IMAD R3, R16, R29, RZ ;  /* 0x0000001d10037224 */ /* 0x000fe200078e02ff */
[----:B------:R-:W-:Y:S01]  /*a7310*/  ISETP.LT.AND P2, PT, R4, UR5, !P0 ;  /* 0x0000000504007c0c */ /* 0x000fe2000c741270 */
[----:B------:R-:W2:Y:S01]  /*a7320*/  LDL.LU R16, [R1+0x74] ;  /* 0x0000740001107983 */ /* 0x000ea20000300800 */
[C---:B------:R-:W-:Y:S01]  /*a7330*/  LEA R4, P4, R8.reuse, R0, 0x1 ;  /* 0x0000000008047211 */ /* 0x040fe200078808ff */
[----:B------:R-:W-:Y:S02]  /*a7340*/  ULDC UR5, c[0x0][0x22c] ;  /* 0x00008b0000057ab9 */ /* 0x000fe40000000800 */
[----:B------:R-:W4:Y:S01]  /*a7350*/  LDL.LU R10, [R1+0x334c] ;  /* 0x00334c00010a7983 */ /* 0x000f220000300800 */
[----:B------:R-:W-:-:S03]  /*a7360*/  LEA.HI.X.SX32 R5, R8, R2, 0x1, P4 ;  /* 0x0000000208057211 */ /* 0x000fc600020f0eff */
[----:B-1----:R-:W5:Y:S04]  /*a7370*/  LDL.LU R26, [R1+0x78] ;  /* 0x00007800011a7983 */ /* 0x002f680000300800 */
[----:B---3--:R0:W-:Y:S04]  /*a7380*/  @P6 STG.E.U16 desc[UR8][R24.64], R17 ;  /* 0x0000001118006986 */ /* 0x0081e8000c101508 */
[----:B------:R-:W-:Y:S01]  /*a7390*/  @P2 STG.E.U16 desc[UR8][R4.64], R9 ;  /* 0x0000000904002986 */ /* 0x000fe2000c101508 */
[----:B0-----:R-:W-:-:S04]  /*a73a0*/  LEA R24, P5, R3, R0, 0x1 ;  /* 0x0000000003187211 */ /* 0x001fc800078a08ff */
[----:B------:R-:W-:-:S05]  /*a73b0*/  LEA.HI.X.SX32 R25, R3, R2, 0x1, P5 ;  /* 0x0000000203197211 */ /* 0x000fca00028f0eff */
[----:B------:R0:W-:Y:S04]  /*a73c0*/  @P3 STG.E.U16 desc[UR8][R24.64], R12 ;  /* 0x0000000c18003986 */ /* 0x0001e8000c101508 */
[----:B0-----:R-:W3:Y:S04]  /*a73d0*/  LDL.LU R24, [R1+0x6c] ;  /* 0x00006c0001187983 */ /* 0x001ee80000300800 */
[----:B------:R-:W2:Y:S01]  /*a73e0*/  LDL.LU R25, [R1+0x70] ;  /* 0x0000700001197983 */ /* 0x000ea20000300800 */
[----:B------:R-:W-:Y:S01]  /*a73f0*/  PRMT R8, R6, 0x7632, R8 ;  /* 0x0000763206087816 */ /* 0x000fe20000000008 */
[C---:B------:R-:W-:Y:S01]  /*a7400*/  IMAD R3, R28.reuse, R29, RZ ;  /* 0x0000001d1c037224 */ /* 0x040fe200078e02ff */
[----:B------:R-:W-:Y:S01]  /*a7410*/  ISETP.LT.AND P4, PT, R28, UR5, !P0 ;  /* 0x000000051c007c0c */ /* 0x000fe2000c781270 */
[----:B------:R-:W4:Y:S01]  /*a7420*/  LDL.LU R6, [R1+0x3348] ;  /* 0x0033480001067983 */ /* 0x000f220000300800 */
[----:B------:R-:W-:-:S03]  /*a7430*/  ULDC UR5, c[0x0][0x22c] ;  /* 0x00008b0000057ab9 */ /* 0x000fc60000000800 */
[----:B------:R-:W4:Y:S04]  /*a7440*/  LDL.LU R27, [R1+0x7c] ;  /* 0x00007c00011b7983 */ /* 0x000f280000300800 */
[----:B------:R-:W4:Y:S01]  /*a7450*/  LDL.LU R28, [R1+0x80] ;  /* 0x00008000011c7983 */ /* 0x000f220000300800 */
[----:B------:R-:W-:-:S04]  /*a7460*/  LEA R4, P2, R3, R0, 0x1 ;  /* 0x0000000003047211 */ /* 0x000fc800078408ff */
[----:B------:R-:W-:-:S05]  /*a7470*/  LEA.HI.X.SX32 R5, R3, R2, 0x1, P2 ;  /* 0x0000000203057211 */ /* 0x000fca00010f0eff */
[----:B------:R0:W-:Y:S01]  /*a7480*/  @P4 STG.E.U16 desc[UR8][R4.64], R8 ;  /* 0x0000000804004986 */ /* 0x0001e2000c101508 */
[----:B------:R-:W-:Y:S02]  /*a7490*/  PRMT R13, R9, 0x7632, R13 ;  /* 0x00007632090d7816 */ /* 0x000fe4000000000d */
[----:B------:R-:W-:Y:S01]  /*a74a0*/  PRMT R21, R21, 0x7632, R21 ;  /* 0x0000763215157816 */ /* 0x000fe20000000015 */
[CC--:B---3--:R-:W-:Y:S01]  /*a74b0*/  IMAD R3, R24.reuse, R29.reuse, RZ ;  /* 0x0000001d18037224 */ /* 0x0c8fe200078e02ff */
[----:B------:R-:W-:Y:S01]  /*a74c0*/  ISETP.LT.AND P3, PT, R24, UR5, !P0 ;  /* 0x0000000518007c0c */ /* 0x000fe2000c761270 */
[----:B------:R-:W-:Y:S01]  /*a74d0*/  ULDC UR5, c[0x0][0x22c] ;  /* 0x00008b0000057ab9 */ /* 0x000fe20000000800 */
[-C--:B--2---:R-:W-:Y:S02]  /*a74e0*/  IMAD R12, R25, R29.reuse, RZ ;  /* 0x0000001d190c7224 */ /* 0x084fe400078e02ff */
[----:B0-----:R-:W-:Y:S02]  /*a74f0*/  LEA R4, P4, R3, R0, 0x1 ;  /* 0x0000000003047211 */ /* 0x001fe400078808ff */
[----:B------:R-:W-:Y:S01]  /*a7500*/  ISETP.LT.AND P2, PT, R25, UR6, !P0 ;  /* 0x0000000619007c0c */ /* 0x000fe2000c741270 */
[----:B------:R-:W-:Y:S01]  /*a7510*/  ULDC UR6, c[0x0][0x22c] ;  /* 0x00008b0000067ab9 */ /* 0x000fe20000000800 */
[----:B------:R-:W-:Y:S01]  /*a7520*/  LEA.HI.X.SX32 R5, R3, R2, 0x1, P4 ;  /* 0x0000000203057211 */ /* 0x000fe200020f0eff */
[----:B------:R-:W-:Y:S01]  /*a7530*/  IMAD R3, R16, R29, RZ ;  /* 0x0000001d10037224 */ /* 0x000fe200078e02ff */
[----:B------:R-:W-:-:S02]  /*a7540*/  LEA R8, P5, R12, R0, 0x1 ;  /* 0x000000000c087211 */ /* 0x000fc400078a08ff */
[----:B------:R-:W-:Y:S01]  /*a7550*/  ISETP.LT.AND P4, PT, R16, UR5, !P0 ;  /* 0x0000000510007c0c */ /* 0x000fe2000c781270 */
[----:B------:R0:W-:Y:S01]  /*a7560*/  @P3 STG.E.U16 desc[UR8][R4.64], R13 ;  /* 0x0000000d04003986 */ /* 0x0001e2000c101508 */
[----:B------:R-:W-:Y:S01]  /*a7570*/  LEA.HI.X.SX32 R9, R12, R2, 0x1, P5 ;  /* 0x000000020c097211 */ /* 0x000fe200028f0eff */
[----:B------:R-:W-:Y:S01]  /*a7580*/  ULDC UR5, c[0x0][0x22c] ;  /* 0x00008b0000057ab9 */ /* 0x000fe20000000800 */
[----:B------:R-:W-:Y:S01]  /*a7590*/  PRMT R12, R20, 0x7632, R12 ;  /* 0x00007632140c7816 */ /* 0x000fe2000000000c */
[----:B------:R-:W2:Y:S01]  /*a75a0*/  LDL.LU R16, [R1+0x88] ;  /* 0x0000880001107983 */ /* 0x000ea20000300800 */
[----:B0-----:R-:W-:-:S03]  /*a75b0*/  LEA R4, P3, R3, R0, 0x1 ;  /* 0x0000000003047211 */ /* 0x001fc600078608ff */
[----:B------:R0:W-:Y:S01]  /*a75c0*/  @P2 STG.E.U16 desc[UR8][R8.64], R12 ;  /* 0x0000000c08002986 */ /* 0x0001e2000c101508 */
[----:B------:R-:W-:Y:S02]  /*a75d0*/  PRMT R13, R13, 0x7632, R13 ;  /* 0x000076320d0d7816 */ /* 0x000fe4000000000d */
[----:B------:R-:W-:Y:S01]  /*a75e0*/  LEA.HI.X.SX32 R5, R3, R2, 0x1, P3 ;  /* 0x0000000203057211 */ /* 0x000fe200018f0eff */
[CC--:B-----5:R-:W-:Y:S01]  /*a75f0*/  IMAD R3, R26.reuse, R29.reuse, RZ ;  /* 0x0000001d1a037224 */ /* 0x0e0fe200078e02ff */
[----:B------:R-:W-:Y:S01]  /*a7600*/  ISETP.LT.AND P2, PT, R26, UR5, !P0 ;  /* 0x000000051a007c0c */ /* 0x000fe2000c741270 */
[----:B------:R-:W-:Y:S01]  /*a7610*/  ULDC UR5, c[0x0][0x22c] ;  /* 0x00008b0000057ab9 */ /* 0x000fe20000000800 */
[----:B------:R-:W3:Y:S04]  /*a7620*/  LDL.LU R20, [R1+0x8c] ;  /* 0x00008c0001147983 */ /* 0x000ee80000300800 */
[----:B------:R1:W-:Y:S01]  /*a7630*/  @P4 STG.E.U16 desc[UR8][R4.64], R13 ;  /* 0x0000000d04004986 */ /* 0x0003e2000c101508 */
[C---:B----4-:R-:W-:Y:S01]  /*a7640*/  ISETP.LT.AND P3, PT, R28.reuse, UR5, !P0 ;  /* 0x000000051c007c0c */ /* 0x050fe2000c761270 */
[CC--:B0-----:R-:W-:Y:S01]  /*a7650*/  IMAD R9, R27.reuse, R29.reuse, RZ ;  /* 0x0000001d1b097224 */ /* 0x0c1fe200078e02ff */
[----:B------:R-:W-:Y:S01]  /*a7660*/  ISETP.LT.AND P4, PT, R27, UR6, !P0 ;  /* 0x000000061b007c0c */ /* 0x000fe2000c781270 */
[----:B------:R-:W-:Y:S01]  /*a7670*/  ULDC UR5, c[0x0][0x22c] ;  /* 0x00008b0000057ab9 */ /* 0x000fe20000000800 */
[----:B------:R-:W-:Y:S01]  /*a7680*/  PRMT R17, R17, 0x7632, R17 ;  /* 0x0000763211117816 */ /* 0x000fe20000000011 */
[----:B------:R-:W-:Y:S01]  /*a7690*/  ULDC UR6, c[0x0][0x22c] ;  /* 0x00008b0000067ab9 */ /* 0x000fe20000000800 */
[----:B-1----:R-:W-:Y:S01]  /*a76a0*/  LEA R4, P6, R3, R0, 0x1 ;  /* 0x0000000003047211 */ /* 0x002fe200078c08ff */
[----:B------:R-:W-:-:S02]  /*a76b0*/  IMAD R13, R28, R29, RZ ;  /* 0x0000001d1c0d7224 */ /* 0x000fc400078e02ff */
[----:B------:R-:W4:Y:S01]  /*a76c0*/  LDL.LU R28, [R1+0xa8] ;  /* 0x0000a800011c7983 */ /* 0x000f220000300800 */
[----:B------:R-:W-:-:S03]  /*a76d0*/  LEA.HI.X.SX32 R5, R3, R2, 0x1, P6 ;  /* 0x0000000203057211 */ /* 0x000fc600030f0eff */
[----:B------:R-:W5:Y:S04]  /*a76e0*/  LDL.LU R27, [R1+0x18] ;  /* 0x00001800011b7983 */ /* 0x000f680000300800 */
[----:B------:R0:W-:Y:S04]  /*a76f0*/  @P2 STG.E.U16 desc[UR8][R4.64], R21 ;  /* 0x0000001504002986 */ /* 0x0001e8000c101508 */
[----:B0-----:R-:W2:Y:S01]  /*a7700*/  LDL.LU R21, [R1+0xb8] ;  /* 0x0000b80001157983 */ /* 0x001ea20000300800 */
[-C--:B------:R-:W-:Y:S01]  /*a7710*/  LEA R8, P5, R9, R0.reuse, 0x1 ;  /* 0x0000000009087211 */ /* 0x080fe200078a08ff */
[----:B------:R-:W-:Y:S01]  /*a7720*/  IMAD R3, R6, R29, RZ ;  /* 0x0000001d06037224 */ /* 0x000fe200078e02ff */
[----:B------:R-:W-:-:S02]  /*a7730*/  LEA R12, P6, R13, R0, 0x1 ;  /* 0x000000000d0c7211 */ /* 0x000fc400078c08ff */
[-C--:B------:R-:W-:Y:S02]  /*a7740*/  LEA.HI.X.SX32 R9, R9, R2.reuse, 0x1, P5 ;  /* 0x0000000209097211 */ /* 0x080fe400028f0eff */
[----:B------:R-:W-:Y:S01]  /*a7750*/  ISETP.LT.AND P5, PT, R6, UR5, !P0 ;  /* 0x0000000506007c0c */ /* 0x000fe2000c7a1270 */
[----:B------:R-:W-:Y:S01]  /*a7760*/  ULDC UR5, c[0x0][0x22c] ;  /* 0x00008b0000057ab9 */ /* 0x000fe20000000800 */
[----:B------:R-:W4:Y:S01]  /*a7770*/  LDL.LU R6, [R1+0x3344] ;  /* 0x0033440001067983 */ /* 0x000f220000300800 */
[----:B------:R-:W-:Y:S02]  /*a7780*/  LEA.HI.X.SX32 R13, R13, R2, 0x1, P6 ;  /* 0x000000020d0d7211 */ /* 0x000fe400030f0eff */
[C---:B------:R-:W-:Y:S01]  /*a7790*/  LEA R4, P2, R3.reuse, R0, 0x1 ;  /* 0x0000000003047211 */ /* 0x040fe200078408ff */
[----:B------:R-:W-:Y:S03]  /*a77a0*/  @P4 STG.E.U16 desc[UR8][R8.64], R17 ;  /* 0x0000001108004986 */ /* 0x000fe6000c101508 */
[----:B------:R-:W-:-:S02]  /*a77b0*/  LEA.HI.X.SX32 R5, R3, R2, 0x1, P2 ;  /* 0x0000000203057211 */ /* 0x000fc400010f0eff */
[C---:B------:R-:W-:Y:S01]  /*a77c0*/  ISETP.LT.AND P2, PT, R10.reuse, UR7, !P0 ;  /* 0x000000070a007c0c */ /* 0x040fe2000c741270 */
[----:B--2---:R0:W-:Y:S02]  /*a77d0*/  @P3 STG.E.U16 desc[UR8][R12.64], R21 ;  /* 0x000000150c003986 */ /* 0x0041e4000c101508 */
[-C--:B0-----:R-:W-:Y:S02]  /*a77e0*/  IMAD R13, R10, R29.reuse, RZ ;  /* 0x0000001d0a0d7224 */ /* 0x081fe400078e02ff */
[----:B------:R-:W2:Y:S01]  /*a77f0*/  LDL.LU R10, [R1+0x3340] ;  /* 0x00334000010a7983 */ /* 0x000ea20000300800 */
[CC--:B------:R-:W-:Y:S01]  /*a7800*/  IMAD R9, R16.reuse, R29.reuse, RZ ;  /* 0x0000001d10097224 */ /* 0x0c0fe200078e02ff */
[----:B------:R-:W-:Y:S01]  /*a7810*/  ISETP.LT.AND P4, PT, R16, UR5, !P0 ;  /* 0x0000000510007c0c */ /* 0x000fe2000c781270 */
[C---:B---3--:R-:W-:Y:S01]  /*a7820*/  IMAD R3, R20.reuse, R29, RZ ;  /* 0x0000001d14037224 */ /* 0x048fe200078e02ff */
[----:B------:R-:W-:Y:S01]  /*a7830*/  ISETP.LT.AND P3, PT, R20, UR6, !P0 ;  /* 0x0000000614007c0c */ /* 0x000fe2000c761270 */
[----:B----4-:R0:W-:Y:S01]  /*a7840*/  @P5 STG.E.U16 desc[UR8][R4.64], R6 ;  /* 0x0000000604005986 */ /* 0x0101e2000c101508 */
[C---:B------:R-:W-:Y:S01]  /*a7850*/  LEA R8, P6, R9.reuse, R0, 0x1 ;  /* 0x0000000009087211 */ /* 0x040fe200078c08ff */
[----:B------:R-:W-:Y:S01]  /*a7860*/  ULDC UR5, c[0x0][0x22c] ;  /* 0x00008b0000057ab9 */ /* 0x000fe20000000800 */
[----:B------:R-:W-:Y:S01]  /*a7870*/  ULDC UR6, c[0x0][0x22c] ;  /* 0x00008b0000067ab9 */ /* 0x000fe20000000800 */
[----:B------:R-:W3:Y:S01]  /*a7880*/  LDL.LU R20, [R1+0xc8] ;  /* 0x0000c80001147983 */ /* 0x000ee20000300800 */
[----:B------:R-:W-:-:S02]  /*a7890*/  LEA.HI.X.SX32 R9, R9, R2, 0x1, P6 ;  /* 0x0000000209097211 */ /* 0x000fc400030f0eff */
[----:B0-----:R-:W-:-:S04]  /*a78a0*/  LEA R4, P5, R3, R0, 0x1 ;  /* 0x0000000003047211 */ /* 0x001fc800078a08ff */
[----:B------:R-:W-:Y:S01]  /*a78b0*/  LEA.HI.X.SX32 R5, R3, R2, 0x1, P5 ;  /* 0x0000000203057211 */ /* 0x000fe200028f0eff */
[CC--:B------:R-:W-:Y:S01]  /*a78c0*/  IMAD R3, R14.reuse, R29.reuse, RZ ;  /* 0x0000001d0e037224 */ /* 0x0c0fe200078e02ff */
[----:B------:R-:W-:Y:S01]  /*a78d0*/  ISETP.LT.AND P5, PT, R14, UR5, !P0 ;  /* 0x000000050e007c0c */ /* 0x000fe2000c7a1270 */
[----:B------:R0:W-:Y:S01]  /*a78e0*/  @P4 STG.E.U16 desc[UR8][R8.64], R28 ;  /* 0x0000001c08004986 */ /* 0x0001e2000c101508 */
[C---:B------:R-:W-:Y:S01]  /*a78f0*/  LEA R12, P6, R13.reuse, R0, 0x1 ;  /* 0x000000000d0c7211 */ /* 0x040fe200078c08ff */
[----:B------:R-:W-:Y:S02]  /*a7900*/  ULDC UR5, c[0x0][0x22c] ;  /* 0x00008b0000057ab9 */ /* 0x000fe40000000800 */
[----:B------:R-:W4:Y:S01]  /*a7910*/  LDL.LU R14, [R1+0x333c] ;  /* 0x00333c00010e7983 */ /* 0x000f220000300800 */
[----:B------:R-:W-:Y:S02]  /*a7920*/  LEA.HI.X.SX32 R13, R13, R2, 0x1, P6 ;  /* 0x000000020d0d7211 */ /* 0x000fe400030f0eff */
[----:B------:R-:W-:Y:S01]  /*a7930*/  ISETP.LT.AND P4, PT, R18, UR5, !P0 ;  /* 0x0000000512007c0c */ /* 0x000fe2000c781270 */
[----:B------:R-:W3:Y:S01]  /*a7940*/  LDL.LU R24, [R1+0xcc] ;  /* 0x0000cc0001187983 */ /* 0x000ee20000300800 */
[C---:B------:R-:W-:Y:S01]  /*a7950*/  ISETP.LT.AND P6, PT, R22.reuse, UR6, !P0 ;  /* 0x0000000616007c0c */ /* 0x040fe2000c7c1270 */
[----:B------:R-:W-:Y:S01]  /*a7960*/  ULDC UR5, c[0x0][0x22c] ;  /* 0x00008b0000057ab9 */ /* 0x000fe20000000800 */
[----:B------:R-:W-:Y:S01]  /*a7970*/  PRMT R6, R21, 0x7632, R6 ;  /* 0x0000763215067816 */ /* 0x000fe20000000006 */
[----:B------:R-:W3:Y:S01]  /*a7980*/  LDL.LU R26, [R1+0xd0] ;  /* 0x0000d000011a7983 */ /* 0x000ee20000300800 */
[----:B0-----:R-:W-:Y:S01]  /*a7990*/  IMAD R9, R22, R29, RZ ;  /* 0x0000001d16097224 */ /* 0x001fe200078e02ff */
[----:B------:R-:W-:-:S02]  /*a79a0*/  ULDC UR6, c[0x0][0x22c] ;  /* 0x00008b0000067ab9 */ /* 0x000fc40000000800 */
[----:B--2---:R0:W-:Y:S02]  /*a79b0*/  @P3 STG.E.U16 desc[UR8][R4.64], R10 ;  /* 0x0000000a04003986 */ /* 0x0041e4000c101508 */
[----:B0-----:R-:W-:-:S04]  /*a79c0*/  LEA R4, P3, R3, R0, 0x1 ;  /* 0x0000000003047211 */ /* 0x001fc800078608ff */
[----:B------:R-:W-:Y:S01]  /*a79d0*/  LEA.HI.X.SX32 R5, R3, R2, 0x1, P3 ;  /* 0x0000000203057211 */ /* 0x000fe200018f0eff */
[----:B------:R-:W-:Y:S02]  /*a79e0*/  IMAD R3, R18, R29, RZ ;  /* 0x0000001d12037224 */ /* 0x000fe400078e02ff */
[----:B------:R-:W2:Y:S04]  /*a79f0*/  LDL.LU R18, [R1+0x3338] ;  /* 0x0033380001127983 */ /* 0x000ea80000300800 */
[----:B------:R-:W2:Y:S04]  /*a7a00*/  LDL.LU R22, [R1+0x3334] ;  /* 0x0033340001167983 */ /* 0x000ea80000300800 */
[----:B------:R-:W2:Y:S04]  /*a7a10*/  LDL.LU R16, [R1+0xd4] ;  /* 0x0000d40001107983 */ /* 0x000ea80000300800 */
[----:B-----5:R-:W-:Y:S04]  /*a7a20*/  @P2 STG.E.U16 desc[UR8][R12.64], R27 ;  /* 0x0000001b0c002986 */ /* 0x020fe8000c101508 */
[----:B----4-:R0:W-:Y:S01]  /*a7a30*/  @P5 STG.E.U16 desc[UR8][R4.64], R14 ;  /* 0x0000000e04005986 */ /* 0x0101e2000c101508 */
[----:B------:R-:W-:Y:S01]  /*a7a40*/  ISETP.LT.AND P2, PT, R7, UR5, !P0 ;  /* 0x0000000507007c0c */ /* 0x000fe2000c741270 */
[----:B------:R-:W-:Y:S01]  /*a7a50*/  ULDC UR5, c[0x0][0x22c] ;  /* 0x00008b0000057ab9 */ /* 0x000fe20000000800 */
[-C--:B------:R-:W-:Y:S01]  /*a7a60*/  LEA R8, P5, R9, R0.reuse, 0x1 ;  /* 0x0000000009087211 */ /* 0x080fe200078a08ff */
[----:B------:R-:W4:Y:S01]  /*a7a70*/  LDL.LU R7, [R1+0x3330] ;  /* 0x0033300001077983 */ /* 0x000f220000300800 */
[----:B0-----:R-:W-:-:S03]  /*a7a80*/  LEA R4, P3, R3, R0, 0x1 ;  /* 0x0000000003047211 */ /* 0x001fc600078608ff */
[----:B------:R-:W5:Y:S01]  /*a7a90*/  LDL.LU R25, [R1+0xd8] ;  /* 0x0000d80001197983 */ /* 0x000f620000300800 */
[-C--:B------:R-:W-:Y:S01]  /*a7aa0*/  LEA.HI.X.SX32 R5, R3, R2.reuse, 0x1, P3 ;  /* 0x0000000203057211 */ /* 0x080fe200018f0eff */
[C---:B---3--:R-:W-:Y:S01]  /*a7ab0*/  IMAD R3, R20.reuse, R29, RZ ;  /* 0x0000001d14037224 */ /* 0x048fe200078e02ff */
[----:B------:R-:W-:Y:S01]  /*a7ac0*/  ISETP.LT.AND P3, PT, R20, UR5, !P0 ;  /* 0x0000000514007c0c */ /* 0x000fe2000c761270 */
[----:B------:R-:W-:Y:S01]  /*a7ad0*/  ULDC UR5, c[0x0][0x22c] ;  /* 0x00008b0000057ab9 */ /* 0x000fe20000000800 */
[----:B------:R-:W-:Y:S01]  /*a7ae0*/  LEA.HI.X.SX32 R9, R9, R2, 0x1, P5 ;  /* 0x0000000209097211 */ /* 0x000fe200028f0eff */
[----:B------:R-:W3:Y:S01]  /*a7af0*/  LDL.LU R20, [R1+0xdc] ;  /* 0x0000dc0001147983 */ /* 0x000ee20000300800 */
[----:B------:R-:W-:Y:S01]  /*a7b00*/  ISETP.LT.AND P5, PT, R26, UR6, !P0 ;  /* 0x000000061a007c0c */ /* 0x000fe2000c7a1270 */
[----:B------:R-:W-:Y:S02]  /*a7b10*/  ULDC UR6, c[0x0][0x22c] ;  /* 0x00008b0000067ab9 */ /* 0x000fe40000000800 */
[----:B--2---:R0:W-:Y:S04]  /*a7b20*/  @P4 STG.E.U16 desc[UR8][R4.64], R22 ;  /* 0x0000001604004986 */ /* 0x0041e8000c101508 */
[----:B------:R1:W-:Y:S01]  /*a7b30*/  @P6 STG.E.U16 desc[UR8][R8.64], R18 ;  /* 0x0000001208006986 */ /* 0x0003e2000c101508 */
[----:B0-----:R-:W-:-:S04]  /*a7b40*/  LEA R4, P4, R3, R0, 0x1 ;  /* 0x0000000003047211 */ /* 0x001fc800078808ff */
[----:B------:R-:W-:Y:S01]  /*a7b50*/  LEA.HI.X.SX32 R5, R3, R2, 0x1, P4 ;  /* 0x0000000203057211 */ /* 0x000fe200020f0eff */
[CC--:B------:R-:W-:Y:S01]  /*a7b60*/  IMAD R3, R24.reuse, R29.reuse, RZ ;  /* 0x0000001d18037224 */ /* 0x0c0fe200078e02ff */
[----:B------:R-:W-:Y:S01]  /*a7b70*/  ISETP.LT.AND P4, PT, R24, UR5, !P0 ;  /* 0x0000000518007c0c */ /* 0x000fe2000c781270 */
[----:B------:R-:W-:Y:S02]  /*a7b80*/  ULDC UR5, c[0x0][0x22c] ;  /* 0x00008b0000057ab9 */ /* 0x000fe40000000800 */
[----:B------:R0:W-:Y:S01]  /*a7b90*/  @P3 STG.E.U16 desc[UR8][R4.64], R6 ;  /* 0x0000000604003986 */ /* 0x0001e2000c101508 */
[-C--:B-1----:R-:W-:Y:S01]  /*a7ba0*/  IMAD R9, R26, R29.reuse, RZ ;  /* 0x0000001d1a097224 */ /* 0x082fe200078e02ff */
[C---:B0-----:R-:W-:Y:S02]  /*a7bb0*/  LEA R4, P3, R3.reuse, R0, 0x1 ;  /* 0x0000000003047211 */ /* 0x041fe400078608ff */
[----:B------:R-:W-:Y:S02]  /*a7bc0*/  PRMT R6, R28, 0x7632, R6 ;  /* 0x000076321c067816 */ /* 0x000fe40000000006 */
[----:B------:R-:W2:Y:S01]  /*a7bd0*/  LDL.LU R28, [R1+0xe0] ;  /* 0x0000e000011c7983 */ /* 0x000ea20000300800 */
[----:B------:R-:W-:Y:S01]  /*a7be0*/  LEA.HI.X.SX32 R5, R3, R2, 0x1, P3 ;  /* 0x0000000203057211 */ /* 0x000fe200018f0eff */
[C---:B------:R-:W-:Y:S01]  /*a7bf0*/  IMAD R3, R16.reuse, R29, RZ ;  /* 0x0000001d10037224 */ /* 0x040fe200078e02ff */
[----:B------:R-:W-:Y:S01]  /*a7c00*/  ISETP.LT.AND P3, PT, R16, UR5, !P0 ;  /* 0x0000000510007c0c */ /* 0x000fe2000c761270 */
[----:B------:R-:W4:Y:S01]  /*a7c10*/  LDL.LU R26, [R1+0xe4] ;  /* 0x0000e400011a7983 */ /* 0x000f220000300800 */
[----:B------:R-:W-:Y:S01]  /*a7c20*/  PRMT R10, R6, 0x7632, R10 ;  /* 0x00007632060a7816 */ /* 0x000fe2000000000a */
[----:B------:R-:W-:-:S02]  /*a7c30*/  ULDC UR5, c[0x0][0x22c] ;  /* 0x00008b0000057ab9 */ /* 0x000fc40000000800 */
[----:B------:R-:W4:Y:S01]  /*a7c40*/  LDL.LU R16, [R1+0xe8] ;  /* 0x0000e80001107983 */ /* 0x000f220000300800 */
[----:B------:R-:W-:-:S03]  /*a7c50*/  LEA R8, P6, R9, R0, 0x1 ;  /* 0x0000000009087211 */ /* 0x000fc600078c08ff */
[----:B------:R0:W-:Y:S01]  /*a7c60*/  @P4 STG.E.U16 desc[UR8][R4.64], R10 ;  /* 0x0000000a04004986 */ /* 0x0001e2000c101508 */
[----:B------:R-:W-:Y:S02]  /*a7c70*/  LEA.HI.X.SX32 R9, R9, R2, 0x1, P6 ;  /* 0x0000000209097211 */ /* 0x000fe400030f0eff */
[C---:B0-----:R-:W-:Y:S02]  /*a7c80*/  LEA R4, P4, R3.reuse, R0, 0x1 ;  /* 0x0000000003047211 */ /* 0x041fe400078808ff */
[----:B------:R-:W-:Y:S02]  /*a7c90*/  PRMT R10, R10, 0x7632, R10 ;  /* 0x000076320a0a7816 */ /* 0x000fe4000000000a */
[----:B------:R-:W-:Y:S01]  /*a7ca0*/  LEA.HI.X.SX32 R5, R3, R2, 0x1, P4 ;  /* 0x0000000203057211 */ /* 0x000fe200020f0eff */
[CC--:B-----5:R-:W-:Y:S01]  /*a7cb0*/  IMAD R3, R25.reuse, R29.reuse, RZ ;  /* 0x0000001d19037224 */ /* 0x0e0fe200078e02ff */
[----:B------:R-:W-:Y:S01]  /*a7cc0*/  ISETP.LT.AND P4, PT, R25, UR5, !P0 ;  /* 0x0000000519007c0c */ /* 0x000fe2000c781270 */
[----:B------:R0:W-:Y:S01]  /*a7cd0*/  @P5 STG.E.U16 desc[UR8][R8.64], R6 ;  /* 0x0000000608005986 */ /* 0x0001e2000c101508 */
[----:B---3--:R-:W-:Y:S01]  /*a7ce0*/  ISETP.LT.AND P5, PT, R20, UR6, !P0 ;  /* 0x0000000614007c0c */ /* 0x008fe2000c7a1270 */
[----:B------:R-:W-:Y:S01]  /*a7cf0*/  ULDC UR6, c[0x0][0x22c] ;  /* 0x00008b0000067ab9 */ /* 0x000fe20000000800 */
[----:B------:R-:W-:Y:S01]  /*a7d00*/  PRMT R14, R14, 0x7632, R14 ;  /* 0x000076320e0e7816 */ /* 0x000fe2000000000e */
[----:B------:R1:W-:Y:S01]  /*a7d10*/  @P3 STG.E.U16 desc[UR8][R4.64], R10 ;  /* 0x0000000a04003986 */ /* 0x0003e2000c101508 */
[----:B------:R-:W-:Y:S01]  /*a7d20*/  ULDC UR5, c[0x0][0x22c] ;  /* 0x00008b0000057ab9 */ /* 0x000fe20000000800 */
[----:B0-----:R-:W-:-:S02]  /*a7d30*/  IMAD R6, R20, R29, RZ ;  /* 0x0000001d14067224 */ /* 0x001fc400078e02ff */
[----:B------:R-:W3:Y:S01]  /*a7d40*/  LDL.LU R20, [R1+0xec] ;  /* 0x0000ec0001147983 */ /* 0x000ee20000300800 */
[-C--:B-1----:R-:W-:Y:S02]  /*a7d50*/  LEA R4, P3, R3, R0.reuse, 0x1 ;  /* 0x0000000003047211 */ /* 0x082fe400078608ff */
[C---:B------:R-:W-:Y:S02]  /*a7d60*/  LEA R8, P6, R6.reuse, R0, 0x1 ;  /* 0x0000000006087211 */ /* 0x040fe400078c08ff */
[----:B------:R-:W-:Y:S02]  /*a7d70*/  PRMT R10, R27, 0x7632, R10 ;  /* 0x000076321b0a7816 */ /* 0x000fe4000000000a */
[-C--:B------:R-:W-:Y:S01]  /*a7d80*/  LEA.HI.X.SX32 R5, R3, R2.reuse, 0x1, P3 ;  /* 0x0000000203057211 */ /* 0x080fe200018f0eff */
[----:B------:R-:W5:Y:S01]  /*a7d90*/  LDL.LU R27, [R1+0xbc] ;  /* 0x0000bc00011b7983 */ /* 0x000f620000300800 */
[----:B------:R-:W-:-:S03]  /*a7da0*/  LEA.HI.X.SX32 R9, R6, R2, 0x1, P6 ;  /* 0x0000000206097211 */ /* 0x000fc600030f0eff */
[----:B------:R0:W-:Y:S04]  /*a7db0*/  @P4 STG.E.U16 desc[UR8][R4.64], R10 ;  /* 0x0000000a04004986 */ /* 0x0001e8000c101508 */
[----:B------:R1:W-:Y:S01]  /*a7dc0*/  @P5 STG.E.U16 desc[UR8][R8.64], R14 ;  /* 0x0000000e08005986 */ /* 0x0003e2000c101508 */
[----:B--2---:R-:W-:-:S05]  /*a7dd0*/  IMAD R3, R28, R29, RZ ;  /* 0x0000001d1c037224 */ /* 0x004fca00078e02ff */
[----:B0-----:R-:W-:Y:S01]  /*a7de0*/  LEA R4, P4, R3, R0, 0x1 ;  /* 0x0000000003047211 */ /* 0x001fe200078808ff */
[----:B----4-:R-:W-:-:S03]  /*a7df0*/  IMAD R6, R16, R29, RZ ;  /* 0x0000001d10067224 */ /* 0x010fc600078e02ff */
[----:B------:R-:W-:Y:S02]  /*a7e00*/  LEA.HI.X.SX32 R5, R3, R2, 0x1, P4 ;  /* 0x0000000203057211 */ /* 0x000fe400020f0eff */
[----:B------:R-:W-:Y:S01]  /*a7e10*/  ISETP.LT.AND P4, PT, R16, UR6, !P0 ;  /* 0x0000000610007c0c */ /* 0x000fe2000c781270 */
[----:B------:R-:W-:Y:S01]  /*a7e20*/  ULDC UR6, c[0x0][0x22c] ;  /* 0x00008b0000067ab9 */ /* 0x000fe20000000800 */
[----:B-1----:R-:W-:Y:S02]  /*a7e30*/  LEA R8, P6, R6, R0, 0x1 ;  /* 0x0000000006087211 */ /* 0x002fe400078c08ff */
[----:B------:R-:W-:Y:S01]  /*a7e40*/  ISETP.LT.AND P3, PT, R28, UR5, !P0 ;  /* 0x000000051c007c0c */ /* 0x000fe2000c761270 */
[----:B------:R-:W-:Y:S01]  /*a7e50*/  ULDC UR5, c[0x0][0x22c] ;  /* 0x00008b0000057ab9 */ /* 0x000fe20000000800 */
[----:B------:R-:W2:Y:S01]  /*a7e60*/  LDL.LU R28, [R1+0xf4] ;  /* 0x0000f400011c7983 */ /* 0x000ea20000300800 */
[----:B------:R-:W-:Y:S01]  /*a7e70*/  LEA.HI.X.SX32 R9, R6, R2, 0x1, P6 ;  /* 0x0000000206097211 */ /* 0x000fe200030f0eff */
[CC--:B------:R-:W-:Y:S01]  /*a7e80*/  IMAD R6, R7.reuse, R29.reuse, RZ ;  /* 0x0000001d07067224 */ /* 0x0c0fe200078e02ff */
[----:B------:R-:W-:Y:S01]  /*a7e90*/  ISETP.LT.AND P6, PT, R7, UR6, !P0 ;  /* 0x0000000607007c0c */ /* 0x000fe2000c7c1270 */
[----:B------:R-:W4:Y:S01]  /*a7ea0*/  LDL.LU R16, [R1+0xac] ;  /* 0x0000ac0001107983 */ /* 0x000f220000300800 */
[----:B------:R-:W-:Y:S01]  /*a7eb0*/  PRMT R22, R22, 0x7632, R22 ;  /* 0x0000763216167816 */ /* 0x000fe20000000016 */
[C---:B------:R-:W-:Y:S01]  /*a7ec0*/  IMAD R3, R26.reuse, R29, RZ ;  /* 0x0000001d1a037224 */ /* 0x040fe200078e02ff */
[----:B------:R-:W-:Y:S01]  /*a7ed0*/  ISETP.LT.AND P5, PT, R26, UR5, !P0 ;  /* 0x000000051a007c0c */ /* 0x000fe2000c7a1270 */
[----:B------:R-:W2:Y:S01]  /*a7ee0*/  LDL.LU R7, [R1+0x332c] ;  /* 0x00332c0001077983 */ /* 0x000ea20000300800 */
[----:B------:R-:W-:Y:S01]  /*a7ef0*/  PRMT R18, R18, 0x7632, R18 ;  /* 0x0000763212127816 */ /* 0x000fe20000000012 */
[----:B------:R-:W-:Y:S01]  /*a7f00*/  ULDC UR5, c[0x0][0x22c] ;  /* 0x00008b0000057ab9 */ /* 0x000fe20000000800 */
[----:B------:R-:W-:Y:S01]  /*a7f10*/  ULDC UR6, c[0x0][0x22c] ;  /* 0x00008b0000067ab9 */ /* 0x000fe20000000800 */
[----:B------:R0:W-:Y:S02]  /*a7f20*/  @P3 STG.E.U16 desc[UR8][R4.64], R22 ;  /* 0x0000001604003986 */ /* 0x0001e4000c101508 */
[----:B0-----:R-:W-:-:S04]  /*a7f30*/  LEA R4, P3, R3, R0, 0x1 ;  /* 0x0000000003047211 */ /* 0x001fc800078608ff */
[----:B------:R-:W-:Y:S01]  /*a7f40*/  LEA.HI.X.SX32 R5, R3, R2, 0x1, P3 ;  /* 0x0000000203057211 */ /* 0x000fe200018f0eff */
[C---:B---3--:R-:W-:Y:S01]  /*a7f50*/  IMAD R3, R20.reuse, R29, RZ ;  /* 0x0000001d14037224 */ /* 0x048fe200078e02ff */
[----:B------:R-:W-:Y:S01]  /*a7f60*/  ISETP.LT.AND P3, PT, R20, UR5, !P0 ;  /* 0x0000000514007c0c */ /* 0x000fe2000c761270 */
[----:B------:R-:W-:Y:S01]  /*a7f70*/  ULDC UR5, c[0x0][0x22c] ;  /* 0x00008b0000057ab9 */ /* 0x000fe20000000800 */
[----:B------:R-:W3:Y:S04]  /*a7f80*/  LDL.LU R20, [R1+0x1c] ;  /* 0x00001c0001147983 */ /* 0x000ee80000300800 */
[----:B------:R0:W-:Y:S04]  /*a7f90*/  @P5 STG.E.U16 desc[UR8][R4.64], R18 ;  /* 0x0000001204005986 */ /* 0x0001e8000c101508 */
[----:B-----5:R1:W-:Y:S01]  /*a7fa0*/  @P4 STG.E.U16 desc[UR8][R8.64], R27 ;  /* 0x0000001b08004986 */ /* 0x0203e2000c101508 */
[----:B0-----:R-:W-:-:S04]  /*a7fb0*/  LEA R4, P5, R3, R0, 0x1 ;  /* 0x0000000003047211 */ /* 0x001fc800078a08ff */
[----:B------:R-:W-:Y:S02]  /*a7fc0*/  LEA.HI.X.SX32 R5, R3, R2, 0x1, P5 ;  /* 0x0000000203057211 */ /* 0x000fe400028f0eff */
[C---:B-1----:R-:W-:Y:S02]  /*a7fd0*/  LEA R8, P4, R6.reuse, R0, 0x1 ;  /* 0x0000000006087211 */ /* 0x042fe400078808ff */
[----:B------:R-:W-:Y:S02]  /*a7fe0*/  PRMT R10, R27, 0x7632, R10 ;  /* 0x000076321b0a7816 */ /* 0x000fe4000000000a */
[----:B------:R-:W-:Y:S01]  /*a7ff0*/  LEA.HI.X.SX32 R9, R6, R2, 0x1, P4 ;  /* 0x0000000206097211 */ /* 0x000fe200020f0eff */
[----:B------:R-:W5:Y:S01]  /*a8000*/  LDL.LU R27, [R1+0x104] ;  /* 0x00010400011b7983 */ /* 0x000f620000300800 */
[----:B------:R-:W-:Y:S01]  /*a8010*/  ISETP.LT.AND P4, PT, R11, UR6, !P0 ;  /* 0x000000060b007c0c */ /* 0x000fe2000c781270 */
[----:B------:R-:W-:Y:S01]  /*a8020*/  ULDC UR6, c[0x0][0x22c] ;  /* 0x00008b0000067ab9 */ /* 0x000fe20000000800 */
[----:B--2---:R-:W-:Y:S01]  /*a8030*/  PRMT R3, R7, 0x7632, R3 ;  /* 0x0000763207037816 */ /* 0x004fe20000000003 */
[----:B------:R0:W-:Y:S02]  /*a8040*/  @P3 STG.E.U16 desc[UR8][R4.64], R7 ;  /* 0x0000000704003986 */ /* 0x0001e4000c101508 */
[----:B0-----:R-:W-:-:S02]  /*a8050*/  IMAD R7, R11, R29, RZ ;  /* 0x0000001d0b077224 */ /* 0x001fc400078e02ff */
[----:B------:R-:W2:Y:S01]  /*a8060*/  LDL.LU R11, [R1+0x3328] ;  /* 0x00332800010b7983 */ /* 0x000ea20000300800 */
[CC--:B------:R-:W-:Y:S01]  /*a8070*/  IMAD R12, R28.reuse, R29.reuse, RZ ;  /* 0x0000001d1c0c7224 */ /* 0x0c0fe200078e02ff */
[----:B------:R-:W-:Y:S01]  /*a8080*/  ISETP.LT.AND P5, PT, R28, UR5, !P0 ;  /* 0x000000051c007c0c */ /* 0x000fe2000c7a1270 */
[----:B------:R-:W-:Y:S01]  /*a8090*/  ULDC UR5, c[0x0][0x22c] ;  /* 0x00008b0000057ab9 */ /* 0x000fe20000000800 */
[----:B----4-:R0:W-:Y:S02]  /*a80a0*/  @P6 STG.E.U16 desc[UR8][R8.64], R16 ;  /* 0x0000001008006986 */ /* 0x0101e4000c101508 */
[CC--:B------:R-:W-:Y:S02]  /*a80b0*/  LEA R4, P3, R12.reuse, R0.reuse, 0x1 ;  /* 0x000000000c047211 */ /* 0x0c0fe400078608ff */
[----:B------:R-:W-:Y:S01]  /*a80c0*/  LEA R6, P6, R7, R0, 0x1 ;  /* 0x0000000007067211 */ /* 0x000fe200078c08ff */
[----:B------:R-:W4:Y:S01]  /*a80d0*/  LDL.LU R28, [R1+0x10c] ;  /* 0x00010c00011c7983 */ /* 0x000f220000300800 */
[-C--:B------:R-:W-:Y:S01]  /*a80e0*/  LEA.HI.X.SX32 R5, R12, R2.reuse, 0x1, P3 ;  /* 0x000000020c057211 */ /* 0x080fe200018f0eff */
[----:B------:R-:W-:Y:S01]  /*a80f0*/  IMAD R12, R15, R29, RZ ;  /* 0x0000001d0f0c7224 */ /* 0x000fe200078e02ff */
[----:B------:R-:W-:-:S02]  /*a8100*/  LEA.HI.X.SX32 R7, R7, R2, 0x1, P6 ;  /* 0x0000000207077211 */ /* 0x000fc400030f0eff */
[----:B------:R-:W-:Y:S01]  /*a8110*/  ISETP.LT.AND P3, PT, R15, UR5, !P0 ;  /* 0x000000050f007c0c */ /* 0x000fe2000c761270 */
[----:B------:R-:W-:Y:S01]  /*a8120*/  ULDC UR5, c[0x0][0x22c] ;  /* 0x00008b0000057ab9 */ /* 0x000fe20000000800 */
[----:B------:R-:W4:Y:S01]  /*a8130*/  LDL.LU R15, [R1+0x3324] ;  /* 0x00332400010f7983 */ /* 0x000f220000300800 */
[----:B------:R-:W-:Y:S02]  /*a8140*/  PRMT R13, R16, 0x7632, R13 ;  /* 0x00007632100d7816 */ /* 0x000fe4000000000d */
[----:B------:R-:W-:Y:S01]  /*a8150*/  ISETP.LT.AND P6, PT, R23, UR6, !P0 ;  /* 0x0000000617007c0c */ /* 0x000fe2000c7c1270 */
[----:B0-----:R-:W4:Y:S01]  /*a8160*/  LDL.LU R16, [R1+0x110] ;  /* 0x0001100001107983 */ /* 0x001f220000300800 */
[----:B---3--:R-:W-:Y:S01]  /*a8170*/  PRMT R9, R20, 0x7632, R9 ;  /* 0x0000763214097816 */ /* 0x008fe20000000009 */
[----:B------:R-:W-:Y:S01]  /*a8180*/  ULDC UR6, c[0x0][0x22c] ;  /* 0x00008b0000067ab9 */ /* 0x000fe20000000800 */
[----:B--2---:R-:W-:Y:S01]  /*a8190*/  PRMT R8, R11, 0x7632, R8 ;  /* 0x000076320b087816 */ /* 0x004fe20000000008 */
[----:B------:R0:W-:Y:S04]  /*a81a0*/  @P5 STG.E.U16 desc[UR8][R4.64], R11 ;  /* 0x0000000b04005986 */ /* 0x0001e8000c101508 */
[----:B------:R1:W-:Y:S01]  /*a81b0*/  @P4 STG.E.U16 desc[UR8][R6.64], R20 ;  /* 0x0000001406004986 */ /* 0x0003e2000c101508 */
[----:B0-----:R-:W-:-:S03]  /*a81c0*/  IMAD R11, R23, R29, RZ ;  /* 0x0000001d170b7224 */ /* 0x001fc600078e02ff */
[----:B------:R-:W2:Y:S02]  /*a81d0*/  LDL.LU R23, [R1+0x3320] ;  /* 0x0033200001177983 */ /* 0x000ea40000300800 */
[C---:B-1----:R-:W-:Y:S02]  /*a81e0*/  LEA R6, P4, R11.reuse, R0, 0x1 ;  /* 0x000000000b067211 */ /* 0x042fe400078808ff */
[----:B------:R-:W3:Y:S02]  /*a81f0*/  LDL.LU R20, [R1+0x114] ;  /* 0x0001140001147983 */ /* 0x000ee40000300800 */
[----:B------:R-:W-:Y:S02]  /*a8200*/  LEA.HI.X.SX32 R7, R11, R2, 0x1, P4 ;  /* 0x000000020b077211 */ /* 0x000fe400020f0eff */
[----:B------:R-:W3:Y:S01]  /*a8210*/  LDL.LU R24, [R1+0x118] ;  /* 0x0001180001187983 */ /* 0x000ee20000300800 */
[C---:B------:R-:W-:Y:S01]  /*a8220*/  ISETP.LT.AND P4, PT, R19.reuse, UR6, !P0 ;  /* 0x0000000613007c0c */ /* 0x040fe2000c781270 */
[----:B------:R-:W-:Y:S01]  /*a8230*/  IMAD R11, R19, R29, RZ ;  /* 0x0000001d130b7224 */ /* 0x000fe200078e02ff */
[----:B------:R-:W-:Y:S01]  /*a8240*/  LEA R4, P5, R12, R0, 0x1 ;  /* 0x000000000c047211 */ /* 0x000fe200078a08ff */
[----:B------:R-:W3:Y:S01]  /*a8250*/  LDL.LU R19, [R1+0x331c] ;  /* 0x00331c0001137983 */ /* 0x000ee20000300800 */
[----:B------:R-:W-:-:S02]  /*a8260*/  ULDC UR6, c[0x0][0x22c] ;  /* 0x00008b0000067ab9 */ /* 0x000fc40000000800 */
[----:B------:R-:W-:Y:S01]  /*a8270*/  LEA.HI.X.SX32 R5, R12, R2, 0x1, P5 ;  /* 0x000000020c057211 */ /* 0x000fe200028f0eff */
[C---:B-----5:R-:W-:Y:S01]  /*a8280*/  IMAD R12, R27.reuse, R29, RZ ;  /* 0x0000001d1b0c7224 */ /* 0x060fe200078e02ff */
[----:B------:R-:W-:Y:S01]  /*a8290*/  ISETP.LT.AND P5, PT, R27, UR5, !P0 ;  /* 0x000000051b007c0c */ /* 0x000fe2000c7a1270 */
[----:B------:R-:W5:Y:S01]  /*a82a0*/  LDL.LU R25, [R1+0x11c] ;  /* 0x00011c0001197983 */ /* 0x000f620000300800 */
[----:B------:R-:W-:-:S03]  /*a82b0*/  ULDC UR5, c[0x0][0x22c] ;  /* 0x00008b0000057ab9 */ /* 0x000fc60000000800 */
[----:B----4-:R0:W-:Y:S04]  /*a82c0*/  @P3 STG.E.U16 desc[UR8][R4.64], R15 ;  /* 0x0000000f04003986 */ /* 0x0101e8000c101508 */
[----:B------:R-:W4:Y:S04]  /*a82d0*/  LDL.LU R26, [R1+0x120] ;  /* 0x00012000011a7983 */ /* 0x000f280000300800 */
[----:B------:R-:W4:Y:S01]  /*a82e0*/  LDL.LU R27, [R1+0x130] ;  /* 0x00013000011b7983 */ /* 0x000f220000300800 */
[----:B0-----:R-:W-:-:S04]  /*a82f0*/  LEA R4, P3, R12, R0, 0x1 ;  /* 0x000000000c047211 */ /* 0x001fc800078608ff */
[----:B------:R-:W-:Y:S01]  /*a8300*/  LEA.HI.X.SX32 R5, R12, R2, 0x1, P3 ;  /* 0x000000020c057211 */ /* 0x000fe200018f0eff */
[CC--:B------:R-:W-:Y:S01]  /*a8310*/  IMAD R12, R28.reuse, R29.reuse, RZ ;  /* 0x0000001d1c0c7224 */ /* 0x0c0fe200078e02ff */
[----:B------:R-:W-:Y:S01]  /*a8320*/  ISETP.LT.AND P3, PT, R28, UR5, !P0 ;  /* 0x000000051c007c0c */ /* 0x000fe2000c761270 */
[----:B------:R-:W-:Y:S01]  /*a8330*/  ULDC UR5, c[0x0][0x22c] ;  /* 0x00008b0000057ab9 */ /* 0x000fe20000000800 */
[----:B--2---:R0:W-:Y:S02]  /*a8340*/  @P6 STG.E.U16 desc[UR8][R6.64], R23 ;  /* 0x0000001706006986 */ /* 0x0041e4000c101508 */
[C---:B0-----:R-:W-:Y:S02]  /*a8350*/  LEA R6, P6, R11.reuse, R0, 0x1 ;  /* 0x000000000b067211 */ /* 0x041fe400078c08ff */
[----:B---3--:R0:W-:Y:S02]  /*a8360*/  @P5 STG.E.U16 desc[UR8][R4.64], R19 ;  /* 0x0000001304005986 */ /* 0x0081e4000c101508 */
[----:B------:R-:W-:Y:S01]  /*a8370*/  LEA.HI.X.SX32 R7, R11, R2, 0x1, P6 ;  /* 0x000000020b077211 */ /* 0x000fe200030f0eff */
[C---:B------:R-:W-:Y:S01]  /*a8380*/  IMAD R11, R16.reuse, R29, RZ ;  /* 0x0000001d100b7224 */ /* 0x040fe200078e02ff */
[----:B------:R-:W-:Y:S01]  /*a8390*/  ISETP.LT.AND P6, PT, R16, UR6, !P0 ;  /* 0x0000000610007c0c */ /* 0x000fe2000c7c1270 */
[----:B------:R-:W-:Y:S01]  /*a83a0*/  ULDC UR6, c[0x0][0x22c] ;  /* 0x00008b0000067ab9 */ /* 0x000fe20000000800 */
[----:B------:R-:W2:Y:S01]  /*a83b0*/  LDL.LU R16, [R1+0x124] ;  /* 0x0001240001107983 */ /* 0x000ea20000300800 */
[----:B0-----:R-:W-:-:S03]  /*a83c0*/  LEA R4, P5, R12, R0, 0x1 ;  /* 0x000000000c047211 */ /* 0x001fc600078a08ff */
[----:B------:R0:W-:Y:S01]  /*a83d0*/  @P4 STG.E.U16 desc[UR8][R6.64], R10 ;  /* 0x0000000a06004986 */ /* 0x0001e2000c101508 */
[----:B------:R-:W-:Y:S02]  /*a83e0*/  LEA.HI.X.SX32 R5, R12, R2, 0x1, P5 ;  /* 0x000000020c057211 */ /* 0x000fe400028f0eff */
[C---:B------:R-:W-:Y:S01]  /*a83f0*/  ISETP.LT.AND P5, PT, R20.reuse, UR5, !P0 ;  /* 0x0000000514007c0c */ /* 0x040fe2000c7a1270 */
[----:B------:R-:W-:Y:S01]  /*a8400*/  ULDC UR5, c[0x0][0x22c] ;  /* 0x00008b0000057ab9 */ /* 0x000fe20000000800 */
[----:B0-----:R-:W-:Y:S02]  /*a8410*/  IMAD R10, R20, R29, RZ ;  /* 0x0000001d140a7224 */ /* 0x001fe400078e02ff */
[----:B------:R-:W3:Y:S04]  /*a8420*/  LDL.LU R20, [R1+0x128] ;  /* 0x0001280001147983 */ /* 0x000ee80000300800 */
[----:B------:R-:W2:Y:S04]  /*a8430*/  LDL.LU R28, [R1+0xc4] ;  /* 0x0000c400011c7983 */ /* 0x000ea80000300800 */
[----:B------:R-:W3:Y:S01]  /*a8440*/  LDL.LU R21, [R1+0x138] ;  /* 0x0001380001157983 */ /* 0x000ee20000300800 */
[----:B------:R-:W-:-:S03]  /*a8450*/  LEA R6, P4, R11, R0, 0x1 ;  /* 0x000000000b067211 */ /* 0x000fc600078808ff */
[----:B------:R0:W-:Y:S01]  /*a8460*/  @P3 STG.E.U16 desc[UR8][R4.64], R3 ;  /* 0x0000000304003986 */ /* 0x0001e2000c101508 */
[----:B------:R-:W-:Y:S02]  /*a8470*/  LEA.HI.X.SX32 R7, R11, R2, 0x1, P4 ;  /* 0x000000020b077211 */ /* 0x000fe400020f0eff */
[C---:B------:R-:W-:Y:S01]  /*a8480*/  ISETP.LT.AND P4, PT, R24.reuse, UR6, !P0 ;  /* 0x0000000618007c0c */ /* 0x040fe2000c781270 */
[----:B------:R-:W-:Y:S02]  /*a8490*/  ULDC UR6, c[0x0][0x22c] ;  /* 0x00008b0000067ab9 */ /* 0x000fe40000000800 */
[----:B------:R1:W-:Y:S01]  /*a84a0*/  @P6 STG.E.U16 desc[UR8][R6.64], R13 ;  /* 0x0000000d06006986 */ /* 0x0003e2000c101508 */
[----:B0-----:R-:W-:Y:S01]  /*a84b0*/  IMAD R3, R24, R29, RZ ;  /* 0x0000001d18037224 */ /* 0x001fe200078e02ff */
[----:B------:R-:W-:-:S04]  /*a84c0*/  LEA R4, P3, R10, R0, 0x1 ;  /* 0x000000000a047211 */ /* 0x000fc800078608ff */
[----:B------:R-:W-:Y:S01]  /*a84d0*/  LEA.HI.X.SX32 R5, R10, R2, 0x1, P3 ;  /* 0x000000020a057211 */ /* 0x000fe200018f0eff */
[----:B-----5:R-:W-:Y:S01]  /*a84e0*/  IMAD R10, R25, R29, RZ ;  /* 0x0000001d190a7224 */ /* 0x020fe200078e02ff */
[----:B-1----:R-:W-:-:S03]  /*a84f0*/  LEA R6, P6, R3, R0, 0x1 ;  /* 0x0000000003067211 */ /* 0x002fc600078c08ff */
[----:B------:R0:W-:Y:S01]  /*a8500*/  @P5 STG.E.U16 desc[UR8][R4.64], R8 ;  /* 0x0000000804005986 */ /* 0x0001e2000c101508 */
[----:B------:R-:W-:-:S05]  /*a8510*/  LEA.HI.X.SX32 R7, R3, R2, 0x1, P6 ;  /* 0x0000000203077211 */ /* 0x000fca00030f0eff */
[----:B------:R-:W-:Y:S01]  /*a8520*/  @P4 STG.E.U16 desc[UR8][R6.64], R9 ;  /* 0x0000000906004986 */ /* 0x000fe2000c101508 */
[----:B0-----:R-:W-:-:S04]  /*a8530*/  LEA R4, P5, R10, R0, 0x1 ;  /* 0x000000000a047211 */ /* 0x001fc800078a08ff */
[----:B------:R-:W-:Y:S02]  /*a8540*/  LEA.HI.X.SX32 R5, R10, R2, 0x1, P5 ;  /* 0x000000020a057211 */ /* 0x000fe400028f0eff */
[----:B------:R-:W-:Y:S01]  /*a8550*/  ISETP.LT.AND P3, PT, R25, UR5, !P0 ;  /* 0x0000000519007c0c */ /* 0x000fe2000c761270 */
[----:B------:R-:W-:Y:S01]  /*a8560*/  ULDC UR5, c[0x0][0x22c] ;  /* 0x00008b0000057ab9 */ /* 0x000fe20000000800 */
[----:B------:R-:W-:Y:S01]  /*a8570*/  PRMT R15, R15, 0x7632, R15 ;  /* 0x000076320f0f7816 */ /* 0x000fe2000000000f */
[C---:B----4-:R-:W-:Y:S01]  /*a8580*/  IMAD R3, R26.reuse, R29, RZ ;  /* 0x0000001d1a037224 */ /* 0x050fe200078e02ff */
[----:B------:R-:W-:Y:S01]  /*a8590*/  ISETP.LT.AND P5, PT, R26, UR5, !P0 ;  /* 0x000000051a007c0c */ /* 0x000fe2000c7a1270 */
[----:B------:R-:W-:Y:S01]  /*a85a0*/  ULDC UR5, c[0x0][0x22c] ;  /* 0x00008b0000057ab9 */ /* 0x000fe20000000800 */
[----:B------:R-:W-:-:S07]  /*a85b0*/  PRMT R23, R23, 0x7632, R23 ;  /* 0x0000763217177816 */ /* 0x000fce0000000017 */
[----:B------:R0:W-:Y:S02]  /*a85c0*/  @P3 STG.E.U16 desc[UR8][R4.64], R15 ;  /* 0x0000000f04003986 */ /* 0x0001e4000c101508 */
[----:B0-----:R-:W-:-:S04]  /*a85d0*/  LEA R4, P6, R3, R0, 0x1 ;  /* 0x0000000003047211 */ /* 0x001fc800078c08ff */
[----:B------:R-:W-:Y:S02]  /*a85e0*/  LEA.HI.X.SX32 R5, R3, R2, 0x1, P6 ;  /* 0x0000000203057211 */ /* 0x000fe400030f0eff */
[----:B------:R-:W-:Y:S01]  /*a85f0*/  ISETP.LT.AND P4, PT, R27, UR6, !P0 ;  /* 0x000000061b007c0c */ /* 0x000fe2000c781270 */
[----:B------:R-:W-:Y:S02]  /*a8600*/  ULDC UR6, c[0x0][0x22c] ;  /* 0x00008b0000067ab9 */ /* 0x000fe40000000800 */
[----:B------:R-:W-:Y:S04]  /*a8610*/  @P5 STG.E.U16 desc[UR8][R4.64], R23 ;  /* 0x0000001704005986 */ /* 0x000fe8000c101508 */
[----:B--2---:R-:W0:Y:S01]  /*a8620*/  LDS.128 R8, [R28+UR4] ;  /* 0x000000041c087984 */ /* 0x004e220008000c00 */
[C---:B------:R-:W-:Y:S01]  /*a8630*/  IMAD R6, R16.reuse, R29, RZ ;  /* 0x0000001d10067224 */ /* 0x040fe200078e02ff */
[----:B------:R-:W-:Y:S01]  /*a8640*/  ISETP.LT.AND P3, PT, R16, UR5, !P0 ;  /* 0x0000000510007c0c */ /* 0x000fe2000c761270 */
[----:B------:R-:W-:Y:S01]  /*a8650*/  ULDC UR5, c[0x0][0x22c] ;  /* 0x00008b0000057ab9 */ /* 0x000fe20000000800 */
[----:B------:R-:W-:Y:S02]  /*a8660*/  LDS.128 R24, [R28+UR4+0x400] ;  /* 0x000400041c187984 */ /* 0x000fe40008000c00 */
[----:B------:R-:W-:-:S02]  /*a8670*/  LEA R16, P5, R6, R0, 0x1 ;  /* 0x0000000006107211 */ /* 0x000fc400078a08ff */
[----:B---3--:R-:W-:Y:S04]  /*a8680*/  LDS.128 R12, [R21+UR4+0x800] ;  /* 0x00080004150c7984 */ /* 0x008fe80008000c00 */
[----:B0-----:R-:W-:Y:S04]  /*a8690*/  STL.64 [R1+0x40], R8 ;  /* 0x0000400801007387 */ /* 0x001fe80000100a00 */
[----:B------:R-:W-:Y:S04]  /*a86a0*/  STL.64 [R1+0x48], R10 ;  /* 0x0000480a01007387 */ /* 0x000fe80000100a00 */
[----:B------:R-:W0:Y:S01]  /*a86b0*/  LDS.128 R8, [R21+UR4] ;  /* 0x0000000415087984 */ /* 0x000e220008000c00 */
[----:B------:R-:W-:-:S03]  /*a86c0*/  LEA.HI.X.SX32 R17, R6, R2, 0x1, P5 ;  /* 0x0000000206117211 */ /* 0x000fc600028f0eff */
[----:B------:R-:W1:Y:S01]  /*a86d0*/  LDS.128 R4, [R21+UR4+0x400] ;  /* 0x0004000415047984 */ /* 0x000e620008000c00 */
[C---:B------:R-:W-:Y:S01]  /*a86e0*/  ISETP.LT.AND P6, PT, R20.reuse, UR6, !P0 ;  /* 0x0000000614007c0c */ /* 0x040fe2000c7c1270 */
[----:B------:R-:W-:Y:S02]  /*a86f0*/  IMAD R20, R20, R29, RZ ;  /* 0x0000001d14147224 */ /* 0x000fe400078e02ff */
[----:B0-----:R-:W-:Y:S04]  /*a8700*/  STL.64 [R1+0x30], R8 ;  /* 0x0000300801007387 */ /* 0x001fe80000100a00 */
[----:B------:R-:W-:Y:S04]  /*a8710*/  STL.64 [R1+0x38], R10 ;  /* 0x0000380a01007387 */ /* 0x000fe80000100a00 */
[----:B------:R-:W0:Y:S04]  /*a8720*/  LDS.128 R8, [R28+UR4+0x800] ;  /* 0x000800041c087984 */ /* 0x000e280008000c00 */
[----:B------:R-:W-:Y:S04]  /*a8730*/  STL.64 [R1+0x3308], R24 ;  /* 0x0033081801007387 */ /* 0x000fe80000100a00 */
[----:B------:R-:W-:Y:S04]  /*a8740*/  STL.64 [R1+0x32c8], R26 ;  /* 0x0032c81a01007387 */ /* 0x000fe80000100a00 */
[----:B-1----:R-:W-:Y:S04]  /*a8750*/  STL [R1+0x3318], R6 ;  /* 0x0033180601007387 */ /* 0x002fe80000100800 */
[----:B------:R1:W-:Y:S04]  /*a8760*/  STL.64 [R1+0x3300], R4 ;  /* 0x0033000401007387 */ /* 0x0003e80000100a00 */
[----:B------:R2:W-:Y:S01]  /*a8770*/  STL [R1+0x32d0], R7 ;  /* 0x0032d00701007387 */ /* 0x0005e20000100800 */
[----:B-1----:R-:W-:-:S03]  /*a8780*/  LEA R4, P5, R20, R0, 0x1 ;  /* 0x0000000014047211 */ /* 0x002fc600078a08ff */
[----:B--2---:R-:W2:Y:S04]  /*a8790*/  LDL.LU R7, [R1+0x13c] ;  /* 0x00013c0001077983 */ /* 0x004ea80000300800 */
[----:B------:R-:W-:Y:S04]  /*a87a0*/  STL [R1+0x20], R4 ;  /* 0x0000200401007387 */ /* 0x000fe80000100800 */
[----:B------:R-:W3:Y:S04]  /*a87b0*/  LDL.LU R6, [R1+0x140] ;  /* 0x0001400001067983 */ /* 0x000ee80000300800 */
[----:B------:R-:W4:Y:S04]  /*a87c0*/  LDL.LU R26, [R1+0x40] ;  /* 0x00004000011a7983 */ /* 0x000f280000300800 */
[----:B0-----:R-:W-:Y:S04]  /*a87d0*/  STL.64 [R1+0x32f8], R8 ;  /* 0x0032f80801007387 */ /* 0x001fe80000100a00 */
[----:B------:R0:W-:Y:S04]  /*a87e0*/  STL.64 [R1+0x32d8], R10 ;  /* 0x0032d80a01007387 */ /* 0x0001e80000100a00 */
[----:B0-----:R-:W5:Y:S04]  /*a87f0*/  LDL.LU R10, [R1+0x30] ;  /* 0x00003000010a7983 */ /* 0x001f680000300800 */
[----:B------:R0:W-:Y:S04]  /*a8800*/  STL.64 [R1+0x3310], R12 ;  /* 0x0033100c01007387 */ /* 0x0001e80000100a00 */
[----:B0-----:R-:W2:Y:S04]  /*a8810*/  LDL.LU.64 R12, [R1+0x20] ;  /* 0x00002000010c7983 */ /* 0x001ea80000300a00 */
[----:B------:R0:W-:Y:S01]  /*a8820*/  STL.64 [R1+0x32e0], R14 ;  /* 0x0032e00e01007387 */ /* 0x0001e20000100a00 */
[C---:B------:R-:W-:Y:S01]  /*a8830*/  IMAD R3, R29.reuse, 0x4, R20 ;  /* 0x000000041d037824 */ /* 0x040fe200078e0214 */
[----:B0-----:R-:W0:Y:S03]  /*a8840*/  LDC R14, c[0x0][0x248] ;  /* 0x00009200ff0e7b82 */ /* 0x001e260000000800 */
[----:B------:R-:W-:Y:S01]  /*a8850*/  IMAD R18, R29, 0x4, R3 ;  /* 0x000000041d127824 */ /* 0x000fe200078e0203 */
[----:B------:R-:W-:Y:S01]  /*a8860*/  PRMT R19, R19, 0x7632, R19 ;  /* 0x0000763213137816 */ /* 0x000fe20000000013 */
[----:B------:R-:W3:Y:S04]  /*a8870*/  LDL.LU R15, [R1+0x14c] ;  /* 0x00014c00010f7983 */ /* 0x000ee80000300800 */
[----:B------:R-:W-:Y:S01]  /*a8880*/  @P3 STG.E.U16 desc[UR8][R16.64], R19 ;  /* 0x0000001310003986 */ /* 0x000fe2000c101508 */
[----:B------:R-:W-:-:S03]  /*a8890*/  LEA R24, P3, R3, R0, 0x1 ;  /* 0x0000000003187211 */ /* 0x000fc600078608ff */
[----:B------:R-:W3:Y:S01]  /*a88a0*/  LDL.LU R27, [R1+0x150] ;  /* 0x00015000011b7983 */ /* 0x000ee20000300800 */
[-C--:B------:R-:W-:Y:S02]  /*a88b0*/  LEA.HI.X.SX32 R25, R3, R2.reuse, 0x1, P3 ;  /* 0x0000000203197211 */ /* 0x080fe400018f0eff */
[----:B--2---:R-:W-:Y:S02]  /*a88c0*/  LEA.HI.X.SX32 R13, R20, R2, 0x1, P5 ;  /* 0x00000002140d7211 */ /* 0x004fe400028f0eff */
[----:B------:R-:W-:Y:S01]  /*a88d0*/  LEA R4, P5, R18, R0, 0x1 ;  /* 0x0000000012047211 */ /* 0x000fe200078a08ff */
[----:B0-----:R-:W-:-:S03]  /*a88e0*/  IMAD R20, R14, 0x4, R18 ;  /* 0x000000040e147824 */ /* 0x001fc600078e0212 */
[----:B------:R-:W-:Y:S02]  /*a88f0*/  LEA.HI.X.SX32 R5, R18, R2, 0x1, P5 ;  /* 0x0000000212057211 */ /* 0x000fe400028f0eff */
[----:B------:R-:W0:Y:S01]  /*a8900*/  LDS.128 R16, [R28+UR4+0xc00] ;  /* 0x000c00041c107984 */ /* 0x000e220008000c00 */
[----:B------:R-:W-:Y:S01]  /*a8910*/  IMAD R29, R14, 0x4, R20 ;  /* 0x000000040e1d7824 */ /* 0x000fe200078e0214 */
[----:B------:R-:W-:-:S04]  /*a8920*/  LEA R8, P5, R20, R0, 0x1 ;  /* 0x0000000014087211 */ /* 0x000fc800078a08ff */
[----:B------:R-:W-:Y:S02]  /*a8930*/  LEA R22, P3, R29, R0, 0x1 ;  /* 0x000000001d167211 */ /* 0x000fe400078608ff */
[----:B------:R-:W-:Y:S01]  /*a8940*/  LEA.HI.X.SX32 R9, R20, R2, 0x1, P5 ;  /* 0x0000000214097211 */ /* 0x000fe200028f0eff */
[----:B0-----:R0:W-:Y:S04]  /*a8950*/  STL.64 [R1+0x32e8], R18 ;  /* 0x0032e81201007387 */ /* 0x0011e80000100a00 */
[----:B0-----:R-:W2:Y:S04]  /*a8960*/  LDL.LU R19, [R1+0x144] ;  /* 0x0001440001137983 */ /* 0x001ea80000300800 */
[----:B------:R-:W2:Y:S04]  /*a8970*/  LDL.LU R18, [R1+0x148] ;  /* 0x0001480001127983 */ /* 0x000ea80000300800 */
[----:B------:R-:W-:Y:S04]  /*a8980*/  STL [R1], R22 ;  /* 0x0000001601007387 */ /* 0x000fe80000100800 */
[----:B------:R-:W0:Y:S01]  /*a8990*/  LDS.128 R20, [R21+UR4+0xc00] ;  /* 0x000c000415147984 */ /* 0x000e220008000c00 */
[----:B------:R-:W-:Y:S01]  /*a89a0*/  IMAD R3, R14, 0x4, R29 ;  /* 0x000000040e037824 */ /* 0x000fe200078e021d */
[----:B------:R-:W-:-:S02]  /*a89b0*/  ULDC UR4, c[0x0][0x22c] ;  /* 0x00008b0000047ab9 */ /* 0x000fc40000000800 */
[----:B------:R-:W2:Y:S04]  /*a89c0*/  LDL.LU R11, [R1+0x154] ;  /* 0x00015400010b7983 */ /* 0x000ea80000300800 */
[----:B0-----:R0:W-:Y:S04]  /*a89d0*/  STL.64 [R1+0x32f0], R22 ;  /* 0x0032f01601007387 */ /* 0x0011e80000100a00 */
[----:B0-----:R-:W3:Y:S01]  /*a89e0*/  LDL.LU.64 R22, [R1] ;  /* 0x0000000001167983 */ /* 0x001ee20000300a00 */
[----:B------:R-:W-:-:S03]  /*a89f0*/  LEA R28, P5, R3, R0, 0x1 ;  /* 0x00000000031c7211 */ /* 0x000fc600078a08ff */
[----:B----4-:R0:W-:Y:S04]  /*a8a00*/  @P6 STG.E.U16 desc[UR8][R12.64], R26 ;  /* 0x0000001a0c006986 */ /* 0x0101e8000c101508 */
[----:B-----5:R1:W-:Y:S01]  /*a8a10*/  @P2 STG.E.U16 desc[UR8][R24.64], R10 ;  /* 0x0000000a18002986 */ /* 0x0203e2000c101508 */
[-C--:B---3--:R-:W-:Y:S02]  /*a8a20*/  LEA.HI.X.SX32 R23, R29, R2.reuse, 0x1, P3 ;  /* 0x000000021d177211 */ /* 0x088fe400018f0eff */
[----:B------:R-:W-:Y:S02]  /*a8a30*/  LEA.HI.X.SX32 R29, R3, R2, 0x1, P5 ;  /* 0x00000002031d7211 */ /* 0x000fe400028f0eff */
[----:B------:R-:W-:Y:S01]  /*a8a40*/  ISETP.LT.AND P3, PT, R7, UR5, !P0 ;  /* 0x0000000507007c0c */ /* 0x000fe2000c761270 */
[----:B------:R-:W-:Y:S01]  /*a8a50*/  ULDC UR5, c[0x0][0x22c] ;  /* 0x00008b0000057ab9 */ /* 0x000fe20000000800 */
[----:B------:R-:W-:Y:S01]  /*a8a60*/  ISETP.LT.AND P5, PT, R6, UR4, !P0 ;  /* 0x0000000406007c0c */ /* 0x000fe2000c7a1270 */
[----:B------:R-:W3:Y:S01]  /*a8a70*/  LDL.LU R7, [R1+0x158] ;  /* 0x0001580001077983 */ /* 0x000ee20000300800 */
[----:B------:R-:W-:-:S02]  /*a8a80*/  ULDC UR4, c[0x0][0x22c] ;  /* 0x00008b0000047ab9 */ /* 0x000fc40000000800 */
[----:B--2---:R-:W-:Y:S01]  /*a8a90*/  ISETP.LT.AND P6, PT, R19, UR4, !P0 ;  /* 0x0000000413007c0c */ /* 0x004fe2000c7c1270 */
[----:B------:R-:W2:Y:S01]  /*a8aa0*/  LDL.LU R6, [R1+0x3318] ;  /* 0x0033180001067983 */ /* 0x000ea20000300800 */
[----:B------:R-:W-:-:S03]  /*a8ab0*/  ULDC UR4, c[0x0][0x22c] ;  /* 0x00008b0000047ab9 */ /* 0x000fc60000000800 */
[----:B0-----:R-:W4:Y:S04]  /*a8ac0*/  LDL.LU.64 R12, [R1+0x3310] ;  /* 0x00331000010c7983 */ /* 0x001f280000300a00 */
[----:B------:R-:W5:Y:S04]  /*a8ad0*/  LDL.LU R19, [R1+0x15c] ;  /* 0x00015c0001137983 */ /* 0x000f680000300800 */
[----:B-1----:R-:W3:Y:S04]  /*a8ae0*/  LDL.LU.64 R24, [R1+0x3308] ;  /* 0x0033080001187983 */ /* 0x002ee80000300a00 */
[----:B---3--:R0:W-:Y:S04]  /*a8af0*/  @P4 STG.E.U16 desc[UR8][R4.64], R24 ;  /* 0x0000001804004986 */ /* 0x0081e8000c101508 */
[----:B0-----:R-:W3:Y:S01]  /*a8b00*/  LDL.LU.64 R4, [R1+0x3300] ;  /* 0x0033000001047983 */ /* 0x001ee20000300a00 */
[----:B------:R-:W-:Y:S01]  /*a8b10*/  ISETP.LT.AND P2, PT, R18, UR4, !P0 ;  /* 0x0000000412007c0c */ /* 0x000fe2000c741270 */
[----:B------:R-:W-:Y:S01]  /*a8b20*/  IMAD R18, R14, 0x4, R3 ;  /* 0x000000040e127824 */ /* 0x000fe200078e0203 */
[----:B------:R-:W-:Y:S01]  /*a8b30*/  ULDC UR4, c[0x0][0x22c] ;  /* 0x00008b0000047ab9 */ /* 0x000fe20000000800 */
[----:B---3--:R0:W-:Y:S04]  /*a8b40*/  @P3 STG.E.U16 desc[UR8][R8.64], R4 ;  /* 0x0000000408003986 */ /* 0x0081e8000c101508 */
[----:B0-----:R-:W3:Y:S01]  /*a8b50*/  LDL.LU.64 R8, [R1+0x32f8] ;  /* 0x0032f80001087983 */ /* 0x001ee20000300a00 */
[----:B------:R-:W-:Y:S01]  /*a8b60*/  ISETP.LT.AND P4, PT, R15, UR4, !P0 ;  /* 0x000000040f007c0c */ /* 0x000fe2000c781270 */
[----:B------:R-:W-:-:S02]  /*a8b70*/  ULDC UR4, c[0x0][0x22c] ;  /* 0x00008b0000047ab9 */ /* 0x000fc40000000800 */
[----:B------:R-:W2:Y:S01]  /*a8b80*/  LDL.LU R15, [R1+0x160] ;  /* 0x00016000010f7983 */ /* 0x000ea20000300800 */
[----:B------:R-:W-:-:S03]  /*a8b90*/  IMAD R3, R14, 0x4, R18 ;  /* 0x000000040e037824 */ /* 0x000fc600078e0212 */
[----:B---3--:R0:W-:Y:S01]  /*a8ba0*/  @P5 STG.E.U16 desc[UR8][R22.64], R8 ;  /* 0x0000000816005986 */ /* 0x0081e2000c101508 */
[----:B------:R-:W-:Y:S01]  /*a8bb0*/  ISETP.LT.AND P5, PT, R11, UR5, !P0 ;  /* 0x000000050b007c0c */ /* 0x000fe2000c7a1270 */
[----:B------:R-:W-:Y:S01]  /*a8bc0*/  ULDC UR5, c[0x0][0x22c] ;  /* 0x00008b0000057ab9 */ /* 0x000fe20000000800 */
[----:B0-----:R-:W-:-:S04]  /*a8bd0*/  LEA R22, P3, R18, R0, 0x1 ;  /* 0x0000000012167211 */ /* 0x001fc800078608ff */
[----:B------:R-:W-:Y:S02]  /*a8be0*/  LEA.HI.X.SX32 R23, R18, R2, 0x1, P3 ;  /* 0x0000000212177211 */ /* 0x000fe400018f0eff */
[----:B------:R-:W-:Y:S01]  /*a8bf0*/  ISETP.LT.AND P3, PT, R27, UR4, !P0 ;  /* 0x000000041b007c0c */ /* 0x000fe2000c761270 */
[----:B----4-:R0:W-:Y:S01]  /*a8c00*/  @P6 STG.E.U16 desc[UR8][R28.64], R12 ;  /* 0x0000000c1c006986 */ /* 0x0101e2000c101508 */
[----:B------:R-:W-:-:S03]  /*a8c10*/  ULDC UR4, c[0x0][0x22c] ;  /* 0x00008b0000047ab9 */ /* 0x000fc60000000800 */
[----:B------:R-:W3:Y:S04]  /*a8c20*/  LDL.LU R27, [R1+0x164] ;  /* 0x00016400011b7983 */ /* 0x000ee80000300800 */
[----:B------:R-:W4:Y:S01]  /*a8c30*/  LDL.LU R11, [R1+0x168] ;  /* 0x00016800010b7983 */ /* 0x000f220000300800 */
[----:B0-----:R-:W-:-:S03]  /*a8c40*/  LEA R28, P6, R3, R0, 0x1 ;  /* 0x00000000031c7211 */ /* 0x001fc600078c08ff */
[----:B------:R-:W-:Y:S01]  /*a8c50*/  @P2 STG.E.U16 desc[UR8][R22.64], R16 ;  /* 0x0000001016002986 */ /* 0x000fe2000c101508 */
[----:B------:R-:W-:Y:S01]  /*a8c60*/  ISETP.LT.AND P2, PT, R7, UR4, !P0 ;  /* 0x0000000407007c0c */ /* 0x000fe2000c741270 */
[C---:B------:R-:W-:Y:S01]  /*a8c70*/  IMAD R7, R14.reuse, 0x4, R3 ;  /* 0x000000040e077824 */ /* 0x040fe200078e0203 */
[----:B------:R-:W-:Y:S01]  /*a8c80*/  LEA.HI.X.SX32 R29, R3, R2, 0x1, P6 ;  /* 0x00000002031d7211 */ /* 0x000fe200030f0eff */
[----:B------:R-:W-:Y:S02]  /*a8c90*/  ULDC UR4, c[0x0][0x22c] ;  /* 0x00008b0000047ab9 */ /* 0x000fe40000000800 */
[----:B------:R-:W-:Y:S02]  /*a8ca0*/  IMAD R3, R14, 0x4, R7 ;  /* 0x000000040e037824 */ /* 0x000fe400078e0207 */
[----:B------:R0:W-:Y:S01]  /*a8cb0*/  @P4 STG.E.U16 desc[UR8][R28.64], R20 ;  /* 0x000000141c004986 */ /* 0x0001e2000c101508 */
[----:B------:R-:W-:Y:S01]  /*a8cc0*/  PRMT R8, R10, 0x7632, R8 ;  /* 0x000076320a087816 */ /* 0x000fe20000000008 */
[----:B------:R-:W-:Y:S01]  /*a8cd0*/  IMAD R10, R14, 0x4, R3 ;  /* 0x000000040e0a7824 */ /* 0x000fe200078e0203 */
[----:B------:R-:W-:-:S02]  /*a8ce0*/  PRMT R4, R26, 0x7632, R4 ;  /* 0x000076321a047816 */ /* 0x000fc40000000004 */
[----:B0-----:R-:W-:-:S04]  /*a8cf0*/  LEA R28, P6, R7, R0, 0x1 ;  /* 0x00000000071c7211 */ /* 0x001fc800078c08ff */
[----:B------:R-:W-:Y:S02]  /*a8d00*/  LEA.HI.X.SX32 R29, R7, R2, 0x1, P6 ;  /* 0x00000002071d7211 */ /* 0x000fe400030f0eff */
[----:B------:R-:W-:Y:S01]  /*a8d10*/  LEA R22, P6, R3, R0, 0x1 ;  /* 0x0000000003167211 */ /* 0x000fe200078c08ff */
[----:B------:R-:W4:Y:S01]  /*a8d20*/  LDL.LU R7, [R1+0x16c] ;  /* 0x00016c0001077983 */ /* 0x000f220000300800 */
[----:B-----5:R-:W-:Y:S01]  /*a8d30*/  ISETP.LT.AND P4, PT, R19, UR4, !P0 ;  /* 0x0000000413007c0c */ /* 0x020fe2000c781270 */
[----:B------:R-:W-:Y:S01]  /*a8d40*/  ULDC UR4, c[0x0][0x22c] ;  /* 0x00008b0000047ab9 */ /* 0x000fe20000000800 */
[----:B------:R-:W-:Y:S01]  /*a8d50*/  LEA.HI.X.SX32 R23, R3, R2, 0x1, P6 ;  /* 0x0000000203177211 */ /* 0x000fe200030f0eff */
[----:B------:R-:W5:Y:S01]  /*a8d60*/  LDL.LU R26, [R1+0x170] ;  /* 0x00017000011a7983 */ /* 0x000f620000300800 */
[----:B------:R-:W-:Y:S02]  /*a8d70*/  LEA R18, P6, R10, R0, 0x1 ;  /* 0x000000000a127211 */ /* 0x000fe400078c08ff */
[----:B------:R-:W-:Y:S01]  /*a8d80*/  PRMT R24, R24, 0x7632, R24 ;  /* 0x0000763218187816 */ /* 0x000fe20000000018 */
[----:B------:R-:W-:Y:S01]  /*a8d90*/  @P3 STG.E.U16 desc[UR8][R28.64], R4 ;  /* 0x000000041c003986 */ /* 0x000fe2000c101508 */
[----:B--2---:R-:W-:Y:S01]  /*a8da0*/  ISETP.LT.AND P3, PT, R15, UR4, !P0 ;  /* 0x000000040f007c0c */ /* 0x004fe2000c761270 */
[----:B------:R-:W-:Y:S01]  /*a8db0*/  ULDC UR4, c[0x0][0x22c] ;  /* 0x00008b0000047ab9 */ /* 0x000fe20000000800 */
[----:B------:R-:W-:Y:S01]  /*a8dc0*/  LEA.HI.X.SX32 R19, R10, R2, 0x1, P6 ;  /* 0x000000020a137211 */ /* 0x000fe200030f0eff */
[----:B------:R0:W-:Y:S04]  /*a8dd0*/  @P5 STG.E.U16 desc[UR8][R22.64], R8 ;  /* 0x0000000816005986 */ /* 0x0001e8000c101508 */
[----:B------:R1:W-:Y:S04]  /*a8de0*/  @P2 STG.E.U16 desc[UR8][R18.64], R24 ;  /* 0x0000001812002986 */ /* 0x0003e8000c101508 */
[----:B0-----:R-:W2:Y:S01]  /*a8df0*/  LDL.LU.64 R22, [R1+0x32f0] ;  /* 0x0032f00001167983 */ /* 0x001ea20000300a00 */
[----:B------:R-:W-:Y:S01]  /*a8e00*/  IMAD R3, R14, 0x4, R10 ;  /* 0x000000040e037824 */ /* 0x000fe200078e020a */
[----:B---3--:R-:W-:Y:S01]  /*a8e10*/  ISETP.LT.AND P6, PT, R27, UR4, !P0 ;  /* 0x000000041b007c0c */ /* 0x008fe2000c7c1270 */
[----:B------:R-:W-:Y:S01]  /*a8e20*/  ULDC UR4, c[0x0][0x22c] ;  /* 0x00008b0000047ab9 */ /* 0x000fe20000000800 */
[----:B------:R-:W3:Y:S01]  /*a8e30*/  LDL.LU R27, [R1+0x174] ;  /* 0x00017400011b7983 */ /* 0x000ee20000300800 */
[----:B------:R-:W-:Y:S01]  /*a8e40*/  PRMT R4, R4, 0x7632, R4 ;  /* 0x0000763204047816 */ /* 0x000fe20000000004 */
[----:B------:R-:W0:Y:S01]  /*a8e50*/  LDC R10, c[0x0][0x248] ;  /* 0x00009200ff0a7b82 */ /* 0x000e220000000800 */
[----:B----4-:R-:W-:Y:S01]  /*a8e60*/  ISETP.LT.AND P2, PT, R11, UR4, !P0 ;  /* 0x000000040b007c0c */ /* 0x010fe2000c741270 */
[----:B------:R-:W-:Y:S01]  /*a8e70*/  ULDC UR4, c[0x0][0x22c] ;  /* 0x00008b0000047ab9 */ /* 0x000fe20000000800 */
[----:B------:R-:W4:Y:S01]  /*a8e80*/  LDL.LU R11, [R1+0x178] ;  /* 0x00017800010b7983 */ /* 0x000f220000300800 */
[----:B------:R-:W-:-:S02]  /*a8e90*/  LEA R28, P5, R3, R0, 0x1 ;  /* 0x00000000031c7211 */ /* 0x000fc400078a08ff */
[----:B------:R-:W-:Y:S01]  /*a8ea0*/  PRMT R8, R8, 0x7632, R8 ;  /* 0x0000763208087816 */ /* 0x000fe20000000008 */
[----:B------:R-:W2:Y:S01]  /*a8eb0*/  LDL.LU R15, [R1+0x17c] ;  /* 0x00017c00010f7983 */ /* 0x000ea20000300800 */
[----:B------:R-:W-:Y:S01]  /*a8ec0*/  LEA.HI.X.SX32 R29, R3, R2, 0x1, P5 ;  /* 0x00000002031d7211 */ /* 0x000fe200028f0eff */
[----:B------:R-:W-:Y:S01]  /*a8ed0*/  IMAD R3, R14, 0x4, R3 ;  /* 0x000000040e037824 */ /* 0x000fe200078e0203 */
[----:B-1----:R-:W1:Y:S03]  /*a8ee0*/  LDC R24, c[0x0][0x248] ;  /* 0x00009200ff187b82 */ /* 0x002e660000000800 */
[----:B------:R5:W-:Y:S02]  /*a8ef0*/  @P4 STG.E.U16 desc[UR8][R28.64], R4 ;  /* 0x000000041c004986 */ /* 0x000be4000c101508 */
[----:B-----5:R-:W-:-:S04]  /*a8f00*/  LEA R28, P4, R3, R0, 0x1 ;  /* 0x00000000031c7211 */ /* 0x020fc800078808ff */
[----:B------:R-:W-:-:S05]  /*a8f10*/  LEA.HI.X.SX32 R29, R3, R2, 0x1, P4 ;  /* 0x00000002031d7211 */ /* 0x000fca00020f0eff */
[----:B------:R5:W-:Y:S02]  /*a8f20*/  @P3 STG.E.U16 desc[UR8][R28.64], R8 ;  /* 0x000000081c003986 */ /* 0x000be4000c101508 */
[----:B-----5:R-:W5:Y:S01]  /*a8f30*/  LDC R8, c[0x0][0x248] ;  /* 0x00009200ff087b82 */ /* 0x020f620000000800 */
[----:B------:R-:W-:Y:S01]  /*a8f40*/  IMAD R3, R14, 0x4, R3 ;  /* 0x000000040e037824 */ /* 0x000fe200078e0203 */
[----:B------:R-:W-:-:S04]  /*a8f50*/  PRMT R12, R12, 0x7632, R12 ;  /* 0x000076320c0c7816 */ /* 0x000fc8000000000c */
[----:B------:R-:W-:Y:S02]  /*a8f60*/  LEA R28, P3, R3, R0, 0x1 ;  /* 0x00000000031c7211 */ /* 0x000fe400078608ff */
[----:B------:R-:W-:Y:S01]  /*a8f70*/  ISETP.LT.AND P4, PT, R7, UR4, !P0 ;  /* 0x0000000407007c0c */ /* 0x000fe2000c781270 */
[----:B------:R-:W-:Y:S01]  /*a8f80*/  ULDC UR4, c[0x0][0x22c] ;  /* 0x00008b0000047ab9 */ /* 0x000fe20000000800 */
[----:B------:R-:W-:Y:S01]  /*a8f90*/  LEA.HI.X.SX32 R29, R3, R2, 0x1, P3 ;  /* 0x00000002031d7211 */ /* 0x000fe200018f0eff */
[----:B------:R-:W4:Y:S01]  /*a8fa0*/  LDC R14, c[0x0][0x248] ;  /* 0x00009200ff0e7b82 */ /* 0x000f220000000800 */
[----:B------:R-:W-:Y:S01]  /*a8fb0*/  ISETP.LT.AND P5, PT, R26, UR5, !P0 ;  /* 0x000000051a007c0c */ /* 0x000fe2000c7a1270 */
[----:B------:R-:W-:Y:S01]  /*a8fc0*/  ULDC UR5, c[0x0][0x22c] ;  /* 0x00008b0000057ab9 */ /* 0x000fe20000000800 */
[----:B------:R-:W2:Y:S01]  /*a8fd0*/  LDL.LU R26, [R1+0x180] ;  /* 0x00018000011a7983 */ /* 0x000ea20000300800 */
[----:B-----5:R-:W-:-:S03]  /*a8fe0*/  IMAD R4, R8, 0x4, R3 ;  /* 0x0000000408047824 */ /* 0x020fc600078e0203 */
[----:B------:R5:W-:Y:S01]  /*a8ff0*/  @P6 STG.E.U16 desc[UR8][R28.64], R12 ;  /* 0x0000000c1c006986 */ /* 0x000be2000c101508 */
[----:B------:R-:W-:Y:S01]  /*a9000*/  IMAD R3, R8, 0x4, R4 ;  /* 0x0000000408037824 */ /* 0x000fe200078e0204 */
[----:B------:R-:W-:Y:S02]  /*a9010*/  LEA R18, P3, R4, R0, 0x1 ;  /* 0x0000000004127211 */ /* 0x000fe400078608ff */
[----:B------:R-:W2:Y:S01]  /*a9020*/  LDL.LU R7, [R1+0x44] ;  /* 0x0000440001077983 */ /* 0x000ea20000300800 */
[----:B------:R-:W-:Y:S01]  /*a9030*/  PRMT R16, R16, 0x7632, R16 ;  /* 0x0000763210107816 */ /* 0x000fe20000000010 */
[----:B------:R-:W2:Y:S01]  /*a9040*/  LDC R8, c[0x0][0x248] ;  /* 0x00009200ff087b82 */ /* 0x000ea20000000800 */
[----:B------:R-:W-:Y:S01]  /*a9050*/  LEA.HI.X.SX32 R19, R4, R2, 0x1, P3 ;  /* 0x0000000204137211 */ /* 0x000fe200018f0eff */
[----:B-----5:R-:W-:Y:S01]  /*a9060*/  IMAD.MOV.U32 R28, RZ, RZ, R18 ;  /* 0x000000ffff1c7224 */ /* 0x020fe200078e0012 */
[----:B------:R-:W-:-:S03]  /*a9070*/  LEA R18, P6, R3, R0, 0x1 ;  /* 0x0000000003127211 */ /* 0x000fc600078c08ff */
[----:B------:R-:W-:Y:S01]  /*a9080*/  IMAD.MOV.U32 R29, RZ, RZ, R19 ;  /* 0x000000ffff1d7224 */ /* 0x000fe200078e0013 */
[----:B------:R-:W-:Y:S01]  /*a9090*/  PRMT R20, R20, 0x7632, R20 ;  /* 0x0000763214147816 */ /* 0x000fe20000000014 */
[----:B------:R-:W5:Y:S01]  /*a90a0*/  LDC R12, c[0x0][0x248] ;  /* 0x00009200ff0c7b82 */ /* 0x000f620000000800 */
[----:B------:R-:W-:Y:S01]  /*a90b0*/  LEA.HI.X.SX32 R19, R3, R2, 0x1, P6 ;  /* 0x0000000203137211 */ /* 0x000fe200030f0eff */
[----:B0-----:R-:W-:Y:S01]  /*a90c0*/  IMAD R4, R10, 0x4, R3 ;  /* 0x000000040a047824 */ /* 0x001fe200078e0203 */
[----:B------:R0:W-:Y:S04]  /*a90d0*/  @P2 STG.E.U16 desc[UR8][R28.64], R16 ;  /* 0x000000101c002986 */ /* 0x0001e8000c101508 */
[----:B------:R3:W-:Y:S01]  /*a90e0*/  @P4 STG.E.U16 desc[UR8][R18.64], R20 ;  /* 0x0000001412004986 */ /* 0x0007e2000c101508 */
[----:B-1----:R-:W-:Y:S01]  /*a90f0*/  IMAD R3, R24, 0x4, R4 ;  /* 0x0000000418037824 */ /* 0x002fe200078e0204 */
[----:B0-----:R-:W0:Y:S01]  /*a9100*/  LDC R16, c[0x0][0x248] ;  /* 0x00009200ff107b82 */ /* 0x001e220000000800 */
[----:B---3--:R-:W-:Y:S01]  /*a9110*/  ISETP.LT.AND P3, PT, R27, UR4, !P0 ;  /* 0x000000041b007c0c */ /* 0x008fe2000c761270 */
[----:B------:R-:W-:Y:S01]  /*a9120*/  ULDC UR4, c[0x0][0x22c] ;  /* 0x00008b0000047ab9 */ /* 0x000fe20000000800 */
[----:B------:R-:W3:Y:S01]  /*a9130*/  LDL.LU R27, [R1+0x184] ;  /* 0x00018400011b7983 */ /* 0x000ee20000300800 */
[----:B------:R-:W-:-:S04]  /*a9140*/  LEA R28, P6, R4, R0, 0x1 ;  /* 0x00000000041c7211 */ /* 0x000fc800078c08ff */
[----:B------:R-:W1:Y:S01]  /*a9150*/  LDC R20, c[0x0][0x248] ;  /* 0x00009200ff147b82 */ /* 0x000e620000000800 */
[----:B----4-:R-:W-:Y:S01]  /*a9160*/  ISETP.LT.AND P2, PT, R11, UR4, !P0 ;  /* 0x000000040b007c0c */ /* 0x010fe2000c741270 */
[----:B------:R-:W4:Y:S01]  /*a9170*/  LDL.LU R10, [R1+0x188] ;  /* 0x00018800010a7983 */ /* 0x000f220000300800 */
[----:B------:R-:W-:Y:S01]  /*a9180*/  LEA.HI.X.SX32 R29, R4, R2, 0x1, P6 ;  /* 0x00000002041d7211 */ /* 0x000fe200030f0eff */
[----:B------:R-:W-:Y:S02]  /*a9190*/  ULDC UR4, c[0x0][0x22c] ;  /* 0x00008b0000047ab9 */ /* 0x000fe40000000800 */
[----:B------:R-:W4:Y:S04]  /*a91a0*/  LDL.LU.64 R18, [R1+0x32e8] ;  /* 0x0032e80001127983 */ /* 0x000f280000300a00 */
[----:B------:R-:W4:Y:S04]  /*a91b0*/  LDL.LU R11, [R1+0x18c] ;  /* 0x00018c00010b7983 */ /* 0x000f280000300800 */
[----:B------:R-:W5:Y:S01]  /*a91c0*/  LDL R24, [R1+0x34] ;  /* 0x0000340001187983 */ /* 0x000f620000100800 */
[----:B------:R-:W-:Y:S01]  /*a91d0*/  IMAD R4, R14, 0x4, R3 ;  /* 0x000000040e047824 */ /* 0x000fe200078e0203 */
[----:B--2---:R-:W-:Y:S01]  /*a91e0*/  ISETP.LT.AND P4, PT, R15, UR4, !P0 ;  /* 0x000000040f007c0c */ /* 0x004fe2000c781270 */
[----:B------:R-:W-:-:S03]  /*a91f0*/  ULDC UR4, c[0x0][0x22c] ;  /* 0x00008b0000047ab9 */ /* 0x000fc60000000800 */
[----:B------:R-:W-:-:S04]  /*a9200*/  LEA R14, P6, R4, R0, 0x1 ;  /* 0x00000000040e7211 */ /* 0x000fc800078c08ff */
[----:B------:R-:W-:Y:S01]  /*a9210*/  LEA.HI.X.SX32 R15, R4, R2, 0x1, P6 ;  /* 0x00000002040f7211 */ /* 0x000fe200030f0eff */
[----:B------:R2:W-:Y:S02]  /*a9220*/  @P5 STG.E.U16 desc[UR8][R28.64], R7 ;  /* 0x000000071c005986 */ /* 0x0005e4000c101508 */
[----:B--2---:R-:W-:-:S04]  /*a9230*/  LEA R28, P5, R3, R0, 0x1 ;  /* 0x00000000031c7211 */ /* 0x004fc800078a08ff */
[----:B------:R-:W-:Y:S01]  /*a9240*/  LEA.HI.X.SX32 R29, R3, R2, 0x1, P5 ;  /* 0x00000002031d7211 */ /* 0x000fe200028f0eff */
[----:B0-----:R-:W-:Y:S01]  /*a9250*/  IMAD R3, R16, 0x4, R4 ;  /* 0x0000000410037824 */ /* 0x001fe200078e0204 */
[----:B------:R-:W-:Y:S01]  /*a9260*/  ISETP.LT.AND P5, PT, R26, UR4, !P0 ;  /* 0x000000041a007c0c */ /* 0x000fe2000c7a1270 */
[----:B------:R-:W-:Y:S01]  /*a9270*/  ULDC UR4, c[0x0][0x22c] ;  /* 0x00008b0000047ab9 */ /* 0x000fe20000000800 */
[----:B------:R-:W2:Y:S01]  /*a9280*/  LDL.LU R26, [R1+0x194] ;  /* 0x00019400011a7983 */ /* 0x000ea20000300800 */
[----:B------:R-:W0:Y:S03]  /*a9290*/  LDC R16, c[0x0][0x248] ;  /* 0x00009200ff107b82 */ /* 0x000e260000000800 */
[----:B-----5:R5:W-:Y:S04]  /*a92a0*/  @P3 STG.E.U16 desc[UR8][R28.64], R24 ;  /* 0x000000181c003986 */ /* 0x020be8000c101508 */
[----:B------:R1:W-:Y:S01]  /*a92b0*/  @P2 STG.E.U16 desc[UR8][R14.64], R25 ;  /* 0x000000190e002986 */ /* 0x0003e2000c101508 */
[C---:B-----5:R-:W-:Y:S01]  /*a92c0*/  LEA R28, P6, R3.reuse, R0, 0x1 ;  /* 0x00000000031c7211 */ /* 0x060fe200078c08ff */
[----:B------:R-:W5:Y:S03]  /*a92d0*/  LDC R24, c[0x0][0x248] ;  /* 0x00009200ff187b82 */ /* 0x000f660000000800 */
[----:B------:R-:W-:Y:S01]  /*a92e0*/  LEA.HI.X.SX32 R29, R3, R2, 0x1, P6 ;  /* 0x00000002031d7211 */ /* 0x000fe200030f0eff */
[----:B------:R-:W-:Y:S01]  /*a92f0*/  IMAD R3, R8, 0x4, R3 ;  /* 0x0000000408037824 */ /* 0x000fe200078e0203 */
[----:B---3--:R-:W-:Y:S01]  /*a9300*/  ISETP.LT.AND P3, PT, R27, UR4, !P0 ;  /* 0x000000041b007c0c */ /* 0x008fe2000c761270 */
[----:B-1----:R-:W3:Y:S01]  /*a9310*/  LDL.LU.64 R14, [R1+0x32e0] ;  /* 0x0032e000010e7983 */ /* 0x002ee20000300a00 */
[----:B------:R-:W-:Y:S01]  /*a9320*/  ULDC UR4, c[0x0][0x22c] ;  /* 0x00008b0000047ab9 */ /* 0x000fe20000000800 */
[----:B------:R-:W-:Y:S01]  /*a9330*/  IMAD R4, R12, 0x4, R3 ;  /* 0x000000040c047824 */ /* 0x000fe200078e0203 */
[----:B------:R-:W1:Y:S01]  /*a9340*/  LDC R8, c[0x0][0x248] ;  /* 0x00009200ff087b82 */ /* 0x000e620000000800 */
[----:B------:R0:W-:Y:S04]  /*a9350*/  @P4 STG.E.U16 desc[UR8][R28.64], R5 ;  /* 0x000000051c004986 */ /* 0x0001e8000c101508 */
[----:B------:R-:W3:Y:S04]  /*a9360*/  LDL.LU R27, [R1+0x198] ;  /* 0x00019800011b7983 */ /* 0x000ee80000300800 */
[----:B------:R-:W3:Y:S01]  /*a9370*/  LDL.LU R12, [R1+0x34] ;  /* 0x00003400010c7983 */ /* 0x000ee20000300800 */
[----:B0-----:R-:W-:-:S04]  /*a9380*/  LEA R28, P4, R3, R0, 0x1 ;  /* 0x00000000031c7211 */ /* 0x001fc800078808ff */
[----:B------:R-:W-:Y:S01]  /*a9390*/  LEA.HI.X.SX32 R29, R3, R2, 0x1, P4 ;  /* 0x00000002031d7211 */ /* 0x000fe200020f0eff */
[----:B------:R-:W-:Y:S02]  /*a93a0*/  IMAD R3, R20, 0x4, R4 ;  /* 0x0000000414037824 */ /* 0x000fe400078e0204 */
[----:B------:R-:W2:Y:S01]  /*a93b0*/  LDL.LU R20, [R1+0x190] ;  /* 0x0001900001147983 */ /* 0x000ea20000300800 */
[----:B----4-:R-:W-:Y:S01]  /*a93c0*/  ISETP.LT.AND P2, PT, R10, UR4, !P0 ;  /* 0x000000040a007c0c */ /* 0x010fe2000c741270 */
[----:B------:R-:W-:Y:S01]  /*a93d0*/  ULDC UR4, c[0x0][0x22c] ;  /* 0x00008b0000047ab9 */ /* 0x000fe20000000800 */
[C---:B------:R-:W-:Y:S01]  /*a93e0*/  LEA R10, P6, R4.reuse, R0, 0x1 ;  /* 0x00000000040a7211 */ /* 0x040fe200078c08ff */
[----:B------:R0:W-:Y:S01]  /*a93f0*/  @P5 STG.E.U16 desc[UR8][R28.64], R9 ;  /* 0x000000091c005986 */ /* 0x0001e2000c101508 */
[----:B------:R-:W-:Y:S01]  /*a9400*/  ISETP.LT.AND P4, PT, R11, UR4, !P0 ;  /* 0x000000040b007c0c */ /* 0x000fe2000c781270 */
[----:B------:R-:W-:Y:S01]  /*a9410*/  ULDC UR4, c[0x0][0x22c] ;  /* 0x00008b0000047ab9 */ /* 0x000fe20000000800 */
[----:B------:R-:W-:-:S02]  /*a9420*/  LEA.HI.X.SX32 R11, R4, R2, 0x1, P6 ;  /* 0x00000002040b7211 */ /* 0x000fc400030f0eff */
[----:B0-----:R-:W-:-:S04]  /*a9430*/  LEA R28, P6, R3, R0, 0x1 ;  /* 0x00000000031c7211 */ /* 0x001fc800078c08ff */
[----:B------:R-:W-:Y:S01]  /*a9440*/  LEA.HI.X.SX32 R29, R3, R2, 0x1, P6 ;  /* 0x00000002031d7211 */ /* 0x000fe200030f0eff */
[----:B-1----:R-:W-:Y:S01]  /*a9450*/  IMAD R3, R8, 0x4, R3 ;  /* 0x0000000408037824 */ /* 0x002fe200078e0203 */
[----:B------:R0:W-:Y:S04]  /*a9460*/  @P3 STG.E.U16 desc[UR8][R10.64], R13 ;  /* 0x0000000d0a003986 */ /* 0x0001e8000c101508 */
[----:B------:R1:W-:Y:S01]  /*a9470*/  @P2 STG.E.U16 desc[UR8][R28.64], R17 ;  /* 0x000000111c002986 */ /* 0x0003e2000c101508 */
[----:B------:R-:W-:Y:S01]  /*a9480*/  IMAD R4, R16, 0x4, R3 ;  /* 0x0000000410047824 */ /* 0x000fe200078e0203 */
[----:B------:R-:W-:Y:S02]  /*a9490*/  PRMT R5, R7, 0x7632, R5 ;  /* 0x0000763207057816 */ /* 0x000fe40000000005 */
[----:B0-----:R-:W4:Y:S04]  /*a94a0*/  LDL.LU.64 R10, [R1+0x32d8] ;  /* 0x0032d800010a7983 */ /* 0x001f280000300a00 */
[----:B------:R-:W4:Y:S01]  /*a94b0*/  LDL.LU R8, [R1+0x19c] ;  /* 0x00019c0001087983 */ /* 0x000f220000300800 */
[----:B-1----:R-:W-:-:S03]  /*a94c0*/  LEA R28, P6, R3, R0, 0x1 ;  /* 0x00000000031c7211 */ /* 0x002fc600078c08ff */
[----:B------:R-:W4:Y:S01]  /*a94d0*/  LDL.LU R16, [R1+0x1a0] ;  /* 0x0001a00001107983 */ /* 0x000f220000300800 */
[----:B------:R-:W-:Y:S01]  /*a94e0*/  LEA.HI.X.SX32 R29, R3, R2, 0x1, P6 ;  /* 0x00000002031d7211 */ /* 0x000fe200030f0eff */
[----:B-----5:R-:W-:Y:S02]  /*a94f0*/  IMAD R3, R24, 0x4, R4 ;  /* 0x0000000418037824 */ /* 0x020fe400078e0204 */
[----:B------:R-:W5:Y:S04]  /*a9500*/  LDL.LU R7, [R1+0x32d0] ;  /* 0x0032d00001077983 */ /* 0x000f680000300800 */
[----:B------:R-:W5:Y:S04]  /*a9510*/  LDL.LU R24, [R1+0x1a4] ;  /* 0x0001a40001187983 */ /* 0x000f680000300800 */
[----:B------:R0:W-:Y:S01]  /*a9520*/  @P4 STG.E.U16 desc[UR8][R28.64], R21 ;  /* 0x000000151c004986 */ /* 0x0001e2000c101508 */
[----:B------:R-:W-:-:S02]  /*a9530*/  PRMT R25, R25, 0x7632, R25 ;  /* 0x0000763219197816 */ /* 0x000fc40000000019 */
[----:B--2---:R-:W-:Y:S01]  /*a9540*/  ISETP.LT.AND P5, PT, R20, UR4, !P0 ;  /* 0x0000000414007c0c */ /* 0x004fe2000c7a1270 */
[----:B------:R-:W-:Y:S01]  /*a9550*/  ULDC UR4, c[0x0][0x22c] ;  /* 0x00008b0000047ab9 */ /* 0x000fe20000000800 */
[----:B------:R-:W1:Y:S01]  /*a9560*/  LDC R20, c[0x0][0x248] ;  /* 0x00009200ff147b82 */ /* 0x000e620000000800 */
[----:B------:R-:W-:Y:S01]  /*a9570*/  ISETP.LT.AND P3, PT, R26, UR4, !P0 ;  /* 0x000000041a007c0c */ /* 0x000fe2000c761270 */
[----:B------:R-:W-:Y:S01]  /*a9580*/  ULDC UR4, c[0x0][0x22c] ;  /* 0x00008b0000047ab9 */ /* 0x000fe20000000800 */
[C---:B------:R-:W-:Y:S02]  /*a9590*/  LEA R26, P6, R4.reuse, R0, 0x1 ;  /* 0x00000000041a7211 */ /* 0x040fe400078c08ff */
[----:B---3--:R-:W-:Y:S01]  /*a95a0*/  ISETP.LT.AND P2, PT, R27, UR4, !P0 ;  /* 0x000000041b007c0c */ /* 0x008fe2000c741270 */
[----:B------:R-:W-:Y:S01]  /*a95b0*/  ULDC UR4, c[0x0][0x22c] ;  /* 0x00008b0000047ab9 */ /* 0x000fe20000000800 */
[----:B------:R-:W-:Y:S02]  /*a95c0*/  LEA.HI.X.SX32 R27, R4, R2, 0x1, P6 ;  /* 0x00000002041b7211 */ /* 0x000fe400030f0eff */
[----:B------:R-:W-:-:S02]  /*a95d0*/  PRMT R4, R12, 0x7632, R4 ;  /* 0x000076320c047816 */ /* 0x000fc40000000004 */
[----:B------:R-:W2:Y:S01]  /*a95e0*/  LDC R12, c[0x0][0x248] ;  /* 0x00009200ff0c7b82 */ /* 0x000ea20000000800 */
[----:B0-----:R-:W-:-:S04]  /*a95f0*/  LEA R28, P6, R3, R0, 0x1 ;  /* 0x00000000031c7211 */ /* 0x001fc800078c08ff */
[----:B------:R-:W-:Y:S01]  /*a9600*/  LEA.HI.X.SX32 R29, R3, R2, 0x1, P6 ;  /* 0x00000002031d7211 */ /* 0x000fe200030f0eff */
[----:B------:R0:W-:Y:S04]  /*a9610*/  @P5 STG.E.U16 desc[UR8][R26.64], R5 ;  /* 0x000000051a005986 */ /* 0x0001e8000c101508 */
[----:B------:R3:W-:Y:S04]  /*a9620*/  @P3 STG.E.U16 desc[UR8][R28.64], R4 ;  /* 0x000000041c003986 */ /* 0x0007e8000c101508 */
[----:B0-----:R-:W5:Y:S01]  /*a9630*/  LDL.LU.64 R26, [R1+0x32c8] ;  /* 0x0032c800011a7983 */ /* 0x001f620000300a00 */
[----:B--2---:R-:W-:-:S05]  /*a9640*/  IMAD R3, R12, 0x4, R3 ;  /* 0x000000040c037824 */ /* 0x004fca00078e0203 */
[C---:B---3--:R-:W-:Y:S01]  /*a9650*/  LEA R28, P3, R3.reuse, R0, 0x1 ;  /* 0x00000000031c7211 */ /* 0x048fe200078608ff */
[----:B-1----:R-:W-:Y:S02]  /*a9660*/  IMAD R4, R20, 0x4, R3 ;  /* 0x0000000414047824 */ /* 0x002fe400078e0203 */
[----:B------:R-:W2:Y:S01]  /*a9670*/  LDL.LU R20, [R1+0x1b0] ;  /* 0x0001b00001147983 */ /* 0x000ea20000300800 */
[----:B------:R-:W-:-:S03]  /*a9680*/  LEA.HI.X.SX32 R29, R3, R2, 0x1, P3 ;  /* 0x00000002031d7211 */ /* 0x000fc600018f0eff */
[----:B------:R-:W3:Y:S04]  /*a9690*/  LDL.LU R3, [R1+0x1ac] ;  /* 0x0001ac0001037983 */ /* 0x000ee80000300800 */
[----:B------:R0:W-:Y:S01]  /*a96a0*/  @P2 STG.E.U16 desc[UR8][R28.64], R25 ;  /* 0x000000191c002986 */ /* 0x0001e2000c101508 */
[----:B----4-:R-:W-:Y:S01]  /*a96b0*/  ISETP.LT.AND P4, PT, R8, UR4, !P0 ;  /* 0x0000000408007c0c */ /* 0x010fe2000c781270 */
[----:B------:R-:W-:Y:S01]  /*a96c0*/  ULDC UR4, c[0x0][0x22c] ;  /* 0x00008b0000047ab9 */ /* 0x000fe20000000800 */
[----:B------:R-:W-:Y:S01]  /*a96d0*/  PRMT R5, R5, 0x7632, R5 ;  /* 0x0000763205057816 */ /* 0x000fe20000000005 */
[----:B------:R-:W1:Y:S01]  /*a96e0*/  LDC R8, c[0x0][0x248] ;  /* 0x00009200ff087b82 */ /* 0x000e620000000800 */
[----:B0-----:R-:W4:Y:S01]  /*a96f0*/  LDL.LU R29, [R1+0x1b4] ;  /* 0x0001b400011d7983 */ /* 0x001f220000300800 */
[----:B------:R-:W-:Y:S01]  /*a9700*/  ISETP.LT.AND P6, PT, R16, UR4, !P0 ;  /* 0x0000000410007c0c */ /* 0x000fe2000c7c1270 */
[----:B------:R-:W-:-:S05]  /*a9710*/  ULDC UR4, c[0x0][0x22c] ;  /* 0x00008b0000047ab9 */ /* 0x000fca0000000800 */
[----:B------:R-:W0:Y:S01]  /*a9720*/  LDC R16, c[0x0][0x248] ;  /* 0x00009200ff107b82 */ /* 0x000e220000000800 */
[----:B-----5:R-:W-:Y:S01]  /*a9730*/  ISETP.LT.AND P3, PT, R24, UR4, !P0 ;  /* 0x0000000418007c0c */ /* 0x020fe2000c761270 */
[----:B------:R-:W5:Y:S01]  /*a9740*/  LDL.LU R28, [R1+0x48] ;  /* 0x00004800011c7983 */ /* 0x000f620000300800 */
[----:B------:R-:W-:Y:S01]  /*a9750*/  LEA R24, P5, R4, R0, 0x1 ;  /* 0x0000000004187211 */ /* 0x000fe200078a08ff */
[----:B------:R-:W-:-:S03]  /*a9760*/  ULDC UR4, c[0x0][0x22c] ;  /* 0x00008b0000047ab9 */ /* 0x000fc60000000800 */
[----:B------:R-:W-:-:S05]  /*a9770*/  LEA.HI.X.SX32 R25, R4, R2, 0x1, P5 ;  /* 0x0000000204197211 */ /* 0x000fca00028f0eff */
[----:B------:R1:W-:Y:S04]  /*a9780*/  @P4 STG.E.U16 desc[UR8][R24.64], R5 ;  /* 0x0000000518004986 */ /* 0x0003e8000c101508 */
[----:B-1----:R-:W5:Y:S01]  /*a9790*/  LDL.LU R25, [R1+0x1b8] ;  /* 0x0001b80001197983 */ /* 0x002f620000300800 */
[----:B------:R-:W-:Y:S01]  /*a97a0*/  PRMT R12, R9, 0x7632, R12 ;  /* 0x00007632090c7816 */ /* 0x000fe2000000000c */
[----:B------:R-:W1:Y:S01]  /*a97b0*/  LDC R24, c[0x0][0x248] ;  /* 0x00009200ff187b82 */ /* 0x000e620000000800 */
[----:B------:R-:W-:Y:S02]  /*a97c0*/  PRMT R13, R13, 0x7632, R13 ;  /* 0x000076320d0d7816 */ /* 0x000fe4000000000d */
[----:B---3--:R-:W-:Y:S01]  /*a97d0*/  ISETP.LT.AND P2, PT, R3, UR4, !P0 ;  /* 0x0000000403007c0c */ /* 0x008fe2000c741270 */
[----:B------:R-:W-:Y:S01]  /*a97e0*/  IMAD R3, R8, 0x4, R4 ;  /* 0x0000000408037824 */ /* 0x000fe200078e0204 */
[----:B------:R-:W-:-:S04]  /*a97f0*/  ULDC UR4, c[0x0][0x22c] ;  /* 0x00008b0000047ab9 */ /* 0x000fc80000000800 */
[C---:B------:R-:W-:Y:S01]  /*a9800*/  LEA R4, P4, R3.reuse, R0, 0x1 ;  /* 0x0000000003047211 */ /* 0x040fe200078808ff */
[----:B0-----:R-:W-:Y:S01]  /*a9810*/  IMAD R9, R16, 0x4, R3 ;  /* 0x0000000410097824 */ /* 0x001fe200078e0203 */
[----:B--2---:R-:W-:Y:S01]  /*a9820*/  ISETP.LT.AND P5, PT, R20, UR4, !P0 ;  /* 0x0000000414007c0c */ /* 0x004fe2000c7a1270 */
[----:B------:R-:W-:Y:S01]  /*a9830*/  ULDC UR4, c[0x0][0x22c] ;  /* 0x00008b0000047ab9 */ /* 0x000fe20000000800 */
[----:B------:R-:W-:Y:S01]  /*a9840*/  LEA.HI.X.SX32 R5, R3, R2, 0x1, P4 ;  /* 0x0000000203057211 */ /* 0x000fe200020f0eff */
[----:B------:R-:W0:Y:S08]  /*a9850*/  LDC R20, c[0x0][0x248] ;  /* 0x00009200ff147b82 */ /* 0x000e300000000800 */
[----:B------:R-:W2:Y:S01]  /*a9860*/  LDC R3, c[0x0][0x248] ;  /* 0x00009200ff037b82 */ /* 0x000ea20000000800 */
[----:B------:R-:W-:Y:S01]  /*a9870*/  LEA R8, P4, R9, R0, 0x1 ;  /* 0x0000000009087211 */ /* 0x000fe200078808ff */
[----:B------:R3:W-:Y:S06]  /*a9880*/  @P6 STG.E.U16 desc[UR8][R4.64], R12 ;  /* 0x0000000c04006986 */ /* 0x0007ec000c101508 */
[----:B------:R-:W1:Y:S01]  /*a9890*/  LDC R16, c[0x0][0x248] ;  /* 0x00009200ff107b82 */ /* 0x000e620000000800 */
[----:B------:R-:W-:-:S07]  /*a98a0*/  PRMT R17, R17, 0x7632, R17 ;  /* 0x0000763211117816 */ /* 0x000fce0000000011 */
[----:B---3--:R-:W3:Y:S01]  /*a98b0*/  LDC R12, c[0x0][0x248] ;  /* 0x00009200ff0c7b82 */ /* 0x008ee20000000800 */
[----:B--2---:R-:W-:Y:S01]  /*a98c0*/  IMAD R3, R3, 0x4, R9 ;  /* 0x0000000403037824 */ /* 0x004fe200078e0209 */
[----:B------:R-:W-:Y:S02]  /*a98d0*/  LEA.HI.X.SX32 R9, R9, R2, 0x1, P4 ;  /* 0x0000000209097211 */ /* 0x000fe400020f0eff */
[----:B----4-:R-:W-:Y:S01]  /*a98e0*/  ISETP.LT.AND P4, PT, R29, UR4, !P0 ;  /* 0x000000041d007c0c */ /* 0x010fe2000c781270 */
[----:B------:R-:W-:Y:S01]  /*a98f0*/  ULDC UR4, c[0x0][0x22c] ;  /* 0x00008b0000047ab9 */ /* 0x000fe20000000800 */
[----:B------:R-:W2:Y:S04]  /*a9900*/  LDL.LU R29, [R1+0x38] ;  /* 0x00003800011d7983 */ /* 0x000ea80000300800 */
[----:B------:R4:W-:Y:S04]  /*a9910*/  @P3 STG.E.U16 desc[UR8][R8.64], R13 ;  /* 0x0000000d08003986 */ /* 0x0009e8000c101508 */
[----:B----4-:R-:W4:Y:S01]  /*a9920*/  LDL.LU R9, [R1+0x1bc] ;  /* 0x0001bc0001097983 */ /* 0x010f220000300800 */
[----:B------:R-:W-:-:S02]  /*a9930*/  LEA R4, P6, R3, R0, 0x1 ;  /* 0x0000000003047211 */ /* 0x000fc400078c08ff */
[----:B-----5:R-:W-:Y:S01]  /*a9940*/  ISETP.LT.AND P3, PT, R25, UR4, !P0 ;  /* 0x0000000419007c0c */ /* 0x020fe2000c761270 */
[----:B------:R-:W5:Y:S01]  /*a9950*/  LDL.LU R13, [R1+0x1c4] ;  /* 0x0001c400010d7983 */ /* 0x000f620000300800 */
[----:B------:R-:W-:Y:S01]  /*a9960*/  LEA.HI.X.SX32 R5, R3, R2, 0x1, P6 ;  /* 0x0000000203057211 */ /* 0x000fe200030f0eff */
[----:B0-----:R-:W-:Y:S01]  /*a9970*/  IMAD R3, R20, 0x4, R3 ;  /* 0x0000000414037824 */ /* 0x001fe200078e0203 */
[----:B------:R-:W-:Y:S01]  /*a9980*/  ULDC UR4, c[0x0][0x22c] ;  /* 0x00008b0000047ab9 */ /* 0x000fe20000000800 */
[----:B------:R-:W5:Y:S04]  /*a9990*/  LDL.LU R25, [R1+0x1c8] ;  /* 0x0001c80001197983 */ /* 0x000f680000300800 */
[----:B------:R-:W2:Y:S04]  /*a99a0*/  LDL.LU R20, [R1+0x1c0] ;  /* 0x0001c00001147983 */ /* 0x000ea80000300800 */
[----:B------:R0:W-:Y:S01]  /*a99b0*/  @P2 STG.E.U16 desc[UR8][R4.64], R17 ;  /* 0x0000001104002986 */ /* 0x0001e2000c101508 */
[----:B------:R-:W-:-:S02]  /*a99c0*/  PRMT R21, R21, 0x7632, R21 ;  /* 0x0000763215157816 */ /* 0x000fc40000000015 */
[C---:B0-----:R-:W-:Y:S01]  /*a99d0*/  LEA R4, P6, R3.reuse, R0, 0x1 ;  /* 0x0000000003047211 */ /* 0x041fe200078c08ff */
[----:B------:R-:W0:Y:S03]  /*a99e0*/  LDC R17, c[0x0][0x248] ;  /* 0x00009200ff117b82 */ /* 0x000e260000000800 */
[----:B------:R-:W-:-:S05]  /*a99f0*/  LEA.HI.X.SX32 R5, R3, R2, 0x1, P6 ;  /* 0x0000000203057211 */ /* 0x000fca00030f0eff */
[----:B------:R1:W-:Y:S04]  /*a9a00*/  @P5 STG.E.U16 desc[UR8][R4.64], R21 ;  /* 0x0000001504005986 */ /* 0x0003e8000c101508 */
[----:B-1----:R-:W5:Y:S01]  /*a9a10*/  LDL.LU R21, [R1+0x1d0] ;  /* 0x0001d00001157983 */ /* 0x002f620000300800 */
[----:B----4-:R-:W-:Y:S01]  /*a9a20*/  ISETP.LT.AND P2, PT, R9, UR4, !P0 ;  /* 0x0000000409007c0c */ /* 0x010fe2000c741270 */
[----:B------:R-:W-:Y:S01]  /*a9a30*/  IMAD R9, R16, 0x4, R3 ;  /* 0x0000000410097824 */ /* 0x000fe200078e0203 */
[----:B------:R-:W-:Y:S01]  /*a9a40*/  ULDC UR4, c[0x0][0x22c] ;  /* 0x00008b0000047ab9 */ /* 0x000fe20000000800 */
[----:B------:R-:W1:Y:S02]  /*a9a50*/  LDC R16, c[0x0][0x248] ;  /* 0x00009200ff107b82 */ /* 0x000e640000000800 */
[----:B------:R-:W-:Y:S01]  /*a9a60*/  IMAD R3, R24, 0x4, R9 ;  /* 0x0000000418037824 */ /* 0x000fe200078e0209 */
[----:B------:R-:W-:-:S04]  /*a9a70*/  LEA R8, P6, R9, R0, 0x1 ;  /* 0x0000000009087211 */ /* 0x000fc800078c08ff */
[----:B------:R-:W-:Y:S02]  /*a9a80*/  LEA.HI.X.SX32 R9, R9, R2, 0x1, P6 ;  /* 0x0000000209097211 */ /* 0x000fe400030f0eff */
[----:B------:R-:W-:-:S04]  /*a9a90*/  LEA R4, P6, R3, R0, 0x1 ;  /* 0x0000000003047211 */ /* 0x000fc800078c08ff */
[----:B------:R-:W-:Y:S01]  /*a9aa0*/  LEA.HI.X.SX32 R5, R3, R2, 0x1, P6 ;  /* 0x0000000203057211 */ /* 0x000fe200030f0eff */
[----:B---3--:R-:W-:Y:S01]  /*a9ab0*/  IMAD R3, R12, 0x4, R3 ;  /* 0x000000040c037824 */ /* 0x008fe200078e0203 */
[----:B------:R1:W-:Y:S01]  /*a9ac0*/  @P4 STG.E.U16 desc[UR8][R8.64], R28 ;  /* 0x0000001c08004986 */ /* 0x0003e2000c101508 */
[----:B--2---:R-:W-:Y:S01]  /*a9ad0*/  ISETP.LT.AND P5, PT, R20, UR4, !P0 ;  /* 0x0000000414007c0c */ /* 0x004fe2000c7a1270 */
[----:B------:R-:W-:Y:S01]  /*a9ae0*/  ULDC UR4, c[0x0][0x22c] ;  /* 0x00008b0000047ab9 */ /* 0x000fe20000000800 */
[----:B------:R-:W2:Y:S01]  /*a9af0*/  LDC R12, c[0x0][0x248] ;  /* 0x00009200ff0c7b82 */ /* 0x000ea20000000800 */
[----:B------:R3:W-:Y:S01]  /*a9b00*/  @P3 STG.E.U16 desc[UR8][R4.64], R29 ;  /* 0x0000001d04003986 */ /* 0x0007e2000c101508 */
[----:B-----5:R-:W-:Y:S01]  /*a9b10*/  ISETP.LT.AND P4, PT, R13, UR4, !P0 ;  /* 0x000000040d007c0c */ /* 0x020fe2000c781270 */
[----:B------:R-:W-:Y:S02]  /*a9b20*/  ULDC UR4, c[0x0][0x22c] ;  /* 0x00008b0000047ab9 */ /* 0x000fe40000000800 */
[----:B------:R-:W4:Y:S03]  /*a9b30*/  LDL.LU R20, [R1+0x1d4] ;  /* 0x0001d40001147983 */ /* 0x000f260000300800 */
[----:B------:R-:W5:Y:S01]  /*a9b40*/  LDC R13, c[0x0][0x248] ;  /* 0x00009200ff0d7b82 */ /* 0x000f620000000800 */
[----:B-1----:R-:W-:Y:S01]  /*a9b50*/  IMAD R9, R16, 0x4, R3 ;  /* 0x0000000410097824 */ /* 0x002fe200078e0203 */
[----:B------:R-:W4:Y:S01]  /*a9b60*/  LDL.LU R24, [R1+0x1d8] ;  /* 0x0001d80001187983 */ /* 0x000f220000300800 */
[----:B---3--:R-:W-:-:S05]  /*a9b70*/  LEA R4, P3, R3, R0, 0x1 ;  /* 0x0000000003047211 */ /* 0x008fca00078608ff */
[----:B------:R-:W1:Y:S01]  /*a9b80*/  LDC R16, c[0x0][0x248] ;  /* 0x00009200ff107b82 */ /* 0x000e620000000800 */
[----:B------:R-:W-:Y:S01]  /*a9b90*/  LEA.HI.X.SX32 R5, R3, R2, 0x1, P3 ;  /* 0x0000000203057211 */ /* 0x000fe200018f0eff */
[----:B0-----:R-:W-:Y:S01]  /*a9ba0*/  IMAD R3, R17, 0x4, R9 ;  /* 0x0000000411037824 */ /* 0x001fe200078e0209 */
[----:B------:R-:W-:Y:S01]  /*a9bb0*/  ISETP.LT.AND P3, PT, R25, UR4, !P0 ;  /* 0x0000000419007c0c */ /* 0x000fe2000c761270 */
[----:B------:R-:W-:Y:S01]  /*a9bc0*/  ULDC UR4, c[0x0][0x22c] ;  /* 0x00008b0000047ab9 */ /* 0x000fe20000000800 */
[----:B------:R-:W3:Y:S04]  /*a9bd0*/  LDL.LU R25, [R1+0x1e0] ;  /* 0x0001e00001197983 */ /* 0x000ee80000300800 */
[----:B------:R-:W3:Y:S04]  /*a9be0*/  LDL.LU R17, [R1+0x1dc] ;  /* 0x0001dc0001117983 */ /* 0x000ee80000300800 */
[----:B------:R0:W-:Y:S04]  /*a9bf0*/  @P2 STG.E.U16 desc[UR8][R4.64], R26 ;  /* 0x0000001a04002986 */ /* 0x0001e8000c101508 */
[----:B0-----:R-:W2:Y:S01]  /*a9c00*/  LDL.LU R5, [R1+0x1cc] ;  /* 0x0001cc0001057983 */ /* 0x001ea20000300800 */
[----:B------:R-:W-:-:S04]  /*a9c10*/  LEA R8, P6, R9, R0, 0x1 ;  /* 0x0000000009087211 */ /* 0x000fc800078c08ff */
[----:B------:R-:W-:Y:S02]  /*a9c20*/  LEA.HI.X.SX32 R9, R9, R2, 0x1, P6 ;  /* 0x0000000209097211 */ /* 0x000fe400030f0eff */
[----:B------:R-:W-:-:S03]  /*a9c30*/  LEA R4, P6, R3, R0, 0x1 ;  /* 0x0000000003047211 */ /* 0x000fc600078c08ff */
[----:B------:R0:W-:Y:S02]  /*a9c40*/  @P5 STG.E.U16 desc[UR8][R8.64], R6 ;  /* 0x0000000608005986 */ /* 0x0001e4000c101508 */
[----:B0-----:R-:W-:Y:S02]  /*a9c50*/  PRMT R6, R29, 0x7632, R6 ;  /* 0x000076321d067816 */ /* 0x001fe40000000006 */
[----:B--2---:R-:W-:Y:S01]  /*a9c60*/  ISETP.LT.AND P2, PT, R5, UR4, !P0 ;  /* 0x0000000405007c0c */ /* 0x004fe2000c741270 */
[----:B------:R-:W-:Y:S01]  /*a9c70*/  ULDC UR4, c[0x0][0x22c] ;  /* 0x00008b0000047ab9 */ /* 0x000fe20000000800 */
[----:B------:R-:W-:Y:S01]  /*a9c80*/  LEA.HI.X.SX32 R5, R3, R2, 0x1, P6 ;  /* 0x0000000203057211 */ /* 0x000fe200030f0eff */
[----:B------:R-:W-:Y:S01]  /*a9c90*/  IMAD R3, R12, 0x4, R3 ;  /* 0x000000040c037824 */ /* 0x000fe200078e0203 */
[----:B------:R-:W-:Y:S01]  /*a9ca0*/  ISETP.LT.AND P5, PT, R21, UR4, !P0 ;  /* 0x0000000415007c0c */ /* 0x000fe2000c7a1270 */
[----:B------:R-:W-:Y:S01]  /*a9cb0*/  ULDC UR4, c[0x0][0x22c] ;  /* 0x00008b0000047ab9 */ /* 0x000fe20000000800 */
[----:B------:R-:W2:Y:S01]  /*a9cc0*/  LDL.LU R21, [R1+0x1e4] ;  /* 0x0001e40001157983 */ /* 0x000ea20000300800 */
[----:B-----5:R-:W-:-:S03]  /*a9cd0*/  IMAD R9, R13, 0x4, R3 ;  /* 0x000000040d097824 */ /* 0x020fc600078e0203 */
[----:B------:R0:W-:Y:S01]  /*a9ce0*/  @P4 STG.E.U16 desc[UR8][R4.64], R10 ;  /* 0x0000000a04004986 */ /* 0x0001e2000c101508 */
[----:B----4-:R-:W-:Y:S01]  /*a9cf0*/  ISETP.LT.AND P6, PT, R20, UR4, !P0 ;  /* 0x0000000414007c0c */ /* 0x010fe2000c7c1270 */
[----:B------:R-:W-:Y:S01]  /*a9d00*/  ULDC UR4, c[0x0][0x22c] ;  /* 0x00008b0000047ab9 */ /* 0x000fe20000000800 */
[----:B------:R-:W4:Y:S08]  /*a9d10*/  LDC R12, c[0x0][0x248] ;  /* 0x00009200ff0c7b82 */ /* 0x000f300000000800 */
[----:B------:R-:W5:Y:S01]  /*a9d20*/  LDC R13, c[0x0][0x248] ;  /* 0x00009200ff0d7b82 */ /* 0x000f620000000800 */
[----:B0-----:R-:W-:-:S04]  /*a9d30*/  LEA R4, P4, R3, R0, 0x1 ;  /* 0x0000000003047211 */ /* 0x001fc800078808ff */
[----:B------:R-:W-:Y:S01]  /*a9d40*/  LEA.HI.X.SX32 R5, R3, R2, 0x1, P4 ;  /* 0x0000000203057211 */ /* 0x000fe200020f0eff */
[----:B-1----:R-:W-:Y:S01]  /*a9d50*/  IMAD R3, R16, 0x4, R9 ;  /* 0x0000000410037824 */ /* 0x002fe200078e0209 */
[C---:B------:R-:W-:Y:S01]  /*a9d60*/  LEA R8, P4, R9.reuse, R0, 0x1 ;  /* 0x0000000009087211 */ /* 0x040fe200078808ff */
[----:B------:R-:W0:Y:S02]  /*a9d70*/  LDC R20, c[0x0][0x248] ;  /* 0x00009200ff147b82 */ /* 0x000e240000000800 */
[----:B------:R1:W-:Y:S01]  /*a9d80*/  @P3 STG.E.U16 desc[UR8][R4.64], R14 ;  /* 0x0000000e04003986 */ /* 0x0003e2000c101508 */
[----:B------:R-:W-:Y:S02]  /*a9d90*/  LEA.HI.X.SX32 R9, R9, R2, 0x1, P4 ;  /* 0x0000000209097211 */ /* 0x000fe400020f0eff */
[----:B------:R-:W-:Y:S01]  /*a9da0*/  ISETP.LT.AND P4, PT, R24, UR4, !P0 ;  /* 0x0000000418007c0c */ /* 0x000fe2000c781270 */
[----:B------:R-:W-:Y:S01]  /*a9db0*/  ULDC UR4, c[0x0][0x22c] ;  /* 0x00008b0000047ab9 */ /* 0x000fe20000000800 */
[----:B------:R-:W2:Y:S01]  /*a9dc0*/  LDL.LU R24, [R1+0x1e8] ;  /* 0x0001e80001187983 */ /* 0x000ea20000300800 */
[----:B------:R-:W-:Y:S01]  /*a9dd0*/  PRMT R10, R28, 0x7632, R10 ;  /* 0x000076321c0a7816 */ /* 0x000fe2000000000a */
[----:B------:R-:W0:Y:S01]  /*a9de0*/  LDC R16, c[0x0][0x248] ;  /* 0x00009200ff107b82 */ /* 0x000e220000000800 */
[----:B-1----:R-:W-:-:S04]  /*a9df0*/  LEA R4, P3, R3, R0, 0x1 ;  /* 0x0000000003047211 */ /* 0x002fc800078608ff */
[----:B------:R-:W-:Y:S02]  /*a9e00*/  LEA.HI.X.SX32 R5, R3, R2, 0x1, P3 ;  /* 0x0000000203057211 */ /* 0x000fe400018f0eff */
[----:B---3--:R-:W-:Y:S02]  /*a9e10*/  ISETP.LT.AND P3, PT, R25, UR5, !P0 ;  /* 0x0000000519007c0c */ /* 0x008fe4000c761270 */
[----:B------:R-:W3:Y:S04]  /*a9e20*/  LDL.LU R25, [R1+0x1ec] ;  /* 0x0001ec0001197983 */ /* 0x000ee80000300800 */
[----:B------:R-:W3:Y:S04]  /*a9e30*/  LDL.LU R28, [R1+0x1f0] ;  /* 0x0001f000011c7983 */ /* 0x000ee80000300800 */
[----:B------:R-:W3:Y:S04]  /*a9e40*/  LDL.LU R29, [R1+0x1f4] ;  /* 0x0001f400011d7983 */ /* 0x000ee80000300800 */
[----:B------:R4:W-:Y:S01]  /*a9e50*/  @P2 STG.E.U16 desc[UR8][R8.64], R18 ;  /* 0x0000001208002986 */ /* 0x0009e2000c101508 */
[----:B------:R-:W-:Y:S01]  /*a9e60*/  ISETP.LT.AND P2, PT, R17, UR4, !P0 ;  /* 0x0000000411007c0c */ /* 0x000fe2000c741270 */
[----:B------:R-:W-:Y:S01]  /*a9e70*/  ULDC UR4, c[0x0][0x22c] ;  /* 0x00008b0000047ab9 */ /* 0x000fe20000000800 */
[----:B------:R-:W1:Y:S01]  /*a9e80*/  LDC R17, c[0x0][0x248] ;  /* 0x00009200ff117b82 */ /* 0x000e620000000800 */
[----:B------:R5:W-:Y:S01]  /*a9e90*/  @P5 STG.E.U16 desc[UR8][R4.64], R22 ;  /* 0x0000001604005986 */ /* 0x000be2000c101508 */
[----:B----4-:R-:W-:-:S04]  /*a9ea0*/  IMAD R8, R12, 0x4, R3 ;  /* 0x000000040c087824 */ /* 0x010fc800078e0203 */
[----:B-----5:R-:W-:Y:S01]  /*a9eb0*/  IMAD R3, R13, 0x4, R8 ;  /* 0x000000040d037824 */ /* 0x020fe200078e0208 */
[----:B------:R-:W-:Y:S01]  /*a9ec0*/  LEA R4, P5, R8, R0, 0x1 ;  /* 0x0000000008047211 */ /* 0x000fe200078a08ff */
[----:B------:R-:W4:Y:S02]  /*a9ed0*/  LDC R13, c[0x0][0x248] ;  /* 0x00009200ff0d7b82 */ /* 0x000f240000000800 */
[----:B0-----:R-:W-:Y:S01]  /*a9ee0*/  IMAD R12, R20, 0x4, R3 ;  /* 0x00000004140c7824 */ /* 0x001fe200078e0203 */
[----:B------:R-:W-:Y:S02]  /*a9ef0*/  LEA.HI.X.SX32 R5, R8, R2, 0x1, P5 ;  /* 0x0000000208057211 */ /* 0x000fe400028f0eff */
[----:B------:R-:W-:-:S03]  /*a9f00*/  LEA R8, P5, R3, R0, 0x1 ;  /* 0x0000000003087211 */ /* 0x000fc600078a08ff */
[----:B------:R0:W-:Y:S01]  /*a9f10*/  @P6 STG.E.U16 desc[UR8][R4.64], R10 ;  /* 0x0000000a04006986 */ /* 0x0001e2000c101508 */
[----:B------:R-:W-:Y:S02]  /*a9f20*/  LEA.HI.X.SX32 R9, R3, R2, 0x1, P5 ;  /* 0x0000000203097211 */ /* 0x000fe400028f0eff */
[----:B------:R-:W-:Y:S02]  /*a9f30*/  PRMT R26, R26, 0x7632, R26 ;  /* 0x000076321a1a7816 */ /* 0x000fe4000000001a */
[----:B0-----:R-:W-:-:S04]  /*a9f40*/  LEA R4, P6, R12, R0, 0x1 ;  /* 0x000000000c047211 */ /* 0x001fc800078c08ff */
[----:B------:R-:W-:Y:S01]  /*a9f50*/  LEA.HI.X.SX32 R5, R12, R2, 0x1, P6 ;  /* 0x000000020c057211 */ /* 0x000fe200030f0eff */
[----:B------:R-:W-:Y:S01]  /*a9f60*/  IMAD R12, R16, 0x4, R12 ;  /* 0x00000004100c7824 */ /* 0x000fe200078e020c */
[----:B------:R0:W-:Y:S01]  /*a9f70*/  @P4 STG.E.U16 desc[UR8][R8.64], R6 ;  /* 0x0000000608004986 */ /* 0x0001e2000c101508 */
[----:B------:R-:W5:Y:S03]  /*a9f80*/  LDC R16, c[0x0][0x248] ;  /* 0x00009200ff107b82 */ /* 0x000f660000000800 */
[----:B------:R0:W-:Y:S01]  /*a9f90*/  @P2 STG.E.U16 desc[UR8][R4.64], R26 ;  /* 0x0000001a04002986 */ /* 0x0001e2000c101508 */
[----:B-1----:R-:W-:-:S04]  /*a9fa0*/  IMAD R3, R17, 0x4, R12 ;  /* 0x0000000411037824 */ /* 0x002fc800078e020c */
[----:B------:R-:W1:Y:S01]  /*a9fb0*/  LDC R17, c[0x0][0x248] ;  /* 0x00009200ff117b82 */ /* 0x000e620000000800 */
[----:B0-----:R-:W-:Y:S02]  /*a9fc0*/  PRMT R6, R6, 0x7632, R6 ;  /* 0x0000763206067816 */ /* 0x001fe40000000006 */
[----:B------:R-:W-:-:S04]  /*a9fd0*/  LEA R4, P2, R12, R0, 0x1 ;  /* 0x000000000c047211 */ /* 0x000fc800078408ff */
[----:B------:R-:W-:Y:S02]  /*a9fe0*/  LEA.HI.X.SX32 R5, R12, R2, 0x1, P2 ;  /* 0x000000020c057211 */ /* 0x000fe400010f0eff */
[C---:B------:R-:W-:Y:S01]  /*a9ff0*/  LEA R8, P2, R3.reuse, R0, 0x1 ;  /* 0x0000000003087211 */ /* 0x040fe200078408ff */
[----:B------:R-:W0:Y:S02]  /*aa000*/  LDC R12, c[0x0][0x248] ;  /* 0x00009200ff0c7b82 */ /* 0x000e240000000800 */
[----:B------:R5:W-:Y:S01]  /*aa010*/  @P3 STG.E.U16 desc[UR8][R4.64], R6 ;  /* 0x0000000604003986 */ /* 0x000be2000c101508 */
[----:B------:R-:W-:Y:S02]  /*aa020*/  LEA.HI.X.SX32 R9, R3, R2, 0x1, P2 ;  /* 0x0000000203097211 */ /* 0x000fe400010f0eff */
[----:B--2---:R-:W-:Y:S01]  /*aa030*/  ISETP.LT.AND P5, PT, R21, UR4, !P0 ;  /* 0x0000000415007c0c */ /* 0x004fe2000c7a1270 */
[----:B------:R-:W-:Y:S02]  /*aa040*/  ULDC UR4, c[0x0][0x22c] ;  /* 0x00008b0000047ab9 */ /* 0x000fe40000000800 */
[----:B------:R-:W-:Y:S01]  /*aa050*/  ISETP.LT.AND P6, PT, R24, UR4, !P0 ;  /* 0x0000000418007c0c */ /* 0x000fe2000c7c1270 */
[----:B------:R-:W-:Y:S01]  /*aa060*/  ULDC UR4, c[0x0][0x22c] ;  /* 0x00008b0000047ab9 */ /* 0x000fe20000000800 */
[----:B------:R-:W2:Y:S04]  /*aa070*/  LDL.LU R24, [R1+0x1f8] ;  /* 0x0001f80001187983 */ /* 0x000ea80000300800 */
[----:B------:R-:W2:Y:S01]  /*aa080*/  LDL.LU R20, [R1+0x1fc] ;  /* 0x0001fc0001147983 */ /* 0x000ea20000300800 */
[----:B---3--:R-:W-:Y:S01]  /*aa090*/  ISETP.LT.AND P4, PT, R25, UR4, !P0 ;  /* 0x0000000419007c0c */ /* 0x008fe2000c781270 */
[----:B------:R-:W-:-:S02]  /*aa0a0*/  ULDC UR4, c[0x0][0x22c] ;  /* 0x00008b0000047ab9 */ /* 0x000fc40000000800 */
[----:B------:R-:W3:Y:S01]  /*aa0b0*/  LDL.LU R25, [R1+0x200] ;  /* 0x0002000001197983 */ /* 0x000ee20000300800 */
[----:B------:R-:W-:Y:S01]  /*aa0c0*/  ISETP.LT.AND P3, PT, R28, UR4, !P0 ;  /* 0x000000041c007c0c */ /* 0x000fe2000c761270 */
[----:B------:R-:W-:Y:S02]  /*aa0d0*/  ULDC UR4, c[0x0][0x22c] ;  /* 0x00008b0000047ab9 */ /* 0x000fe40000000800 */
[----:B------:R-:W-:Y:S01]  /*aa0e0*/  ISETP.LT.AND P2, PT, R29, UR4, !P0 ;  /* 0x000000041d007c0c */ /* 0x000fe2000c741270 */
[----:B----4-:R-:W-:Y:S01]  /*aa0f0*/  IMAD R3, R13, 0x4, R3 ;  /* 0x000000040d037824 */ /* 0x010fe200078e0203 */
[----:B------:R-:W4:Y:S01]  /*aa100*/  LDL.LU R29, [R1+0x204] ;  /* 0x00020400011d7983 */ /* 0x000f220000300800 */
[----:B------:R-:W-:Y:S01]  /*aa110*/  PRMT R10, R10, 0x7632, R10 ;  /* 0x000076320a0a7816 */ /* 0x000fe2000000000a */
[----:B------:R-:W-:Y:S01]  /*aa120*/  ULDC UR4, c[0x0][0x22c] ;  /* 0x00008b0000047ab9 */ /* 0x000fe20000000800 */
[----:B------:R-:W-:Y:S01]  /*aa130*/  PRMT R14, R14, 0x7632, R14 ;  /* 0x000076320e0e7816 */ /* 0x000fe2000000000e */
[----:B------:R-:W4:Y:S01]  /*aa140*/  LDL.LU R26, [R1+0x4c] ;  /* 0x00004c00011a7983 */ /* 0x000f220000300800 */
[----:B-----5:R-:W-:Y:S01]  /*aa150*/  IMAD R6, R16, 0x4, R3 ;  /* 0x0000000410067824 */ /* 0x020fe200078e0203 */
[----:B------:R-:W-:Y:S01]  /*aa160*/  PRMT R18, R18, 0x7632, R18 ;  /* 0x0000763212127816 */ /* 0x000fe20000000012 */
[----:B------:R-:W5:Y:S01]  /*aa170*/  LDC R16, c[0x0][0x248] ;  /* 0x00009200ff107b82 */ /* 0x000f620000000800 */
[----:B------:R0:W-:Y:S01]  /*aa180*/  @P5 STG.E.U16 desc[UR8][R8.64], R10 ;  /* 0x0000000a08005986 */ /* 0x0001e2000c101508 */
[----:B------:R-:W-:-:S02]  /*aa190*/  LEA R4, P5, R3, R0, 0x1 ;  /* 0x0000000003047211 */ /* 0x000fc400078a08ff */
[----:B------:R-:W-:Y:S01]  /*aa1a0*/  PRMT R22, R22, 0x7632, R22 ;  /* 0x0000763216167816 */ /* 0x000fe20000000016 */
[----:B------:R-:W5:Y:S01]  /*aa1b0*/  LDL.LU R28, [R1+0x3c] ;  /* 0x00003c00011c7983 */ /* 0x000f620000300800 */
[----:B------:R-:W-:Y:S01]  /*aa1c0*/  LEA.HI.X.SX32 R5, R3, R2, 0x1, P5 ;  /* 0x0000000203057211 */ /* 0x000fe200028f0eff */
[----:B-1----:R-:W-:Y:S01]  /*aa1d0*/  IMAD R3, R17, 0x4, R6 ;  /* 0x0000000411037824 */ /* 0x002fe200078e0206 */
[----:B------:R-:W1:Y:S01]  /*aa1e0*/  LDC R13, c[0x0][0x248] ;  /* 0x00009200ff0d7b82 */ /* 0x000e620000000800 */
[----:B------:R-:W5:Y:S01]  /*aa1f0*/  LDL.LU R21, [R1+0x208] ;  /* 0x0002080001157983 */ /* 0x000f620000300800 */
[----:B0-----:R-:W-:-:S03]  /*aa200*/  LEA R8, P5, R6, R0, 0x1 ;  /* 0x0000000006087211 */ /* 0x001fc600078a08ff */
[----:B------:R0:W-:Y:S03]  /*aa210*/  @P6 STG.E.U16 desc[UR8][R4.64], R14 ;  /* 0x0000000e04006986 */ /* 0x0001e6000c101508 */
[----:B------:R-:W1:Y:S01]  /*aa220*/  LDC R10, c[0x0][0x248] ;  /* 0x00009200ff0a7b82 */ /* 0x000e620000000800 */
[----:B------:R-:W-:Y:S01]  /*aa230*/  LEA.HI.X.SX32 R9, R6, R2, 0x1, P5 ;  /* 0x0000000206097211 */ /* 0x000fe200028f0eff */
[----:B------:R-:W-:Y:S01]  /*aa240*/  IMAD R6, R12, 0x4, R3 ;  /* 0x000000040c067824 */ /* 0x000fe200078e0203 */
[----:B0-----:R-:W-:-:S03]  /*aa250*/  LEA R4, P6, R3, R0, 0x1 ;  /* 0x0000000003047211 */ /* 0x001fc600078c08ff */
[----:B------:R-:W-:Y:S02]  /*aa260*/  @P4 STG.E.U16 desc[UR8][R8.64], R18 ;  /* 0x0000001208004986 */ /* 0x000fe4000c101508 */
[----:B------:R-:W0:Y:S01]  /*aa270*/  LDC R12, c[0x0][0x248] ;  /* 0x00009200ff0c7b82 */ /* 0x000e220000000800 */
[----:B------:R-:W-:-:S05]  /*aa280*/  LEA.HI.X.SX32 R5, R3, R2, 0x1, P6 ;  /* 0x0000000203057211 */ /* 0x000fca00030f0eff */
[----:B------:R1:W-:Y:S02]  /*aa290*/  @P3 STG.E.U16 desc[UR8][R4.64], R22 ;  /* 0x0000001604003986 */ /* 0x0003e4000c101508 */
[----:B------:R-:W0:Y:S01]  /*aa2a0*/  LDC R3, c[0x0][0x248] ;  /* 0x00009200ff037b82 */ /* 0x000e220000000800 */
[----:B-1----:R-:W-:-:S04]  /*aa2b0*/  LEA R4, P3, R6, R0, 0x1 ;  /* 0x0000000006047211 */ /* 0x002fc800078608ff */
[----:B------:R-:W-:Y:S02]  /*aa2c0*/  LEA.HI.X.SX32 R5, R6, R2, 0x1, P3 ;  /* 0x0000000206057211 */ /* 0x000fe400018f0eff */
[----:B--2---:R-:W-:Y:S01]  /*aa2d0*/  ISETP.LT.AND P5, PT, R24, UR4, !P0 ;  /* 0x0000000418007c0c */ /* 0x004fe2000c7a1270 */
[----:B------:R-:W-:Y:S01]  /*aa2e0*/  ULDC UR4, c[0x0][0x22c] ;  /* 0x00008b0000047ab9 */ /* 0x000fe20000000800 */
[----:B------:R-:W2:Y:S01]  /*aa2f0*/  LDL.LU R24, [R1+0x20c] ;  /* 0x00020c0001187983 */ /* 0x000ea20000300800 */
[----:B------:R-:W-:Y:S01]  /*aa300*/  ISETP.LT.AND P4, PT, R20, UR4, !P0 ;  /* 0x0000000414007c0c */ /* 0x000fe2000c781270 */
[----:B------:R-:W-:Y:S02]  /*aa310*/  ULDC UR4, c[0x0][0x22c] ;  /* 0x00008b0000047ab9 */ /* 0x000fe40000000800 */
[----:B---3--:R-:W-:Y:S01]  /*aa320*/  ISETP.LT.AND P3, PT, R25, UR4, !P0 ;  /* 0x0000000419007c0c */ /* 0x008fe2000c761270 */
[----:B------:R-:W-:Y:S01]  /*aa330*/  ULDC UR4, c[0x0][0x22c] ;  /* 0x00008b0000047ab9 */ /* 0x000fe20000000800 */
[----:B------:R-:W3:Y:S04]  /*aa340*/  LDL.LU R25, [R1+0x210] ;  /* 0x0002100001197983 */ /* 0x000ee80000300800 */
[----:B----4-:R1:W-:Y:S01]  /*aa350*/  @P2 STG.E.U16 desc[UR8][R4.64], R26 ;  /* 0x0000001a04002986 */ /* 0x0103e2000c101508 */
[----:B------:R-:W-:Y:S01]  /*aa360*/  ISETP.LT.AND P2, PT, R29, UR4, !P0 ;  /* 0x000000041d007c0c */ /* 0x000fe2000c741270 */
[----:B------:R-:W-:Y:S01]  /*aa370*/  IMAD R9, R10, 0x4, R6 ;  /* 0x000000040a097824 */ /* 0x000fe200078e0206 */
[----:B------:R-:W-:Y:S01]  /*aa380*/  ULDC UR4, c[0x0][0x22c] ;  /* 0x00008b0000047ab9 */ /* 0x000fe20000000800 */
[----:B------:R-:W4:Y:S01]  /*aa390*/  LDL.LU R29, [R1+0x214] ;  /* 0x00021400011d7983 */ /* 0x000f220000300800 */
[----:B------:R-:W4:Y:S01]  /*aa3a0*/  LDC R10, c[0x0][0x248] ;  /* 0x00009200ff0a7b82 */ /* 0x000f220000000800 */
[----:B-----5:R-:W-:Y:S01]  /*aa3b0*/  IMAD R6, R16, 0x4, R9 ;  /* 0x0000000410067824 */ /* 0x020fe200078e0209 */
[C---:B------:R-:W-:Y:S01]  /*aa3c0*/  LEA R8, P6, R9.reuse, R0, 0x1 ;  /* 0x0000000009087211 */ /* 0x040fe200078c08ff */
[----:B------:R-:W5:Y:S03]  /*aa3d0*/  LDL.LU R22, [R1+0x218] ;  /* 0x0002180001167983 */ /* 0x000f660000300800 */
[----:B------:R-:W-:Y:S01]  /*aa3e0*/  LEA.HI.X.SX32 R9, R9, R2, 0x1, P6 ;  /* 0x0000000209097211 */ /* 0x000fe200030f0eff */
[----:B------:R-:W5:Y:S01]  /*aa3f0*/  LDL.LU R14, [R1+0x21c] ;  /* 0x00021c00010e7983 */ /* 0x000f620000300800 */
[----:B-1----:R-:W-:Y:S01]  /*aa400*/  LEA R4, P6, R6, R0, 0x1 ;  /* 0x0000000006047211 */ /* 0x002fe200078c08ff */
[----:B0-----:R-:W-:Y:S01]  /*aa410*/  IMAD R17, R12, 0x4, R6 ;  /* 0x000000040c117824 */ /* 0x001fe200078e0206 */
[----:B------:R-:W0:Y:S01]  /*aa420*/  LDC R16, c[0x0][0x248] ;  /* 0x00009200ff107b82 */ /* 0x000e220000000800 */
[----:B------:R-:W-:Y:S01]  /*aa430*/  @P5 STG.E.U16 desc[UR8][R8.64], R28 ;  /* 0x0000001c08005986 */ /* 0x000fe2000c101508 */
[----:B------:R-:W-:-:S02]  /*aa440*/  LEA.HI.X.SX32 R5, R6, R2, 0x1, P6 ;  /* 0x0000000206057211 */ /* 0x000fc400030f0eff */
[----:B------:R-:W-:Y:S01]  /*aa450*/  ISETP.LT.AND P5, PT, R21, UR4, !P0 ;  /* 0x0000000415007c0c */ /* 0x000fe2000c7a1270 */
[----:B------:R-:W-:Y:S01]  /*aa460*/  IMAD R21, R3, 0x4, R17 ;  /* 0x0000000403157824 */ /* 0x000fe200078e0211 */
[----:B------:R-:W5:Y:S01]  /*aa470*/  LDL.LU R20, [R1+0x220] ;  /* 0x0002200001147983 */ /* 0x000f620000300800 */
[----:B------:R-:W-:Y:S01]  /*aa480*/  ULDC UR4, c[0x0][0x22c] ;  /* 0x00008b0000047ab9 */ /* 0x000fe20000000800 */
[----:B------:R-:W1:Y:S02]  /*aa490*/  LDC R6, c[0x0][0x248] ;  /* 0x00009200ff067b82 */ /* 0x000e640000000800 */
[----:B------:R0:W-:Y:S06]  /*aa4a0*/  @P4 STG.E.U16 desc[UR8][R4.64], R27 ;  /* 0x0000001b04004986 */ /* 0x0001ec000c101508 */
[----:B------:R-:W1:Y:S01]  /*aa4b0*/  LDC R3, c[0x0][0x248] ;  /* 0x00009200ff037b82 */ /* 0x000e620000000800 */
[----:B0-----:R-:W-:-:S04]  /*aa4c0*/  LEA R4, P6, R17, R0, 0x1 ;  /* 0x0000000011047211 */ /* 0x001fc800078c08ff */
[----:B------:R-:W-:Y:S02]  /*aa4d0*/  LEA.HI.X.SX32 R5, R17, R2, 0x1, P6 ;  /* 0x0000000211057211 */ /* 0x000fe400030f0eff */
[----:B------:R-:W-:-:S04]  /*aa4e0*/  LEA R8, P6, R21, R0, 0x1 ;  /* 0x0000000015087211 */ /* 0x000fc800078c08ff */
[----:B------:R-:W-:Y:S01]  /*aa4f0*/  LEA.HI.X.SX32 R9, R21, R2, 0x1, P6 ;  /* 0x0000000215097211 */ /* 0x000fe200030f0eff */
[----:B------:R0:W-:Y:S04]  /*aa500*/  @P3 STG.E.U16 desc[UR8][R4.64], R7 ;  /* 0x0000000704003986 */ /* 0x0001e8000c101508 */
[----:B------:R0:W-:Y:S01]  /*aa510*/  @P2 STG.E.U16 desc[UR8][R8.64], R11 ;  /* 0x0000000b08002986 */ /* 0x0001e2000c101508 */
[----:B--2---:R-:W-:Y:S01]  /*aa520*/  ISETP.LT.AND P4, PT, R24, UR4, !P0 ;  /* 0x0000000418007c0c */ /* 0x004fe2000c781270 */
[----:B------:R-:W-:Y:S02]  /*aa530*/  ULDC UR4, c[0x0][0x22c] ;  /* 0x00008b0000047ab9 */ /* 0x000fe40000000800 */
[----:B------:R-:W2:Y:S01]  /*aa540*/  LDL.LU R24, [R1+0x224] ;  /* 0x0002240001187983 */ /* 0x000ea20000300800 */
[----:B---3--:R-:W-:Y:S01]  /*aa550*/  ISETP.LT.AND P3, PT, R25, UR4, !P0 ;  /* 0x0000000419007c0c */ /* 0x008fe2000c761270 */
[----:B------:R-:W-:-:S02]  /*aa560*/  ULDC UR4, c[0x0][0x22c] ;  /* 0x00008b0000047ab9 */ /* 0x000fc40000000800 */
[----:B------:R-:W3:Y:S01]  /*aa570*/  LDL.LU R25, [R1+0x228] ;  /* 0x0002280001197983 */ /* 0x000ee20000300800 */
[----:B----4-:R-:W-:Y:S01]  /*aa580*/  ISETP.LT.AND P2, PT, R29, UR4, !P0 ;  /* 0x000000041d007c0c */ /* 0x010fe2000c741270 */
[----:B------:R-:W-:Y:S02]  /*aa590*/  IMAD R13, R13, 0x4, R21 ;  /* 0x000000040d0d7824 */ /* 0x000fe400078e0215 */
[----:B------:R-:W4:Y:S01]  /*aa5a0*/  LDL.LU R29, [R1+0x1a8] ;  /* 0x0001a800011d7983 */ /* 0x000f220000300800 */
[----:B------:R-:W-:Y:S01]  /*aa5b0*/  ULDC UR4, c[0x0][0x22c] ;  /* 0x00008b0000047ab9 */ /* 0x000fe20000000800 */
[----:B------:R-:W-:Y:S02]  /*aa5c0*/  IMAD R17, R10, 0x4, R13 ;  /* 0x000000040a117824 */ /* 0x000fe400078e020d */
[----:B------:R-:W5:Y:S01]  /*aa5d0*/  LDC R10, c[0x0][0x248] ;  /* 0x00009200ff0a7b82 */ /* 0x000f620000000800 */
[----:B0-----:R-:W-:-:S04]  /*aa5e0*/  LEA R4, P6, R13, R0, 0x1 ;  /* 0x000000000d047211 */ /* 0x001fc800078c08ff */
[----:B------:R-:W-:Y:S02]  /*aa5f0*/  LEA.HI.X.SX32 R5, R13, R2, 0x1, P6 ;  /* 0x000000020d057211 */ /* 0x000fe400030f0eff */
[----:B------:R-:W-:-:S04]  /*aa600*/  LEA R8, P6, R17, R0, 0x1 ;  /* 0x0000000011087211 */ /* 0x000fc800078c08ff */
[----:B------:R-:W-:Y:S01]  /*aa610*/  LEA.HI.X.SX32 R9, R17, R2, 0x1, P6 ;  /* 0x0000000211097211 */ /* 0x000fe200030f0eff */
[----:B-1----:R-:W-:Y:S02]  /*aa620*/  IMAD R17, R6, 0x4, R17 ;  /* 0x0000000406117824 */ /* 0x002fe400078e0211 */
[----:B------:R-:W0:Y:S01]  /*aa630*/  LDC R6, c[0x0][0x248] ;  /* 0x00009200ff067b82 */ /* 0x000e220000000800 */
[----:B------:R1:W-:Y:S01]  /*aa640*/  @P5 STG.E.U16 desc[UR8][R4.64], R15 ;  /* 0x0000000f04005986 */ /* 0x0003e2000c101508 */
[----:B------:R-:W-:-:S03]  /*aa650*/  IMAD R13, R3, 0x4, R17 ;  /* 0x00000004030d7824 */ /* 0x000fc600078e0211 */
[----:B------:R5:W-:Y:S03]  /*aa660*/  @P4 STG.E.U16 desc[UR8][R8.64], R19 ;  /* 0x0000001308004986 */ /* 0x000be6000c101508 */
[----:B------:R-:W0:Y:S01]  /*aa670*/  LDC R3, c[0x0][0x248] ;  /* 0x00009200ff037b82 */ /* 0x000e220000000800 */
[----:B-1----:R-:W-:-:S04]  /*aa680*/  LEA R4, P4, R17, R0, 0x1 ;  /* 0x0000000011047211 */ /* 0x002fc800078808ff */
[----:B------:R-:W-:Y:S01]  /*aa690*/  LEA.HI.X.SX32 R5, R17, R2, 0x1, P4 ;  /* 0x0000000211057211 */ /* 0x000fe200020f0eff */
[----:B-----5:R-:W-:Y:S02]  /*aa6a0*/  IMAD R17, R10, 0x4, R13 ;  /* 0x000000040a117824 */ /* 0x020fe400078e020d */
[----:B------:R-:W1:Y:S01]  /*aa6b0*/  LDC R10, c[0x0][0x248] ;  /* 0x00009200ff0a7b82 */ /* 0x000e620000000800 */
[----:B------:R-:W-:Y:S01]  /*aa6c0*/  ISETP.LT.AND P6, PT, R22, UR4, !P0 ;  /* 0x0000000416007c0c */ /* 0x000fe2000c7c1270 */
[----:B------:R-:W-:Y:S01]  /*aa6d0*/  ULDC UR4, c[0x0][0x22c] ;  /* 0x00008b0000047ab9 */ /* 0x000fe20000000800 */
[-C--:B------:R-:W-:Y:S01]  /*aa6e0*/  LEA R8, P4, R13, R0.reuse, 0x1 ;  /* 0x000000000d087211 */ /* 0x080fe200078808ff */
[----:B------:R5:W-:Y:S01]  /*aa6f0*/  @P3 STG.E.U16 desc[UR8][R4.64], R23 ;  /* 0x0000001704003986 */ /* 0x000be2000c101508 */
[----:B------:R-:W-:Y:S01]  /*aa700*/  ISETP.LT.AND P5, PT, R14, UR4, !P0 ;  /* 0x000000040e007c0c */ /* 0x000fe2000c7a1270 */
[----:B------:R-:W-:Y:S01]  /*aa710*/  ULDC UR4, c[0x0][0x22c] ;  /* 0x00008b0000047ab9 */ /* 0x000fe20000000800 */
[----:B------:R-:W-:Y:S01]  /*aa720*/  LEA R12, P3, R17, R0, 0x1 ;  /* 0x00000000110c7211 */ /* 0x000fe200078608ff */
[----:B------:R-:W1:Y:S01]  /*aa730*/  LDC R14, c[0x0][0x248] ;  /* 0x00009200ff0e7b82 */ /* 0x000e620000000800 */
[----:B------:R-:W-:-:S02]  /*aa740*/  PRMT R7, R26, 0x7632, R7 ;  /* 0x000076321a077816 */ /* 0x000fc40000000007 */
[-C--:B------:R-:W-:Y:S02]  /*aa750*/  LEA.HI.X.SX32 R9, R13, R2.reuse, 0x1, P4 ;  /* 0x000000020d097211 */ /* 0x080fe400020f0eff */
[----:B------:R-:W-:Y:S01]  /*aa760*/  LEA.HI.X.SX32 R13, R17, R2, 0x1, P3 ;  /* 0x00000002110d7211 */ /* 0x000fe200018f0eff */
[----:B0-----:R-:W-:Y:S01]  /*aa770*/  IMAD R17, R6, 0x4, R17 ;  /* 0x0000000406117824 */ /* 0x001fe200078e0211 */
[----:B-----5:R-:W-:Y:S01]  /*aa780*/  PRMT R5, R28, 0x7632, R5 ;  /* 0x000076321c057816 */ /* 0x020fe20000000005 */
[----:B------:R0:W-:Y:S02]  /*aa790*/  @P2 STG.E.U16 desc[UR8][R8.64], R7 ;  /* 0x0000000708002986 */ /* 0x0001e4000c101508 */
[----:B------:R-:W-:Y:S02]  /*aa7a0*/  IMAD R3, R3, 0x4, R17 ;  /* 0x0000000403037824 */ /* 0x000fe400078e0211 */
[----:B------:R5:W-:Y:S01]  /*aa7b0*/  @P6 STG.E.U16 desc[UR8][R12.64], R5 ;  /* 0x000000050c006986 */ /* 0x000be2000c101508 */
[C---:B------:R-:W-:Y:S01]  /*aa7c0*/  LEA R4, P6, R17.reuse, R0, 0x1 ;  /* 0x0000000011047211 */ /* 0x040fe200078c08ff */
[----:B0-----:R-:W0:Y:S01]  /*aa7d0*/  LDC R8, c[0x0][0x248] ;  /* 0x00009200ff087b82 */ /* 0x001e220000000800 */
[----:B------:R-:W-:Y:S01]  /*aa7e0*/  ISETP.LT.AND P4, PT, R20, UR4, !P0 ;  /* 0x0000000414007c0c */ /* 0x000fe2000c781270 */
[----:B-1----:R-:W-:Y:S01]  /*aa7f0*/  IMAD R9, R10, 0x4, R3 ;  /* 0x000000040a097824 */ /* 0x002fe200078e0203 */
[----:B------:R-:W-:Y:S01]  /*aa800*/  ULDC UR4, c[0x0][0x22c] ;  /* 0x00008b0000047ab9 */ /* 0x000fe20000000800 */
[----:B-----5:R-:W-:-:S02]  /*aa810*/  LEA.HI.X.SX32 R5, R17, R2, 0x1, P6 ;  /* 0x0000000211057211 */ /* 0x020fc400030f0eff */
[----:B------:R-:W-:Y:S02]  /*aa820*/  LEA R6, P6, R3, R0, 0x1 ;  /* 0x0000000003067211 */ /* 0x000fe400078c08ff */
[----:B------:R-:W-:Y:S02]  /*aa830*/  PRMT R27, R27, 0x7632, R27 ;  /* 0x000076321b1b7816 */ /* 0x000fe4000000001b */
[----:B------:R-:W-:Y:S02]  /*aa840*/  PRMT R13, R7, 0x7632, R13 ;  /* 0x00007632070d7816 */ /* 0x000fe4000000000d */
[----:B------:R-:W-:Y:S01]  /*aa850*/  LEA.HI.X.SX32 R7, R3, R2, 0x1, P6 ;  /* 0x0000000203077211 */ /* 0x000fe200030f0eff */
[----:B------:R-:W-:Y:S01]  /*aa860*/  IMAD R3, R16, 0x4, R9 ;  /* 0x0000000410037824 */ /* 0x000fe200078e0209 */
[----:B------:R-:W-:Y:S01]  /*aa870*/  @P5 STG.E.U16 desc[UR8][R4.64], R27 ;  /* 0x0000001b04005986 */ /* 0x000fe2000c101508 */
[----:B------:R-:W-:Y:S02]  /*aa880*/  PRMT R18, R15, 0x7632, R18 ;  /* 0x000076320f127816 */ /* 0x000fe40000000012 */
[----:B------:R-:W-:Y:S01]  /*aa890*/  LEA R10, P5, R9, R0, 0x1 ;  /* 0x00000000090a7211 */ /* 0x000fe200078a08ff */
[----:B------:R-:W-:Y:S01]  /*aa8a0*/  IMAD R15, R14, 0x4, R3 ;  /* 0x000000040e0f7824 */ /* 0x000fe200078e0203 */
[----:B------:R-:W-:Y:S01]  /*aa8b0*/  PRMT R17, R11, 0x7632, R17 ;  /* 0x000076320b117816 */ /* 0x000fe20000000011 */
[----:B------:R1:W-:Y:S01]  /*aa8c0*/  @P4 STG.E.U16 desc[UR8][R6.64], R13 ;  /* 0x0000000d06004986 */ /* 0x0003e2000c101508 */
[----:B------:R-:W-:-:S02]  /*aa8d0*/  LEA.HI.X.SX32 R11, R9, R2, 0x1, P5 ;  /* 0x00000002090b7211 */ /* 0x000fc400028f0eff */
[-C--:B------:R-:W-:Y:S02]  /*aa8e0*/  LEA R12, P5, R3, R0.reuse, 0x1 ;  /* 0x00000000030c7211 */ /* 0x080fe400078a08ff */
[----:B------:R-:W-:Y:S01]  /*aa8f0*/  LEA R14, P4, R15, R0, 0x1 ;  /* 0x000000000f0e7211 */ /* 0x000fe200078808ff */
[----:B0-----:R-:W-:Y:S01]  /*aa900*/  IMAD R9, R8, 0x4, R15 ;  /* 0x0000000408097824 */ /* 0x001fe200078e020f */
[----:B------:R-:W-:Y:S02]  /*aa910*/  PRMT R19, R19, 0x7632, R19 ;  /* 0x0000763213137816 */ /* 0x000fe40000000013 */
[-C--:B------:R-:W-:Y:S02]  /*aa920*/  LEA.HI.X.SX32 R15, R15, R2.reuse, 0x1, P4 ;  /* 0x000000020f0f7211 */ /* 0x080fe400020f0eff */
[----:B-1----:R-:W-:Y:S02]  /*aa930*/  LEA.HI.X.SX32 R13, R3, R2, 0x1, P5 ;  /* 0x00000002030d7211 */ /* 0x002fe400028f0eff */
[----:B------:R-:W-:-:S04]  /*aa940*/  LEA R4, P4, R9, R0, 0x1 ;  /* 0x0000000009047211 */ /* 0x000fc800078808ff */
[----:B------:R-:W-:Y:S02]  /*aa950*/  LEA.HI.X.SX32 R5, R9, R2, 0x1, P4 ;  /* 0x0000000209057211 */ /* 0x000fe400020f0eff */
[----:B--2---:R-:W-:Y:S01]  /*aa960*/  ISETP.LT.AND P2, PT, R24, UR4, !P0 ;  /* 0x0000000418007c0c */ /* 0x004fe2000c741270 */
[----:B------:R-:W-:Y:S02]  /*aa970*/  ULDC UR4, c[0x0][0x22c] ;  /* 0x00008b0000047ab9 */ /* 0x000fe40000000800 */
[----:B---3--:R-:W-:Y:S01]  /*aa980*/  ISETP.LT.AND P3, PT, R25, UR4, !P0 ;  /* 0x0000000419007c0c */ /* 0x008fe2000c761270 */
[----:B------:R-:W-:-:S09]  /*aa990*/  ULDC UR4, c[0x0][0x22c] ;  /* 0x00008b0000047ab9 */ /* 0x000fd20000000800 */
[----:B------:R0:W-:Y:S01]  /*aa9a0*/  @P2 STG.E.U16 desc[UR8][R10.64], R17 ;  /* 0x000000110a002986 */ /* 0x0001e2000c101508 */
[----:B----4-:R-:W-:-:S03]  /*aa9b0*/  ISETP.LT.AND P0, PT, R29, UR4, !P0 ;  /* 0x000000041d007c0c */ /* 0x010fc6000c701270 */
[----:B------:R0:W-:Y:S10]  /*aa9c0*/  @P3 STG.E.U16 desc[UR8][R12.64], R18 ;  /* 0x000000120c003986 */ /* 0x0001f4000c101508 */
[----:B------:R0:W-:Y:S01]  /*aa9d0*/  @P0 STG.E.U16 desc[UR8][R14.64], R19 ;  /* 0x000000130e000986 */ /* 0x0001e2000c101508 */
[----:B------:R-:W-:Y:S05]  /*aa9e0*/  @!P1 EXIT ;  /* 0x000000000000994d */ /* 0x000fea0003800000 */
[----:B------:R-:W-:-:S05]  /*aa9f0*/  PRMT R2, R23, 0x7632, R2 ;  /* 0x0000763217027816 */ /* 0x000fca0000000002 */
[----:B------:R-:W-:Y:S01]  /*aaa00*/  STG.E.U16 desc[UR8][R4.64], R2 ;  /* 0x0000000204007986 */ /* 0x000fe2000c101508 */
[----:B------:R-:W-:Y:S05]  /*aaa10*/  EXIT ;  /* 0x000000000000794d */ /* 0x000fea0003800000 */
.L_x_3:
[----:B------:R-:W-:-:S00]  /*aaa20*/  BRA `(.L_x_3) ;  /* 0xfffffffc00fc7947 */ /* 0x000fc0000383ffff */
[----:B------:R-:W-:-:S00]  /*aaa30*/  NOP ;  /* 0x0000000000007918 */ /* 0x000fc00000000000 */
        /* <DEDUP_REMOVED lines=12> */
.L_x_4:


//--------------------- .nv.shared.matmul_kernel  --------------------------
	.section	.nv.shared.matmul_kernel,"aw",@nobits
	.sectionflags	@""
	.align	16
	.zero		1024


//--------------------- .nv.shared.reserved.0     --------------------------
	.section	.nv.shared.reserved.0,"aw",@nobits
	.weak		__nv_reservedSMEM_offset_0_alias
	.size		__nv_reservedSMEM_offset_0_alias, 0, 0
	.other		__nv_reservedSMEM_offset_0_alias,@"STO_CUDA_RESERVED_SHARED STV_DEFAULT"
__nv_reservedSMEM_offset_0_alias:
	.zero		0


//--------------------- .nv.constant0.matmul_kernel --------------------------
	.section	.nv.constant0.matmul_kernel,"a",@progbits
	.sectionflags	@""
	.align	4
.nv.constant0.matmul_kernel:
	.zero		608


//--------------------- SYMBOLS --------------------------

	.type		.nv.reservedSmem.offset0,@object
	.size		.nv.reservedSmem.offset0,0x4
